	.target	sm_80

	.elftype	@"ET_EXEC"


//--------------------- .note.nv.tkinfo           --------------------------
	.section	.note.nv.tkinfo,"",@"SHT_NOTE"
	.sectionflags	@"SHF_NOTE_NV_TKINFO"
	.tkinfo
        /*0018*/ 	.word	0x00000002
        /*0030*/ 	.string	""
        /*0030*/ 	.string	"ptxas"
        /*0030*/ 	.string	"Cuda compilation tools, release 13.0, V13.0.88"
        /*0030*/ 	.string	"Build cuda_13.0.r13.0/compiler.36424714_0"
        /*0030*/ 	.string	"-arch sm_80 -m 64 "



//--------------------- .note.nv.cuinfo           --------------------------
	.section	.note.nv.cuinfo,"",@"SHT_NOTE"
	.sectionflags	@"SHF_NOTE_NV_CUINFO"
        /*0018*/ 	.short	0x0002
        /*001a*/ 	.short	0x0050
        /*001c*/ 	.short	0x0082
	.zero		2


//--------------------- .nv.info                  --------------------------
	.section	.nv.info,"",@"SHT_CUDA_INFO"
	.align	4


	//----- nvinfo : EIATTR_REGCOUNT
	.align		4
        /*0000*/ 	.byte	0x04, 0x2f
        /*0002*/ 	.short	(.L_12 - .L_11)
	.align		4
.L_11:
        /*0004*/ 	.word	index@(_ZN5flash25flash_bwd_dot_do_o_kernelILb1E23Flash_bwd_kernel_traitsILi256ELi64ELi64ELi8ELi4ELi2ELi2ELb0ELb0EN7cutlass6half_tE19Flash_kernel_traitsILi256ELi64ELi64ELi8ES3_EEEEvNS_16Flash_bwd_paramsE)
        /*0008*/ 	.word	0x00000053


	//----- nvinfo : EIATTR_FRAME_SIZE
	.align		4
.L_12:
        /*000c*/ 	.byte	0x04, 0x11
        /*000e*/ 	.short	(.L_14 - .L_13)
	.align		4
.L_13:
        /*0010*/ 	.word	index@(_ZN5flash25flash_bwd_dot_do_o_kernelILb1E23Flash_bwd_kernel_traitsILi256ELi64ELi64ELi8ELi4ELi2ELi2ELb0ELb0EN7cutlass6half_tE19Flash_kernel_traitsILi256ELi64ELi64ELi8ES3_EEEEvNS_16Flash_bwd_paramsE)
        /*0014*/ 	.word	0x00000000


	//----- nvinfo : EIATTR_REGCOUNT
	.align		4
.L_14:
        /*0018*/ 	.byte	0x04, 0x2f
        /*001a*/ 	.short	(.L_16 - .L_15)
	.align		4
.L_15:
        /*001c*/ 	.word	index@(_ZN5flash25flash_bwd_dot_do_o_kernelILb0E23Flash_bwd_kernel_traitsILi256ELi64ELi64ELi8ELi4ELi2ELi2ELb0ELb0EN7cutlass6half_tE19Flash_kernel_traitsILi256ELi64ELi64ELi8ES3_EEEEvNS_16Flash_bwd_paramsE)
        /*0020*/ 	.word	0x0000004e


	//----- nvinfo : EIATTR_FRAME_SIZE
	.align		4
.L_16:
        /*0024*/ 	.byte	0x04, 0x11
        /*0026*/ 	.short	(.L_18 - .L_17)
	.align		4
.L_17:
        /*0028*/ 	.word	index@(_ZN5flash25flash_bwd_dot_do_o_kernelILb0E23Flash_bwd_kernel_traitsILi256ELi64ELi64ELi8ELi4ELi2ELi2ELb0ELb0EN7cutlass6half_tE19Flash_kernel_traitsILi256ELi64ELi64ELi8ES3_EEEEvNS_16Flash_bwd_paramsE)
        /*002c*/ 	.word	0x00000000


	//----- nvinfo : EIATTR_REGCOUNT
	.align		4
.L_18:
        /*0030*/ 	.byte	0x04, 0x2f
        /*0032*/ 	.short	(.L_20 - .L_19)
	.align		4
.L_19:
        /*0034*/ 	.word	index@(_ZN5flash44flash_bwd_dq_dk_dv_loop_seqk_parallel_kernelI23Flash_bwd_kernel_traitsILi256ELi64ELi64ELi8ELi4ELi2ELi2ELb0ELb0EN7cutlass6half_tE19Flash_kernel_traitsILi256ELi64ELi64ELi8ES3_EELb0ELb1ELb0ELb1ELb0ELb0ELb1EEEvNS_16Flash_bwd_paramsE)
        /*0038*/ 	.word	0x000000ff


	//----- nvinfo : EIATTR_FRAME_SIZE
	.align		4
.L_20:
        /*003c*/ 	.byte	0x04, 0x11
        /*003e*/ 	.short	(.L_22 - .L_21)
	.align		4
.L_21:
        /*0040*/ 	.word	index@(_ZN5flash44flash_bwd_dq_dk_dv_loop_seqk_parallel_kernelI23Flash_bwd_kernel_traitsILi256ELi64ELi64ELi8ELi4ELi2ELi2ELb0ELb0EN7cutlass6half_tE19Flash_kernel_traitsILi256ELi64ELi64ELi8ES3_EELb0ELb1ELb0ELb1ELb0ELb0ELb1EEEvNS_16Flash_bwd_paramsE)
        /*0044*/ 	.word	0x000000a0


	//----- nvinfo : EIATTR_REGCOUNT
	.align		4
.L_22:
        /*0048*/ 	.byte	0x04, 0x2f
        /*004a*/ 	.short	(.L_24 - .L_23)
	.align		4
.L_23:
        /*004c*/ 	.word	index@(_ZN5flash44flash_bwd_dq_dk_dv_loop_seqk_parallel_kernelI23Flash_bwd_kernel_traitsILi256ELi64ELi64ELi8ELi4ELi2ELi2ELb0ELb0EN7cutlass6half_tE19Flash_kernel_traitsILi256ELi64ELi64ELi8ES3_EELb1ELb1ELb0ELb1ELb0ELb0ELb0EEEvNS_16Flash_bwd_paramsE)
        /*0050*/ 	.word	0x000000ff


	//----- nvinfo : EIATTR_FRAME_SIZE
	.align		4
.L_24:
        /*0054*/ 	.byte	0x04, 0x11
        /*0056*/ 	.short	(.L_26 - .L_25)
	.align		4
.L_25:
        /*0058*/ 	.word	index@(_ZN5flash44flash_bwd_dq_dk_dv_loop_seqk_parallel_kernelI23Flash_bwd_kernel_traitsILi256ELi64ELi64ELi8ELi4ELi2ELi2ELb0ELb0EN7cutlass6half_tE19Flash_kernel_traitsILi256ELi64ELi64ELi8ES3_EELb1ELb1ELb0ELb1ELb0ELb0ELb0EEEvNS_16Flash_bwd_paramsE)
        /*005c*/ 	.word	0x000000b0


	//----- nvinfo : EIATTR_REGCOUNT
	.align		4
.L_26:
        /*0060*/ 	.byte	0x04, 0x2f
        /*0062*/ 	.short	(.L_28 - .L_27)
	.align		4
.L_27:
        /*0064*/ 	.word	index@(_ZN5flash44flash_bwd_dq_dk_dv_loop_seqk_parallel_kernelI23Flash_bwd_kernel_traitsILi256ELi64ELi64ELi8ELi4ELi2ELi2ELb0ELb0EN7cutlass6half_tE19Flash_kernel_traitsILi256ELi64ELi64ELi8ES3_EELb0ELb1ELb0ELb0ELb0ELb1ELb1EEEvNS_16Flash_bwd_paramsE)
        /*0068*/ 	.word	0x000000ff


	//----- nvinfo : EIATTR_FRAME_SIZE
	.align		4
.L_28:
        /*006c*/ 	.byte	0x04, 0x11
        /*006e*/ 	.short	(.L_30 - .L_29)
	.align		4
.L_29:
        /*0070*/ 	.word	index@(_ZN5flash44flash_bwd_dq_dk_dv_loop_seqk_parallel_kernelI23Flash_bwd_kernel_traitsILi256ELi64ELi64ELi8ELi4ELi2ELi2ELb0ELb0EN7cutlass6half_tE19Flash_kernel_traitsILi256ELi64ELi64ELi8ES3_EELb0ELb1ELb0ELb0ELb0ELb1ELb1EEEvNS_16Flash_bwd_paramsE)
        /*0074*/ 	.word	0x00000058


	//----- nvinfo : EIATTR_REGCOUNT
	.align		4
.L_30:
        /*0078*/ 	.byte	0x04, 0x2f
        /*007a*/ 	.short	(.L_32 - .L_31)
	.align		4
.L_31:
        /*007c*/ 	.word	index@(_ZN5flash44flash_bwd_dq_dk_dv_loop_seqk_parallel_kernelI23Flash_bwd_kernel_traitsILi256ELi64ELi64ELi8ELi4ELi2ELi2ELb0ELb0EN7cutlass6half_tE19Flash_kernel_traitsILi256ELi64ELi64ELi8ES3_EELb1ELb1ELb0ELb0ELb0ELb1ELb0EEEvNS_16Flash_bwd_paramsE)
        /*0080*/ 	.word	0x000000ff


	//----- nvinfo : EIATTR_FRAME_SIZE
	.align		4
.L_32:
        /*0084*/ 	.byte	0x04, 0x11
        /*0086*/ 	.short	(.L_34 - .L_33)
	.align		4
.L_33:
        /*0088*/ 	.word	index@(_ZN5flash44flash_bwd_dq_dk_dv_loop_seqk_parallel_kernelI23Flash_bwd_kernel_traitsILi256ELi64ELi64ELi8ELi4ELi2ELi2ELb0ELb0EN7cutlass6half_tE19Flash_kernel_traitsILi256ELi64ELi64ELi8ES3_EELb1ELb1ELb0ELb0ELb0ELb1ELb0EEEvNS_16Flash_bwd_paramsE)
        /*008c*/ 	.word	0x00000058


	//----- nvinfo : EIATTR_REGCOUNT
	.align		4
.L_34:
        /*0090*/ 	.byte	0x04, 0x2f
        /*0092*/ 	.short	(.L_36 - .L_35)
	.align		4
.L_35:
        /*0094*/ 	.word	index@(_ZN5flash44flash_bwd_dq_dk_dv_loop_seqk_parallel_kernelI23Flash_bwd_kernel_traitsILi256ELi64ELi64ELi8ELi4ELi2ELi2ELb0ELb0EN7cutlass6half_tE19Flash_kernel_traitsILi256ELi64ELi64ELi8ES3_EELb0ELb1ELb0ELb0ELb0ELb0ELb1EEEvNS_16Flash_bwd_paramsE)
        /*0098*/ 	.word	0x000000ff


	//----- nvinfo : EIATTR_FRAME_SIZE
	.align		4
.L_36:
        /*009c*/ 	.byte	0x04, 0x11
        /*009e*/ 	.short	(.L_38 - .L_37)
	.align		4
.L_37:
        /*00a0*/ 	.word	index@(_ZN5flash44flash_bwd_dq_dk_dv_loop_seqk_parallel_kernelI23Flash_bwd_kernel_traitsILi256ELi64ELi64ELi8ELi4ELi2ELi2ELb0ELb0EN7cutlass6half_tE19Flash_kernel_traitsILi256ELi64ELi64ELi8ES3_EELb0ELb1ELb0ELb0ELb0ELb0ELb1EEEvNS_16Flash_bwd_paramsE)
        /*00a4*/ 	.word	0x00000060


	//----- nvinfo : EIATTR_REGCOUNT
	.align		4
.L_38:
        /*00a8*/ 	.byte	0x04, 0x2f
        /*00aa*/ 	.short	(.L_40 - .L_39)
	.align		4
.L_39:
        /*00ac*/ 	.word	index@(_ZN5flash44flash_bwd_dq_dk_dv_loop_seqk_parallel_kernelI23Flash_bwd_kernel_traitsILi256ELi64ELi64ELi8ELi4ELi2ELi2ELb0ELb0EN7cutlass6half_tE19Flash_kernel_traitsILi256ELi64ELi64ELi8ES3_EELb1ELb1ELb0ELb0ELb0ELb0ELb0EEEvNS_16Flash_bwd_paramsE)
        /*00b0*/ 	.word	0x000000ff


	//----- nvinfo : EIATTR_FRAME_SIZE
	.align		4
.L_40:
        /*00b4*/ 	.byte	0x04, 0x11
        /*00b6*/ 	.short	(.L_42 - .L_41)
	.align		4
.L_41:
        /*00b8*/ 	.word	index@(_ZN5flash44flash_bwd_dq_dk_dv_loop_seqk_parallel_kernelI23Flash_bwd_kernel_traitsILi256ELi64ELi64ELi8ELi4ELi2ELi2ELb0ELb0EN7cutlass6half_tE19Flash_kernel_traitsILi256ELi64ELi64ELi8ES3_EELb1ELb1ELb0ELb0ELb0ELb0ELb0EEEvNS_16Flash_bwd_paramsE)
        /*00bc*/ 	.word	0x00000068


	//----- nvinfo : EIATTR_REGCOUNT
	.align		4
.L_42:
        /*00c0*/ 	.byte	0x04, 0x2f
        /*00c2*/ 	.short	(.L_44 - .L_43)
	.align		4
.L_43:
        /*00c4*/ 	.word	index@(_ZN5flash27flash_bwd_convert_dq_kernelI23Flash_bwd_kernel_traitsILi256ELi64ELi64ELi8ELi4ELi2ELi2ELb0ELb0EN7cutlass6half_tE19Flash_kernel_traitsILi256ELi64ELi64ELi8ES3_EEEEvNS_16Flash_bwd_paramsEi)
        /*00c8*/ 	.word	0x00000060


	//----- nvinfo : EIATTR_FRAME_SIZE
	.align		4
.L_44:
        /*00cc*/ 	.byte	0x04, 0x11
        /*00ce*/ 	.short	(.L_46 - .L_45)
	.align		4
.L_45:
        /*00d0*/ 	.word	index@(_ZN5flash27flash_bwd_convert_dq_kernelI23Flash_bwd_kernel_traitsILi256ELi64ELi64ELi8ELi4ELi2ELi2ELb0ELb0EN7cutlass6half_tE19Flash_kernel_traitsILi256ELi64ELi64ELi8ES3_EEEEvNS_16Flash_bwd_paramsEi)
        /*00d4*/ 	.word	0x00000000


	//----- nvinfo : EIATTR_REGCOUNT
	.align		4
.L_46:
        /*00d8*/ 	.byte	0x04, 0x2f
        /*00da*/ 	.short	(.L_48 - .L_47)
	.align		4
.L_47:
        /*00dc*/ 	.word	index@(_ZN5flash25flash_bwd_dot_do_o_kernelILb1E23Flash_bwd_kernel_traitsILi256ELi64ELi64ELi8ELi4ELi2ELi2ELb0ELb1EN7cutlass6half_tE19Flash_kernel_traitsILi256ELi64ELi64ELi8ES3_EEEEvNS_16Flash_bwd_paramsE)
        /*00e0*/ 	.word	0x00000053


	//----- nvinfo : EIATTR_FRAME_SIZE
	.align		4
.L_48:
        /*00e4*/ 	.byte	0x04, 0x11
        /*00e6*/ 	.short	(.L_50 - .L_49)
	.align		4
.L_49:
        /*00e8*/ 	.word	index@(_ZN5flash25flash_bwd_dot_do_o_kernelILb1E23Flash_bwd_kernel_traitsILi256ELi64ELi64ELi8ELi4ELi2ELi2ELb0ELb1EN7cutlass6half_tE19Flash_kernel_traitsILi256ELi64ELi64ELi8ES3_EEEEvNS_16Flash_bwd_paramsE)
        /*00ec*/ 	.word	0x00000000


	//----- nvinfo : EIATTR_REGCOUNT
	.align		4
.L_50:
        /*00f0*/ 	.byte	0x04, 0x2f
        /*00f2*/ 	.short	(.L_52 - .L_51)
	.align		4
.L_51:
        /*00f4*/ 	.word	index@(_ZN5flash25flash_bwd_dot_do_o_kernelILb0E23Flash_bwd_kernel_traitsILi256ELi64ELi64ELi8ELi4ELi2ELi2ELb0ELb1EN7cutlass6half_tE19Flash_kernel_traitsILi256ELi64ELi64ELi8ES3_EEEEvNS_16Flash_bwd_paramsE)
        /*00f8*/ 	.word	0x0000004e


	//----- nvinfo : EIATTR_FRAME_SIZE
	.align		4
.L_52:
        /*00fc*/ 	.byte	0x04, 0x11
        /*00fe*/ 	.short	(.L_54 - .L_53)
	.align		4
.L_53:
        /*0100*/ 	.word	index@(_ZN5flash25flash_bwd_dot_do_o_kernelILb0E23Flash_bwd_kernel_traitsILi256ELi64ELi64ELi8ELi4ELi2ELi2ELb0ELb1EN7cutlass6half_tE19Flash_kernel_traitsILi256ELi64ELi64ELi8ES3_EEEEvNS_16Flash_bwd_paramsE)
        /*0104*/ 	.word	0x00000000


	//----- nvinfo : EIATTR_REGCOUNT
	.align		4
.L_54:
        /*0108*/ 	.byte	0x04, 0x2f
        /*010a*/ 	.short	(.L_56 - .L_55)
	.align		4
.L_55:
        /*010c*/ 	.word	index@(_ZN5flash44flash_bwd_dq_dk_dv_loop_seqk_parallel_kernelI23Flash_bwd_kernel_traitsILi256ELi64ELi64ELi8ELi4ELi2ELi2ELb0ELb1EN7cutlass6half_tE19Flash_kernel_traitsILi256ELi64ELi64ELi8ES3_EELb0ELb1ELb0ELb1ELb0ELb0ELb1EEEvNS_16Flash_bwd_paramsE)
        /*0110*/ 	.word	0x000000ff


	//----- nvinfo : EIATTR_FRAME_SIZE
	.align		4
.L_56:
        /*0114*/ 	.byte	0x04, 0x11
        /*0116*/ 	.short	(.L_58 - .L_57)
	.align		4
.L_57:
        /*0118*/ 	.word	index@(_ZN5flash44flash_bwd_dq_dk_dv_loop_seqk_parallel_kernelI23Flash_bwd_kernel_traitsILi256ELi64ELi64ELi8ELi4ELi2ELi2ELb0ELb1EN7cutlass6half_tE19Flash_kernel_traitsILi256ELi64ELi64ELi8ES3_EELb0ELb1ELb0ELb1ELb0ELb0ELb1EEEvNS_16Flash_bwd_paramsE)
        /*011c*/ 	.word	0x00000040


	//----- nvinfo : EIATTR_REGCOUNT
	.align		4
.L_58:
        /*0120*/ 	.byte	0x04, 0x2f
        /*0122*/ 	.short	(.L_60 - .L_59)
	.align		4
.L_59:
        /*0124*/ 	.word	index@(_ZN5flash44flash_bwd_dq_dk_dv_loop_seqk_parallel_kernelI23Flash_bwd_kernel_traitsILi256ELi64ELi64ELi8ELi4ELi2ELi2ELb0ELb1EN7cutlass6half_tE19Flash_kernel_traitsILi256ELi64ELi64ELi8ES3_EELb1ELb1ELb0ELb1ELb0ELb0ELb0EEEvNS_16Flash_bwd_paramsE)
        /*0128*/ 	.word	0x000000ff


	//----- nvinfo : EIATTR_FRAME_SIZE
	.align		4
.L_60:
        /*012c*/ 	.byte	0x04, 0x11
        /*012e*/ 	.short	(.L_62 - .L_61)
	.align		4
.L_61:
        /*0130*/ 	.word	index@(_ZN5flash44flash_bwd_dq_dk_dv_loop_seqk_parallel_kernelI23Flash_bwd_kernel_traitsILi256ELi64ELi64ELi8ELi4ELi2ELi2ELb0ELb1EN7cutlass6half_tE19Flash_kernel_traitsILi256ELi64ELi64ELi8ES3_EELb1ELb1ELb0ELb1ELb0ELb0ELb0EEEvNS_16Flash_bwd_paramsE)
        /*0134*/ 	.word	0x00000050


	//----- nvinfo : EIATTR_REGCOUNT
	.align		4
.L_62:
        /*0138*/ 	.byte	0x04, 0x2f
        /*013a*/ 	.short	(.L_64 - .L_63)
	.align		4
.L_63:
        /*013c*/ 	.word	index@(_ZN5flash44flash_bwd_dq_dk_dv_loop_seqk_parallel_kernelI23Flash_bwd_kernel_traitsILi256ELi64ELi64ELi8ELi4ELi2ELi2ELb0ELb1EN7cutlass6half_tE19Flash_kernel_traitsILi256ELi64ELi64ELi8ES3_EELb0ELb1ELb0ELb0ELb0ELb1ELb1EEEvNS_16Flash_bwd_paramsE)
        /*0140*/ 	.word	0x000000ff


	//----- nvinfo : EIATTR_FRAME_SIZE
	.align		4
.L_64:
        /*0144*/ 	.byte	0x04, 0x11
        /*0146*/ 	.short	(.L_66 - .L_65)
	.align		4
.L_65:
        /*0148*/ 	.word	index@(_ZN5flash44flash_bwd_dq_dk_dv_loop_seqk_parallel_kernelI23Flash_bwd_kernel_traitsILi256ELi64ELi64ELi8ELi4ELi2ELi2ELb0ELb1EN7cutlass6half_tE19Flash_kernel_traitsILi256ELi64ELi64ELi8ES3_EELb0ELb1ELb0ELb0ELb0ELb1ELb1EEEvNS_16Flash_bwd_paramsE)
        /*014c*/ 	.word	0x00000000


	//----- nvinfo : EIATTR_REGCOUNT
	.align		4
.L_66:
        /*0150*/ 	.byte	0x04, 0x2f
        /*0152*/ 	.short	(.L_68 - .L_67)
	.align		4
.L_67:
        /*0154*/ 	.word	index@(_ZN5flash44flash_bwd_dq_dk_dv_loop_seqk_parallel_kernelI23Flash_bwd_kernel_traitsILi256ELi64ELi64ELi8ELi4ELi2ELi2ELb0ELb1EN7cutlass6half_tE19Flash_kernel_traitsILi256ELi64ELi64ELi8ES3_EELb1ELb1ELb0ELb0ELb0ELb1ELb0EEEvNS_16Flash_bwd_paramsE)
        /*0158*/ 	.word	0x000000ff


	//----- nvinfo : EIATTR_FRAME_SIZE
	.align		4
.L_68:
        /*015c*/ 	.byte	0x04, 0x11
        /*015e*/ 	.short	(.L_70 - .L_69)
	.align		4
.L_69:
        /*0160*/ 	.word	index@(_ZN5flash44flash_bwd_dq_dk_dv_loop_seqk_parallel_kernelI23Flash_bwd_kernel_traitsILi256ELi64ELi64ELi8ELi4ELi2ELi2ELb0ELb1EN7cutlass6half_tE19Flash_kernel_traitsILi256ELi64ELi64ELi8ES3_EELb1ELb1ELb0ELb0ELb0ELb1ELb0EEEvNS_16Flash_bwd_paramsE)
        /*0164*/ 	.word	0x00000000


	//----- nvinfo : EIATTR_REGCOUNT
	.align		4
.L_70:
        /*0168*/ 	.byte	0x04, 0x2f
        /*016a*/ 	.short	(.L_72 - .L_71)
	.align		4
.L_71:
        /*016c*/ 	.word	index@(_ZN5flash44flash_bwd_dq_dk_dv_loop_seqk_parallel_kernelI23Flash_bwd_kernel_traitsILi256ELi64ELi64ELi8ELi4ELi2ELi2ELb0ELb1EN7cutlass6half_tE19Flash_kernel_traitsILi256ELi64ELi64ELi8ES3_EELb0ELb1ELb0ELb0ELb0ELb0ELb1EEEvNS_16Flash_bwd_paramsE)
        /*0170*/ 	.word	0x000000ff


	//----- nvinfo : EIATTR_FRAME_SIZE
	.align		4
.L_72:
        /*0174*/ 	.byte	0x04, 0x11
        /*0176*/ 	.short	(.L_74 - .L_73)
	.align		4
.L_73:
        /*0178*/ 	.word	index@(_ZN5flash44flash_bwd_dq_dk_dv_loop_seqk_parallel_kernelI23Flash_bwd_kernel_traitsILi256ELi64ELi64ELi8ELi4ELi2ELi2ELb0ELb1EN7cutlass6half_tE19Flash_kernel_traitsILi256ELi64ELi64ELi8ES3_EELb0ELb1ELb0ELb0ELb0ELb0ELb1EEEvNS_16Flash_bwd_paramsE)
        /*017c*/ 	.word	0x00000000


	//----- nvinfo : EIATTR_REGCOUNT
	.align		4
.L_74:
        /*0180*/ 	.byte	0x04, 0x2f
        /*0182*/ 	.short	(.L_76 - .L_75)
	.align		4
.L_75:
        /*0184*/ 	.word	index@(_ZN5flash44flash_bwd_dq_dk_dv_loop_seqk_parallel_kernelI23Flash_bwd_kernel_traitsILi256ELi64ELi64ELi8ELi4ELi2ELi2ELb0ELb1EN7cutlass6half_tE19Flash_kernel_traitsILi256ELi64ELi64ELi8ES3_EELb1ELb1ELb0ELb0ELb0ELb0ELb0EEEvNS_16Flash_bwd_paramsE)
        /*0188*/ 	.word	0x000000ff


	//----- nvinfo : EIATTR_FRAME_SIZE
	.align		4
.L_76:
        /*018c*/ 	.byte	0x04, 0x11
        /*018e*/ 	.short	(.L_78 - .L_77)
	.align		4
.L_77:
        /*0190*/ 	.word	index@(_ZN5flash44flash_bwd_dq_dk_dv_loop_seqk_parallel_kernelI23Flash_bwd_kernel_traitsILi256ELi64ELi64ELi8ELi4ELi2ELi2ELb0ELb1EN7cutlass6half_tE19Flash_kernel_traitsILi256ELi64ELi64ELi8ES3_EELb1ELb1ELb0ELb0ELb0ELb0ELb0EEEvNS_16Flash_bwd_paramsE)
        /*0194*/ 	.word	0x00000000


	//----- nvinfo : EIATTR_REGCOUNT
	.align		4
.L_78:
        /*0198*/ 	.byte	0x04, 0x2f
        /*019a*/ 	.short	(.L_80 - .L_79)
	.align		4
.L_79:
        /*019c*/ 	.word	index@(_ZN5flash27flash_bwd_convert_dq_kernelI23Flash_bwd_kernel_traitsILi256ELi64ELi64ELi8ELi4ELi2ELi2ELb0ELb1EN7cutlass6half_tE19Flash_kernel_traitsILi256ELi64ELi64ELi8ES3_EEEEvNS_16Flash_bwd_paramsEi)
        /*01a0*/ 	.word	0x00000060


	//----- nvinfo : EIATTR_FRAME_SIZE
	.align		4
.L_80:
        /*01a4*/ 	.byte	0x04, 0x11
        /*01a6*/ 	.short	(.L_82 - .L_81)
	.align		4
.L_81:
        /*01a8*/ 	.word	index@(_ZN5flash27flash_bwd_convert_dq_kernelI23Flash_bwd_kernel_traitsILi256ELi64ELi64ELi8ELi4ELi2ELi2ELb0ELb1EN7cutlass6half_tE19Flash_kernel_traitsILi256ELi64ELi64ELi8ES3_EEEEvNS_16Flash_bwd_paramsEi)
        /*01ac*/ 	.word	0x00000000


	//----- nvinfo : EIATTR_REGCOUNT
	.align		4
.L_82:
        /*01b0*/ 	.byte	0x04, 0x2f
        /*01b2*/ 	.short	(.L_84 - .L_83)
	.align		4
.L_83:
        /*01b4*/ 	.word	index@(_ZN5flash44flash_bwd_dq_dk_dv_loop_seqk_parallel_kernelI23Flash_bwd_kernel_traitsILi256ELi64ELi64ELi8ELi4ELi2ELi2ELb0ELb0EN7cutlass6half_tE19Flash_kernel_traitsILi256ELi64ELi64ELi8ES3_EELb0ELb1ELb0ELb1ELb0ELb0ELb0EEEvNS_16Flash_bwd_paramsE)
        /*01b8*/ 	.word	0x000000ff


	//----- nvinfo : EIATTR_FRAME_SIZE
	.align		4
.L_84:
        /*01bc*/ 	.byte	0x04, 0x11
        /*01be*/ 	.short	(.L_86 - .L_85)
	.align		4
.L_85:
        /*01c0*/ 	.word	index@(_ZN5flash44flash_bwd_dq_dk_dv_loop_seqk_parallel_kernelI23Flash_bwd_kernel_traitsILi256ELi64ELi64ELi8ELi4ELi2ELi2ELb0ELb0EN7cutlass6half_tE19Flash_kernel_traitsILi256ELi64ELi64ELi8ES3_EELb0ELb1ELb0ELb1ELb0ELb0ELb0EEEvNS_16Flash_bwd_paramsE)
        /*01c4*/ 	.word	0x000000a0


	//----- nvinfo : EIATTR_REGCOUNT
	.align		4
.L_86:
        /*01c8*/ 	.byte	0x04, 0x2f
        /*01ca*/ 	.short	(.L_88 - .L_87)
	.align		4
.L_87:
        /*01cc*/ 	.word	index@(_ZN5flash44flash_bwd_dq_dk_dv_loop_seqk_parallel_kernelI23Flash_bwd_kernel_traitsILi256ELi64ELi64ELi8ELi4ELi2ELi2ELb0ELb0EN7cutlass6half_tE19Flash_kernel_traitsILi256ELi64ELi64ELi8ES3_EELb0ELb1ELb0ELb0ELb0ELb1ELb0EEEvNS_16Flash_bwd_paramsE)
        /*01d0*/ 	.word	0x000000ff


	//----- nvinfo : EIATTR_FRAME_SIZE
	.align		4
.L_88:
        /*01d4*/ 	.byte	0x04, 0x11
        /*01d6*/ 	.short	(.L_90 - .L_89)
	.align		4
.L_89:
        /*01d8*/ 	.word	index@(_ZN5flash44flash_bwd_dq_dk_dv_loop_seqk_parallel_kernelI23Flash_bwd_kernel_traitsILi256ELi64ELi64ELi8ELi4ELi2ELi2ELb0ELb0EN7cutlass6half_tE19Flash_kernel_traitsILi256ELi64ELi64ELi8ES3_EELb0ELb1ELb0ELb0ELb0ELb1ELb0EEEvNS_16Flash_bwd_paramsE)
        /*01dc*/ 	.word	0x00000058


	//----- nvinfo : EIATTR_REGCOUNT
	.align		4
.L_90:
        /*01e0*/ 	.byte	0x04, 0x2f
        /*01e2*/ 	.short	(.L_92 - .L_91)
	.align		4
.L_91:
        /*01e4*/ 	.word	index@(_ZN5flash44flash_bwd_dq_dk_dv_loop_seqk_parallel_kernelI23Flash_bwd_kernel_traitsILi256ELi64ELi64ELi8ELi4ELi2ELi2ELb0ELb0EN7cutlass6half_tE19Flash_kernel_traitsILi256ELi64ELi64ELi8ES3_EELb0ELb1ELb0ELb0ELb0ELb0ELb0EEEvNS_16Flash_bwd_paramsE)
        /*01e8*/ 	.word	0x000000ff


	//----- nvinfo : EIATTR_FRAME_SIZE
	.align		4
.L_92:
        /*01ec*/ 	.byte	0x04, 0x11
        /*01ee*/ 	.short	(.L_94 - .L_93)
	.align		4
.L_93:
        /*01f0*/ 	.word	index@(_ZN5flash44flash_bwd_dq_dk_dv_loop_seqk_parallel_kernelI23Flash_bwd_kernel_traitsILi256ELi64ELi64ELi8ELi4ELi2ELi2ELb0ELb0EN7cutlass6half_tE19Flash_kernel_traitsILi256ELi64ELi64ELi8ES3_EELb0ELb1ELb0ELb0ELb0ELb0ELb0EEEvNS_16Flash_bwd_paramsE)
        /*01f4*/ 	.word	0x00000060


	//----- nvinfo : EIATTR_REGCOUNT
	.align		4
.L_94:
        /*01f8*/ 	.byte	0x04, 0x2f
        /*01fa*/ 	.short	(.L_96 - .L_95)
	.align		4
.L_95:
        /*01fc*/ 	.word	index@(_ZN5flash44flash_bwd_dq_dk_dv_loop_seqk_parallel_kernelI23Flash_bwd_kernel_traitsILi256ELi64ELi64ELi8ELi4ELi2ELi2ELb0ELb1EN7cutlass6half_tE19Flash_kernel_traitsILi256ELi64ELi64ELi8ES3_EELb0ELb1ELb0ELb1ELb0ELb0ELb0EEEvNS_16Flash_bwd_paramsE)
        /*0200*/ 	.word	0x000000ff


	//----- nvinfo : EIATTR_FRAME_SIZE
	.align		4
.L_96:
        /*0204*/ 	.byte	0x04, 0x11
        /*0206*/ 	.short	(.L_98 - .L_97)
	.align		4
.L_97:
        /*0208*/ 	.word	index@(_ZN5flash44flash_bwd_dq_dk_dv_loop_seqk_parallel_kernelI23Flash_bwd_kernel_traitsILi256ELi64ELi64ELi8ELi4ELi2ELi2ELb0ELb1EN7cutlass6half_tE19Flash_kernel_traitsILi256ELi64ELi64ELi8ES3_EELb0ELb1ELb0ELb1ELb0ELb0ELb0EEEvNS_16Flash_bwd_paramsE)
        /*020c*/ 	.word	0x00000040


	//----- nvinfo : EIATTR_REGCOUNT
	.align		4
.L_98:
        /*0210*/ 	.byte	0x04, 0x2f
        /*0212*/ 	.short	(.L_100 - .L_99)
	.align		4
.L_99:
        /*0214*/ 	.word	index@(_ZN5flash44flash_bwd_dq_dk_dv_loop_seqk_parallel_kernelI23Flash_bwd_kernel_traitsILi256ELi64ELi64ELi8ELi4ELi2ELi2ELb0ELb1EN7cutlass6half_tE19Flash_kernel_traitsILi256ELi64ELi64ELi8ES3_EELb0ELb1ELb0ELb0ELb0ELb1ELb0EEEvNS_16Flash_bwd_paramsE)
        /*0218*/ 	.word	0x000000ff


	//----- nvinfo : EIATTR_FRAME_SIZE
	.align		4
.L_100:
        /*021c*/ 	.byte	0x04, 0x11
        /*021e*/ 	.short	(.L_102 - .L_101)
	.align		4
.L_101:
        /*0220*/ 	.word	index@(_ZN5flash44flash_bwd_dq_dk_dv_loop_seqk_parallel_kernelI23Flash_bwd_kernel_traitsILi256ELi64ELi64ELi8ELi4ELi2ELi2ELb0ELb1EN7cutlass6half_tE19Flash_kernel_traitsILi256ELi64ELi64ELi8ES3_EELb0ELb1ELb0ELb0ELb0ELb1ELb0EEEvNS_16Flash_bwd_paramsE)
        /*0224*/ 	.word	0x00000000


	//----- nvinfo : EIATTR_REGCOUNT
	.align		4
.L_102:
        /*0228*/ 	.byte	0x04, 0x2f
        /*022a*/ 	.short	(.L_104 - .L_103)
	.align		4
.L_103:
        /*022c*/ 	.word	index@(_ZN5flash44flash_bwd_dq_dk_dv_loop_seqk_parallel_kernelI23Flash_bwd_kernel_traitsILi256ELi64ELi64ELi8ELi4ELi2ELi2ELb0ELb1EN7cutlass6half_tE19Flash_kernel_traitsILi256ELi64ELi64ELi8ES3_EELb0ELb1ELb0ELb0ELb0ELb0ELb0EEEvNS_16Flash_bwd_paramsE)
        /*0230*/ 	.word	0x000000fe


	//----- nvinfo : EIATTR_FRAME_SIZE
	.align		4
.L_104:
        /*0234*/ 	.byte	0x04, 0x11
        /*0236*/ 	.short	(.L_106 - .L_105)
	.align		4
.L_105:
        /*0238*/ 	.word	index@(_ZN5flash44flash_bwd_dq_dk_dv_loop_seqk_parallel_kernelI23Flash_bwd_kernel_traitsILi256ELi64ELi64ELi8ELi4ELi2ELi2ELb0ELb1EN7cutlass6half_tE19Flash_kernel_traitsILi256ELi64ELi64ELi8ES3_EELb0ELb1ELb0ELb0ELb0ELb0ELb0EEEvNS_16Flash_bwd_paramsE)
        /*023c*/ 	.word	0x00000000


	//----- nvinfo : EIATTR_REGCOUNT
	.align		4
.L_106:
        /*0240*/ 	.byte	0x04, 0x2f
        /*0242*/ 	.short	(.L_108 - .L_107)
	.align		4
.L_107:
        /*0244*/ 	.word	index@(_ZN5flash25flash_bwd_dot_do_o_kernelILb1E23Flash_bwd_kernel_traitsILi256ELi64ELi32ELi8ELi4ELi1ELi2ELb1ELb1EN7cutlass6half_tE19Flash_kernel_traitsILi256ELi64ELi32ELi8ES3_EEEEvNS_16Flash_bwd_paramsE)
        /*0248*/ 	.word	0x00000053


	//----- nvinfo : EIATTR_FRAME_SIZE
	.align		4
.L_108:
        /*024c*/ 	.byte	0x04, 0x11
        /*024e*/ 	.short	(.L_110 - .L_109)
	.align		4
.L_109:
        /*0250*/ 	.word	index@(_ZN5flash25flash_bwd_dot_do_o_kernelILb1E23Flash_bwd_kernel_traitsILi256ELi64ELi32ELi8ELi4ELi1ELi2ELb1ELb1EN7cutlass6half_tE19Flash_kernel_traitsILi256ELi64ELi32ELi8ES3_EEEEvNS_16Flash_bwd_paramsE)
        /*0254*/ 	.word	0x00000000


	//----- nvinfo : EIATTR_REGCOUNT
	.align		4
.L_110:
        /*0258*/ 	.byte	0x04, 0x2f
        /*025a*/ 	.short	(.L_112 - .L_111)
	.align		4
.L_111:
        /*025c*/ 	.word	index@(_ZN5flash25flash_bwd_dot_do_o_kernelILb0E23Flash_bwd_kernel_traitsILi256ELi64ELi32ELi8ELi4ELi1ELi2ELb1ELb1EN7cutlass6half_tE19Flash_kernel_traitsILi256ELi64ELi32ELi8ES3_EEEEvNS_16Flash_bwd_paramsE)
        /*0260*/ 	.word	0x0000004e


	//----- nvinfo : EIATTR_FRAME_SIZE
	.align		4
.L_112:
        /*0264*/ 	.byte	0x04, 0x11
        /*0266*/ 	.short	(.L_114 - .L_113)
	.align		4
.L_113:
        /*0268*/ 	.word	index@(_ZN5flash25flash_bwd_dot_do_o_kernelILb0E23Flash_bwd_kernel_traitsILi256ELi64ELi32ELi8ELi4ELi1ELi2ELb1ELb1EN7cutlass6half_tE19Flash_kernel_traitsILi256ELi64ELi32ELi8ES3_EEEEvNS_16Flash_bwd_paramsE)
        /*026c*/ 	.word	0x00000000


	//----- nvinfo : EIATTR_REGCOUNT
	.align		4
.L_114:
        /*0270*/ 	.byte	0x04, 0x2f
        /*0272*/ 	.short	(.L_116 - .L_115)
	.align		4
.L_115:
        /*0274*/ 	.word	index@(_ZN5flash44flash_bwd_dq_dk_dv_loop_seqk_parallel_kernelI23Flash_bwd_kernel_traitsILi256ELi64ELi32ELi8ELi4ELi1ELi2ELb1ELb1EN7cutlass6half_tE19Flash_kernel_traitsILi256ELi64ELi32ELi8ES3_EELb0ELb1ELb0ELb1ELb0ELb0ELb1EEEvNS_16Flash_bwd_paramsE)
        /*0278*/ 	.word	0x000000ff


	//----- nvinfo : EIATTR_FRAME_SIZE
	.align		4
.L_116:
        /*027c*/ 	.byte	0x04, 0x11
        /*027e*/ 	.short	(.L_118 - .L_117)
	.align		4
.L_117:
        /*0280*/ 	.word	index@(_ZN5flash44flash_bwd_dq_dk_dv_loop_seqk_parallel_kernelI23Flash_bwd_kernel_traitsILi256ELi64ELi32ELi8ELi4ELi1ELi2ELb1ELb1EN7cutlass6half_tE19Flash_kernel_traitsILi256ELi64ELi32ELi8ES3_EELb0ELb1ELb0ELb1ELb0ELb0ELb1EEEvNS_16Flash_bwd_paramsE)
        /*0284*/ 	.word	0x00000020


	//----- nvinfo : EIATTR_REGCOUNT
	.align		4
.L_118:
        /*0288*/ 	.byte	0x04, 0x2f
        /*028a*/ 	.short	(.L_120 - .L_119)
	.align		4
.L_119:
        /*028c*/ 	.word	index@(_ZN5flash44flash_bwd_dq_dk_dv_loop_seqk_parallel_kernelI23Flash_bwd_kernel_traitsILi256ELi64ELi32ELi8ELi4ELi1ELi2ELb1ELb1EN7cutlass6half_tE19Flash_kernel_traitsILi256ELi64ELi32ELi8ES3_EELb0ELb1ELb0ELb1ELb0ELb0ELb0EEEvNS_16Flash_bwd_paramsE)
        /*0290*/ 	.word	0x000000ff


	//----- nvinfo : EIATTR_FRAME_SIZE
	.align		4
.L_120:
        /*0294*/ 	.byte	0x04, 0x11
        /*0296*/ 	.short	(.L_122 - .L_121)
	.align		4
.L_121:
        /*0298*/ 	.word	index@(_ZN5flash44flash_bwd_dq_dk_dv_loop_seqk_parallel_kernelI23Flash_bwd_kernel_traitsILi256ELi64ELi32ELi8ELi4ELi1ELi2ELb1ELb1EN7cutlass6half_tE19Flash_kernel_traitsILi256ELi64ELi32ELi8ES3_EELb0ELb1ELb0ELb1ELb0ELb0ELb0EEEvNS_16Flash_bwd_paramsE)
        /*029c*/ 	.word	0x00000020


	//----- nvinfo : EIATTR_REGCOUNT
	.align		4
.L_122:
        /*02a0*/ 	.byte	0x04, 0x2f
        /*02a2*/ 	.short	(.L_124 - .L_123)
	.align		4
.L_123:
        /*02a4*/ 	.word	index@(_ZN5flash44flash_bwd_dq_dk_dv_loop_seqk_parallel_kernelI23Flash_bwd_kernel_traitsILi256ELi64ELi32ELi8ELi4ELi1ELi2ELb1ELb1EN7cutlass6half_tE19Flash_kernel_traitsILi256ELi64ELi32ELi8ES3_EELb0ELb1ELb0ELb0ELb0ELb1ELb1EEEvNS_16Flash_bwd_paramsE)
        /*02a8*/ 	.word	0x000000ff


	//----- nvinfo : EIATTR_FRAME_SIZE
	.align		4
.L_124:
        /*02ac*/ 	.byte	0x04, 0x11
        /*02ae*/ 	.short	(.L_126 - .L_125)
	.align		4
.L_125:
        /*02b0*/ 	.word	index@(_ZN5flash44flash_bwd_dq_dk_dv_loop_seqk_parallel_kernelI23Flash_bwd_kernel_traitsILi256ELi64ELi32ELi8ELi4ELi1ELi2ELb1ELb1EN7cutlass6half_tE19Flash_kernel_traitsILi256ELi64ELi32ELi8ES3_EELb0ELb1ELb0ELb0ELb0ELb1ELb1EEEvNS_16Flash_bwd_paramsE)
        /*02b4*/ 	.word	0x00000018


	//----- nvinfo : EIATTR_REGCOUNT
	.align		4
.L_126:
        /*02b8*/ 	.byte	0x04, 0x2f
        /*02ba*/ 	.short	(.L_128 - .L_127)
	.align		4
.L_127:
        /*02bc*/ 	.word	index@(_ZN5flash44flash_bwd_dq_dk_dv_loop_seqk_parallel_kernelI23Flash_bwd_kernel_traitsILi256ELi64ELi32ELi8ELi4ELi1ELi2ELb1ELb1EN7cutlass6half_tE19Flash_kernel_traitsILi256ELi64ELi32ELi8ES3_EELb0ELb1ELb0ELb0ELb0ELb1ELb0EEEvNS_16Flash_bwd_paramsE)
        /*02c0*/ 	.word	0x000000ff


	//----- nvinfo : EIATTR_FRAME_SIZE
	.align		4
.L_128:
        /*02c4*/ 	.byte	0x04, 0x11
        /*02c6*/ 	.short	(.L_130 - .L_129)
	.align		4
.L_129:
        /*02c8*/ 	.word	index@(_ZN5flash44flash_bwd_dq_dk_dv_loop_seqk_parallel_kernelI23Flash_bwd_kernel_traitsILi256ELi64ELi32ELi8ELi4ELi1ELi2ELb1ELb1EN7cutlass6half_tE19Flash_kernel_traitsILi256ELi64ELi32ELi8ES3_EELb0ELb1ELb0ELb0ELb0ELb1ELb0EEEvNS_16Flash_bwd_paramsE)
        /*02cc*/ 	.word	0x00000018


	//----- nvinfo : EIATTR_REGCOUNT
	.align		4
.L_130:
        /*02d0*/ 	.byte	0x04, 0x2f
        /*02d2*/ 	.short	(.L_132 - .L_131)
	.align		4
.L_131:
        /*02d4*/ 	.word	index@(_ZN5flash44flash_bwd_dq_dk_dv_loop_seqk_parallel_kernelI23Flash_bwd_kernel_traitsILi256ELi64ELi32ELi8ELi4ELi1ELi2ELb1ELb1EN7cutlass6half_tE19Flash_kernel_traitsILi256ELi64ELi32ELi8ES3_EELb0ELb1ELb0ELb0ELb0ELb0ELb1EEEvNS_16Flash_bwd_paramsE)
        /*02d8*/ 	.word	0x000000ff


	//----- nvinfo : EIATTR_FRAME_SIZE
	.align		4
.L_132:
        /*02dc*/ 	.byte	0x04, 0x11
        /*02de*/ 	.short	(.L_134 - .L_133)
	.align		4
.L_133:
        /*02e0*/ 	.word	index@(_ZN5flash44flash_bwd_dq_dk_dv_loop_seqk_parallel_kernelI23Flash_bwd_kernel_traitsILi256ELi64ELi32ELi8ELi4ELi1ELi2ELb1ELb1EN7cutlass6half_tE19Flash_kernel_traitsILi256ELi64ELi32ELi8ES3_EELb0ELb1ELb0ELb0ELb0ELb0ELb1EEEvNS_16Flash_bwd_paramsE)
        /*02e4*/ 	.word	0x00000010


	//----- nvinfo : EIATTR_REGCOUNT
	.align		4
.L_134:
        /*02e8*/ 	.byte	0x04, 0x2f
        /*02ea*/ 	.short	(.L_136 - .L_135)
	.align		4
.L_135:
        /*02ec*/ 	.word	index@(_ZN5flash44flash_bwd_dq_dk_dv_loop_seqk_parallel_kernelI23Flash_bwd_kernel_traitsILi256ELi64ELi32ELi8ELi4ELi1ELi2ELb1ELb1EN7cutlass6half_tE19Flash_kernel_traitsILi256ELi64ELi32ELi8ES3_EELb0ELb1ELb0ELb0ELb0ELb0ELb0EEEvNS_16Flash_bwd_paramsE)
        /*02f0*/ 	.word	0x000000ff


	//----- nvinfo : EIATTR_FRAME_SIZE
	.align		4
.L_136:
        /*02f4*/ 	.byte	0x04, 0x11
        /*02f6*/ 	.short	(.L_138 - .L_137)
	.align		4
.L_137:
        /*02f8*/ 	.word	index@(_ZN5flash44flash_bwd_dq_dk_dv_loop_seqk_parallel_kernelI23Flash_bwd_kernel_traitsILi256ELi64ELi32ELi8ELi4ELi1ELi2ELb1ELb1EN7cutlass6half_tE19Flash_kernel_traitsILi256ELi64ELi32ELi8ES3_EELb0ELb1ELb0ELb0ELb0ELb0ELb0EEEvNS_16Flash_bwd_paramsE)
        /*02fc*/ 	.word	0x00000010


	//----- nvinfo : EIATTR_REGCOUNT
	.align		4
.L_138:
        /*0300*/ 	.byte	0x04, 0x2f
        /*0302*/ 	.short	(.L_140 - .L_139)
	.align		4
.L_139:
        /*0304*/ 	.word	index@(_ZN5flash27flash_bwd_convert_dq_kernelI23Flash_bwd_kernel_traitsILi256ELi64ELi32ELi8ELi4ELi1ELi2ELb1ELb1EN7cutlass6half_tE19Flash_kernel_traitsILi256ELi64ELi32ELi8ES3_EEEEvNS_16Flash_bwd_paramsEi)
        /*0308*/ 	.word	0x00000060


	//----- nvinfo : EIATTR_FRAME_SIZE
	.align		4
.L_140:
        /*030c*/ 	.byte	0x04, 0x11
        /*030e*/ 	.short	(.L_142 - .L_141)
	.align		4
.L_141:
        /*0310*/ 	.word	index@(_ZN5flash27flash_bwd_convert_dq_kernelI23Flash_bwd_kernel_traitsILi256ELi64ELi32ELi8ELi4ELi1ELi2ELb1ELb1EN7cutlass6half_tE19Flash_kernel_traitsILi256ELi64ELi32ELi8ES3_EEEEvNS_16Flash_bwd_paramsEi)
        /*0314*/ 	.word	0x00000000


	//----- nvinfo : EIATTR_MIN_STACK_SIZE
	.align		4
.L_142:
        /*0318*/ 	.byte	0x04, 0x12
        /*031a*/ 	.short	(.L_144 - .L_143)
	.align		4
.L_143:
        /*031c*/ 	.word	index@(_ZN5flash27flash_bwd_convert_dq_kernelI23Flash_bwd_kernel_traitsILi256ELi64ELi32ELi8ELi4ELi1ELi2ELb1ELb1EN7cutlass6half_tE19Flash_kernel_traitsILi256ELi64ELi32ELi8ES3_EEEEvNS_16Flash_bwd_paramsEi)
        /*0320*/ 	.word	0x00000000


	//----- nvinfo : EIATTR_MIN_STACK_SIZE
	.align		4
.L_144:
        /*0324*/ 	.byte	0x04, 0x12
        /*0326*/ 	.short	(.L_146 - .L_145)
	.align		4
.L_145:
        /*0328*/ 	.word	index@(_ZN5flash44flash_bwd_dq_dk_dv_loop_seqk_parallel_kernelI23Flash_bwd_kernel_traitsILi256ELi64ELi32ELi8ELi4ELi1ELi2ELb1ELb1EN7cutlass6half_tE19Flash_kernel_traitsILi256ELi64ELi32ELi8ES3_EELb0ELb1ELb0ELb0ELb0ELb0ELb0EEEvNS_16Flash_bwd_paramsE)
        /*032c*/ 	.word	0x00000010


	//----- nvinfo : EIATTR_MIN_STACK_SIZE
	.align		4
.L_146:
        /*0330*/ 	.byte	0x04, 0x12
        /*0332*/ 	.short	(.L_148 - .L_147)
	.align		4
.L_147:
        /*0334*/ 	.word	index@(_ZN5flash44flash_bwd_dq_dk_dv_loop_seqk_parallel_kernelI23Flash_bwd_kernel_traitsILi256ELi64ELi32ELi8ELi4ELi1ELi2ELb1ELb1EN7cutlass6half_tE19Flash_kernel_traitsILi256ELi64ELi32ELi8ES3_EELb0ELb1ELb0ELb0ELb0ELb0ELb1EEEvNS_16Flash_bwd_paramsE)
        /*0338*/ 	.word	0x00000010


	//----- nvinfo : EIATTR_MIN_STACK_SIZE
	.align		4
.L_148:
        /*033c*/ 	.byte	0x04, 0x12
        /*033e*/ 	.short	(.L_150 - .L_149)
	.align		4
.L_149:
        /*0340*/ 	.word	index@(_ZN5flash44flash_bwd_dq_dk_dv_loop_seqk_parallel_kernelI23Flash_bwd_kernel_traitsILi256ELi64ELi32ELi8ELi4ELi1ELi2ELb1ELb1EN7cutlass6half_tE19Flash_kernel_traitsILi256ELi64ELi32ELi8ES3_EELb0ELb1ELb0ELb0ELb0ELb1ELb0EEEvNS_16Flash_bwd_paramsE)
        /*0344*/ 	.word	0x00000018


	//----- nvinfo : EIATTR_MIN_STACK_SIZE
	.align		4
.L_150:
        /*0348*/ 	.byte	0x04, 0x12
        /*034a*/ 	.short	(.L_152 - .L_151)
	.align		4
.L_151:
        /*034c*/ 	.word	index@(_ZN5flash44flash_bwd_dq_dk_dv_loop_seqk_parallel_kernelI23Flash_bwd_kernel_traitsILi256ELi64ELi32ELi8ELi4ELi1ELi2ELb1ELb1EN7cutlass6half_tE19Flash_kernel_traitsILi256ELi64ELi32ELi8ES3_EELb0ELb1ELb0ELb0ELb0ELb1ELb1EEEvNS_16Flash_bwd_paramsE)
        /*0350*/ 	.word	0x00000018


	//----- nvinfo : EIATTR_MIN_STACK_SIZE
	.align		4
.L_152:
        /*0354*/ 	.byte	0x04, 0x12
        /*0356*/ 	.short	(.L_154 - .L_153)
	.align		4
.L_153:
        /*0358*/ 	.word	index@(_ZN5flash44flash_bwd_dq_dk_dv_loop_seqk_parallel_kernelI23Flash_bwd_kernel_traitsILi256ELi64ELi32ELi8ELi4ELi1ELi2ELb1ELb1EN7cutlass6half_tE19Flash_kernel_traitsILi256ELi64ELi32ELi8ES3_EELb0ELb1ELb0ELb1ELb0ELb0ELb0EEEvNS_16Flash_bwd_paramsE)
        /*035c*/ 	.word	0x00000020


	//----- nvinfo : EIATTR_MIN_STACK_SIZE
	.align		4
.L_154:
        /*0360*/ 	.byte	0x04, 0x12
        /*0362*/ 	.short	(.L_156 - .L_155)
	.align		4
.L_155:
        /*0364*/ 	.word	index@(_ZN5flash44flash_bwd_dq_dk_dv_loop_seqk_parallel_kernelI23Flash_bwd_kernel_traitsILi256ELi64ELi32ELi8ELi4ELi1ELi2ELb1ELb1EN7cutlass6half_tE19Flash_kernel_traitsILi256ELi64ELi32ELi8ES3_EELb0ELb1ELb0ELb1ELb0ELb0ELb1EEEvNS_16Flash_bwd_paramsE)
        /*0368*/ 	.word	0x00000020


	//----- nvinfo : EIATTR_MIN_STACK_SIZE
	.align		4
.L_156:
        /*036c*/ 	.byte	0x04, 0x12
        /*036e*/ 	.short	(.L_158 - .L_157)
	.align		4
.L_157:
        /*0370*/ 	.word	index@(_ZN5flash25flash_bwd_dot_do_o_kernelILb0E23Flash_bwd_kernel_traitsILi256ELi64ELi32ELi8ELi4ELi1ELi2ELb1ELb1EN7cutlass6half_tE19Flash_kernel_traitsILi256ELi64ELi32ELi8ES3_EEEEvNS_16Flash_bwd_paramsE)
        /*0374*/ 	.word	0x00000000


	//----- nvinfo : EIATTR_MIN_STACK_SIZE
	.align		4
.L_158:
        /*0378*/ 	.byte	0x04, 0x12
        /*037a*/ 	.short	(.L_160 - .L_159)
	.align		4
.L_159:
        /*037c*/ 	.word	index@(_ZN5flash25flash_bwd_dot_do_o_kernelILb1E23Flash_bwd_kernel_traitsILi256ELi64ELi32ELi8ELi4ELi1ELi2ELb1ELb1EN7cutlass6half_tE19Flash_kernel_traitsILi256ELi64ELi32ELi8ES3_EEEEvNS_16Flash_bwd_paramsE)
        /*0380*/ 	.word	0x00000000


	//----- nvinfo : EIATTR_MIN_STACK_SIZE
	.align		4
.L_160:
        /*0384*/ 	.byte	0x04, 0x12
        /*0386*/ 	.short	(.L_162 - .L_161)
	.align		4
.L_161:
        /*0388*/ 	.word	index@(_ZN5flash44flash_bwd_dq_dk_dv_loop_seqk_parallel_kernelI23Flash_bwd_kernel_traitsILi256ELi64ELi64ELi8ELi4ELi2ELi2ELb0ELb1EN7cutlass6half_tE19Flash_kernel_traitsILi256ELi64ELi64ELi8ES3_EELb0ELb1ELb0ELb0ELb0ELb0ELb0EEEvNS_16Flash_bwd_paramsE)
        /*038c*/ 	.word	0x00000000


	//----- nvinfo : EIATTR_MIN_STACK_SIZE
	.align		4
.L_162:
        /*0390*/ 	.byte	0x04, 0x12
        /*0392*/ 	.short	(.L_164 - .L_163)
	.align		4
.L_163:
        /*0394*/ 	.word	index@(_ZN5flash44flash_bwd_dq_dk_dv_loop_seqk_parallel_kernelI23Flash_bwd_kernel_traitsILi256ELi64ELi64ELi8ELi4ELi2ELi2ELb0ELb1EN7cutlass6half_tE19Flash_kernel_traitsILi256ELi64ELi64ELi8ES3_EELb0ELb1ELb0ELb0ELb0ELb1ELb0EEEvNS_16Flash_bwd_paramsE)
        /*0398*/ 	.word	0x00000000


	//----- nvinfo : EIATTR_MIN_STACK_SIZE
	.align		4
.L_164:
        /*039c*/ 	.byte	0x04, 0x12
        /*039e*/ 	.short	(.L_166 - .L_165)
	.align		4
.L_165:
        /*03a0*/ 	.word	index@(_ZN5flash44flash_bwd_dq_dk_dv_loop_seqk_parallel_kernelI23Flash_bwd_kernel_traitsILi256ELi64ELi64ELi8ELi4ELi2ELi2ELb0ELb1EN7cutlass6half_tE19Flash_kernel_traitsILi256ELi64ELi64ELi8ES3_EELb0ELb1ELb0ELb1ELb0ELb0ELb0EEEvNS_16Flash_bwd_paramsE)
        /*03a4*/ 	.word	0x00000040


	//----- nvinfo : EIATTR_MIN_STACK_SIZE
	.align		4
.L_166:
        /*03a8*/ 	.byte	0x04, 0x12
        /*03aa*/ 	.short	(.L_168 - .L_167)
	.align		4
.L_167:
        /*03ac*/ 	.word	index@(_ZN5flash44flash_bwd_dq_dk_dv_loop_seqk_parallel_kernelI23Flash_bwd_kernel_traitsILi256ELi64ELi64ELi8ELi4ELi2ELi2ELb0ELb0EN7cutlass6half_tE19Flash_kernel_traitsILi256ELi64ELi64ELi8ES3_EELb0ELb1ELb0ELb0ELb0ELb0ELb0EEEvNS_16Flash_bwd_paramsE)
        /*03b0*/ 	.word	0x00000060


	//----- nvinfo : EIATTR_MIN_STACK_SIZE
	.align		4
.L_168:
        /*03b4*/ 	.byte	0x04, 0x12
        /*03b6*/ 	.short	(.L_170 - .L_169)
	.align		4
.L_169:
        /*03b8*/ 	.word	index@(_ZN5flash44flash_bwd_dq_dk_dv_loop_seqk_parallel_kernelI23Flash_bwd_kernel_traitsILi256ELi64ELi64ELi8ELi4ELi2ELi2ELb0ELb0EN7cutlass6half_tE19Flash_kernel_traitsILi256ELi64ELi64ELi8ES3_EELb0ELb1ELb0ELb0ELb0ELb1ELb0EEEvNS_16Flash_bwd_paramsE)
        /*03bc*/ 	.word	0x00000058


	//----- nvinfo : EIATTR_MIN_STACK_SIZE
	.align		4
.L_170:
        /*03c0*/ 	.byte	0x04, 0x12
        /*03c2*/ 	.short	(.L_172 - .L_171)
	.align		4
.L_171:
        /*03c4*/ 	.word	index@(_ZN5flash44flash_bwd_dq_dk_dv_loop_seqk_parallel_kernelI23Flash_bwd_kernel_traitsILi256ELi64ELi64ELi8ELi4ELi2ELi2ELb0ELb0EN7cutlass6half_tE19Flash_kernel_traitsILi256ELi64ELi64ELi8ES3_EELb0ELb1ELb0ELb1ELb0ELb0ELb0EEEvNS_16Flash_bwd_paramsE)
        /*03c8*/ 	.word	0x000000a0


	//----- nvinfo : EIATTR_MIN_STACK_SIZE
	.align		4
.L_172:
        /*03cc*/ 	.byte	0x04, 0x12
        /*03ce*/ 	.short	(.L_174 - .L_173)
	.align		4
.L_173:
        /*03d0*/ 	.word	index@(_ZN5flash27flash_bwd_convert_dq_kernelI23Flash_bwd_kernel_traitsILi256ELi64ELi64ELi8ELi4ELi2ELi2ELb0ELb1EN7cutlass6half_tE19Flash_kernel_traitsILi256ELi64ELi64ELi8ES3_EEEEvNS_16Flash_bwd_paramsEi)
        /*03d4*/ 	.word	0x00000000


	//----- nvinfo : EIATTR_MIN_STACK_SIZE
	.align		4
.L_174:
        /*03d8*/ 	.byte	0x04, 0x12
        /*03da*/ 	.short	(.L_176 - .L_175)
	.align		4
.L_175:
        /*03dc*/ 	.word	index@(_ZN5flash44flash_bwd_dq_dk_dv_loop_seqk_parallel_kernelI23Flash_bwd_kernel_traitsILi256ELi64ELi64ELi8ELi4ELi2ELi2ELb0ELb1EN7cutlass6half_tE19Flash_kernel_traitsILi256ELi64ELi64ELi8ES3_EELb1ELb1ELb0ELb0ELb0ELb0ELb0EEEvNS_16Flash_bwd_paramsE)
        /*03e0*/ 	.word	0x00000000


	//----- nvinfo : EIATTR_MIN_STACK_SIZE
	.align		4
.L_176:
        /*03e4*/ 	.byte	0x04, 0x12
        /*03e6*/ 	.short	(.L_178 - .L_177)
	.align		4
.L_177:
        /*03e8*/ 	.word	index@(_ZN5flash44flash_bwd_dq_dk_dv_loop_seqk_parallel_kernelI23Flash_bwd_kernel_traitsILi256ELi64ELi64ELi8ELi4ELi2ELi2ELb0ELb1EN7cutlass6half_tE19Flash_kernel_traitsILi256ELi64ELi64ELi8ES3_EELb0ELb1ELb0ELb0ELb0ELb0ELb1EEEvNS_16Flash_bwd_paramsE)
        /*03ec*/ 	.word	0x00000000


	//----- nvinfo : EIATTR_MIN_STACK_SIZE
	.align		4
.L_178:
        /*03f0*/ 	.byte	0x04, 0x12
        /*03f2*/ 	.short	(.L_180 - .L_179)
	.align		4
.L_179:
        /*03f4*/ 	.word	index@(_ZN5flash44flash_bwd_dq_dk_dv_loop_seqk_parallel_kernelI23Flash_bwd_kernel_traitsILi256ELi64ELi64ELi8ELi4ELi2ELi2ELb0ELb1EN7cutlass6half_tE19Flash_kernel_traitsILi256ELi64ELi64ELi8ES3_EELb1ELb1ELb0ELb0ELb0ELb1ELb0EEEvNS_16Flash_bwd_paramsE)
        /*03f8*/ 	.word	0x00000000


	//----- nvinfo : EIATTR_MIN_STACK_SIZE
	.align		4
.L_180:
        /*03fc*/ 	.byte	0x04, 0x12
        /*03fe*/ 	.short	(.L_182 - .L_181)
	.align		4
.L_181:
        /*0400*/ 	.word	index@(_ZN5flash44flash_bwd_dq_dk_dv_loop_seqk_parallel_kernelI23Flash_bwd_kernel_traitsILi256ELi64ELi64ELi8ELi4ELi2ELi2ELb0ELb1EN7cutlass6half_tE19Flash_kernel_traitsILi256ELi64ELi64ELi8ES3_EELb0ELb1ELb0ELb0ELb0ELb1ELb1EEEvNS_16Flash_bwd_paramsE)
        /*0404*/ 	.word	0x00000000


	//----- nvinfo : EIATTR_MIN_STACK_SIZE
	.align		4
.L_182:
        /*0408*/ 	.byte	0x04, 0x12
        /*040a*/ 	.short	(.L_184 - .L_183)
	.align		4
.L_183:
        /*040c*/ 	.word	index@(_ZN5flash44flash_bwd_dq_dk_dv_loop_seqk_parallel_kernelI23Flash_bwd_kernel_traitsILi256ELi64ELi64ELi8ELi4ELi2ELi2ELb0ELb1EN7cutlass6half_tE19Flash_kernel_traitsILi256ELi64ELi64ELi8ES3_EELb1ELb1ELb0ELb1ELb0ELb0ELb0EEEvNS_16Flash_bwd_paramsE)
        /*0410*/ 	.word	0x00000050


	//----- nvinfo : EIATTR_MIN_STACK_SIZE
	.align		4
.L_184:
        /*0414*/ 	.byte	0x04, 0x12
        /*0416*/ 	.short	(.L_186 - .L_185)
	.align		4
.L_185:
        /*0418*/ 	.word	index@(_ZN5flash44flash_bwd_dq_dk_dv_loop_seqk_parallel_kernelI23Flash_bwd_kernel_traitsILi256ELi64ELi64ELi8ELi4ELi2ELi2ELb0ELb1EN7cutlass6half_tE19Flash_kernel_traitsILi256ELi64ELi64ELi8ES3_EELb0ELb1ELb0ELb1ELb0ELb0ELb1EEEvNS_16Flash_bwd_paramsE)
        /*041c*/ 	.word	0x00000040


	//----- nvinfo : EIATTR_MIN_STACK_SIZE
	.align		4
.L_186:
        /*0420*/ 	.byte	0x04, 0x12
        /*0422*/ 	.short	(.L_188 - .L_187)
	.align		4
.L_187:
        /*0424*/ 	.word	index@(_ZN5flash25flash_bwd_dot_do_o_kernelILb0E23Flash_bwd_kernel_traitsILi256ELi64ELi64ELi8ELi4ELi2ELi2ELb0ELb1EN7cutlass6half_tE19Flash_kernel_traitsILi256ELi64ELi64ELi8ES3_EEEEvNS_16Flash_bwd_paramsE)
        /*0428*/ 	.word	0x00000000


	//----- nvinfo : EIATTR_MIN_STACK_SIZE
	.align		4
.L_188:
        /*042c*/ 	.byte	0x04, 0x12
        /*042e*/ 	.short	(.L_190 - .L_189)
	.align		4
.L_189:
        /*0430*/ 	.word	index@(_ZN5flash25flash_bwd_dot_do_o_kernelILb1E23Flash_bwd_kernel_traitsILi256ELi64ELi64ELi8ELi4ELi2ELi2ELb0ELb1EN7cutlass6half_tE19Flash_kernel_traitsILi256ELi64ELi64ELi8ES3_EEEEvNS_16Flash_bwd_paramsE)
        /*0434*/ 	.word	0x00000000


	//----- nvinfo : EIATTR_MIN_STACK_SIZE
	.align		4
.L_190:
        /*0438*/ 	.byte	0x04, 0x12
        /*043a*/ 	.short	(.L_192 - .L_191)
	.align		4
.L_191:
        /*043c*/ 	.word	index@(_ZN5flash27flash_bwd_convert_dq_kernelI23Flash_bwd_kernel_traitsILi256ELi64ELi64ELi8ELi4ELi2ELi2ELb0ELb0EN7cutlass6half_tE19Flash_kernel_traitsILi256ELi64ELi64ELi8ES3_EEEEvNS_16Flash_bwd_paramsEi)
        /*0440*/ 	.word	0x00000000


	//----- nvinfo : EIATTR_MIN_STACK_SIZE
	.align		4
.L_192:
        /*0444*/ 	.byte	0x04, 0x12
        /*0446*/ 	.short	(.L_194 - .L_193)
	.align		4
.L_193:
        /*0448*/ 	.word	index@(_ZN5flash44flash_bwd_dq_dk_dv_loop_seqk_parallel_kernelI23Flash_bwd_kernel_traitsILi256ELi64ELi64ELi8ELi4ELi2ELi2ELb0ELb0EN7cutlass6half_tE19Flash_kernel_traitsILi256ELi64ELi64ELi8ES3_EELb1ELb1ELb0ELb0ELb0ELb0ELb0EEEvNS_16Flash_bwd_paramsE)
        /*044c*/ 	.word	0x00000068


	//----- nvinfo : EIATTR_MIN_STACK_SIZE
	.align		4
.L_194:
        /*0450*/ 	.byte	0x04, 0x12
        /*0452*/ 	.short	(.L_196 - .L_195)
	.align		4
.L_195:
        /*0454*/ 	.word	index@(_ZN5flash44flash_bwd_dq_dk_dv_loop_seqk_parallel_kernelI23Flash_bwd_kernel_traitsILi256ELi64ELi64ELi8ELi4ELi2ELi2ELb0ELb0EN7cutlass6half_tE19Flash_kernel_traitsILi256ELi64ELi64ELi8ES3_EELb0ELb1ELb0ELb0ELb0ELb0ELb1EEEvNS_16Flash_bwd_paramsE)
        /*0458*/ 	.word	0x00000060


	//----- nvinfo : EIATTR_MIN_STACK_SIZE
	.align		4
.L_196:
        /*045c*/ 	.byte	0x04, 0x12
        /*045e*/ 	.short	(.L_198 - .L_197)
	.align		4
.L_197:
        /*0460*/ 	.word	index@(_ZN5flash44flash_bwd_dq_dk_dv_loop_seqk_parallel_kernelI23Flash_bwd_kernel_traitsILi256ELi64ELi64ELi8ELi4ELi2ELi2ELb0ELb0EN7cutlass6half_tE19Flash_kernel_traitsILi256ELi64ELi64ELi8ES3_EELb1ELb1ELb0ELb0ELb0ELb1ELb0EEEvNS_16Flash_bwd_paramsE)
        /*0464*/ 	.word	0x00000058


	//----- nvinfo : EIATTR_MIN_STACK_SIZE
	.align		4
.L_198:
        /*0468*/ 	.byte	0x04, 0x12
        /*046a*/ 	.short	(.L_200 - .L_199)
	.align		4
.L_199:
        /*046c*/ 	.word	index@(_ZN5flash44flash_bwd_dq_dk_dv_loop_seqk_parallel_kernelI23Flash_bwd_kernel_traitsILi256ELi64ELi64ELi8ELi4ELi2ELi2ELb0ELb0EN7cutlass6half_tE19Flash_kernel_traitsILi256ELi64ELi64ELi8ES3_EELb0ELb1ELb0ELb0ELb0ELb1ELb1EEEvNS_16Flash_bwd_paramsE)
        /*0470*/ 	.word	0x00000058


	//----- nvinfo : EIATTR_MIN_STACK_SIZE
	.align		4
.L_200:
        /*0474*/ 	.byte	0x04, 0x12
        /*0476*/ 	.short	(.L_202 - .L_201)
	.align		4
.L_201:
        /*0478*/ 	.word	index@(_ZN5flash44flash_bwd_dq_dk_dv_loop_seqk_parallel_kernelI23Flash_bwd_kernel_traitsILi256ELi64ELi64ELi8ELi4ELi2ELi2ELb0ELb0EN7cutlass6half_tE19Flash_kernel_traitsILi256ELi64ELi64ELi8ES3_EELb1ELb1ELb0ELb1ELb0ELb0ELb0EEEvNS_16Flash_bwd_paramsE)
        /*047c*/ 	.word	0x000000b0


	//----- nvinfo : EIATTR_MIN_STACK_SIZE
	.align		4
.L_202:
        /*0480*/ 	.byte	0x04, 0x12
        /*0482*/ 	.short	(.L_204 - .L_203)
	.align		4
.L_203:
        /*0484*/ 	.word	index@(_ZN5flash44flash_bwd_dq_dk_dv_loop_seqk_parallel_kernelI23Flash_bwd_kernel_traitsILi256ELi64ELi64ELi8ELi4ELi2ELi2ELb0ELb0EN7cutlass6half_tE19Flash_kernel_traitsILi256ELi64ELi64ELi8ES3_EELb0ELb1ELb0ELb1ELb0ELb0ELb1EEEvNS_16Flash_bwd_paramsE)
        /*0488*/ 	.word	0x000000a0


	//----- nvinfo : EIATTR_MIN_STACK_SIZE
	.align		4
.L_204:
        /*048c*/ 	.byte	0x04, 0x12
        /*048e*/ 	.short	(.L_206 - .L_205)
	.align		4
.L_205:
        /*0490*/ 	.word	index@(_ZN5flash25flash_bwd_dot_do_o_kernelILb0E23Flash_bwd_kernel_traitsILi256ELi64ELi64ELi8ELi4ELi2ELi2ELb0ELb0EN7cutlass6half_tE19Flash_kernel_traitsILi256ELi64ELi64ELi8ES3_EEEEvNS_16Flash_bwd_paramsE)
        /*0494*/ 	.word	0x00000000


	//----- nvinfo : EIATTR_MIN_STACK_SIZE
	.align		4
.L_206:
        /*0498*/ 	.byte	0x04, 0x12
        /*049a*/ 	.short	(.L_208 - .L_207)
	.align		4
.L_207:
        /*049c*/ 	.word	index@(_ZN5flash25flash_bwd_dot_do_o_kernelILb1E23Flash_bwd_kernel_traitsILi256ELi64ELi64ELi8ELi4ELi2ELi2ELb0ELb0EN7cutlass6half_tE19Flash_kernel_traitsILi256ELi64ELi64ELi8ES3_EEEEvNS_16Flash_bwd_paramsE)
        /*04a0*/ 	.word	0x00000000
.L_208:


//--------------------- .nv.info._ZN5flash27flash_bwd_convert_dq_kernelI23Flash_bwd_kernel_traitsILi256ELi64ELi32ELi8ELi4ELi1ELi2ELb1ELb1EN7cutlass6half_tE19Flash_kernel_traitsILi256ELi64ELi32ELi8ES3_EEEEvNS_16Flash_bwd_paramsEi --------------------------
	.section	.nv.info._ZN5flash27flash_bwd_convert_dq_kernelI23Flash_bwd_kernel_traitsILi256ELi64ELi32ELi8ELi4ELi1ELi2ELb1ELb1EN7cutlass6half_tE19Flash_kernel_traitsILi256ELi64ELi32ELi8ES3_EEEEvNS_16Flash_bwd_paramsEi,"",@"SHT_CUDA_INFO"
	.sectionflags	@""
	.align	4


	//----- nvinfo : EIATTR_CUDA_API_VERSION
	.align		4
        /*0000*/ 	.byte	0x04, 0x37
        /*0002*/ 	.short	(.L_210 - .L_209)
.L_209:
        /*0004*/ 	.word	0x00000082


	//----- nvinfo : EIATTR_SW2861232_WAR
	.align		4
.L_210:
        /*0008*/ 	.byte	0x01, 0x35
	.zero		2


	//----- nvinfo : EIATTR_PARAM_CBANK
	.align		4
        /*000c*/ 	.byte	0x04, 0x0a
        /*000e*/ 	.short	(.L_212 - .L_211)
	.align		4
.L_211:
        /*0010*/ 	.word	index@(.nv.constant0._ZN5flash27flash_bwd_convert_dq_kernelI23Flash_bwd_kernel_traitsILi256ELi64ELi32ELi8ELi4ELi1ELi2ELb1ELb1EN7cutlass6half_tE19Flash_kernel_traitsILi256ELi64ELi32ELi8ES3_EEEEvNS_16Flash_bwd_paramsEi)
        /*0014*/ 	.short	0x0160
        /*0016*/ 	.short	0x0284


	//----- nvinfo : EIATTR_CBANK_PARAM_SIZE
	.align		4
.L_212:
        /*0018*/ 	.byte	0x03, 0x19
        /*001a*/ 	.short	0x0284


	//----- nvinfo : EIATTR_KPARAM_INFO
	.align		4
        /*001c*/ 	.byte	0x04, 0x17
        /*001e*/ 	.short	(.L_214 - .L_213)
.L_213:
        /*0020*/ 	.word	0x00000000
        /*0024*/ 	.short	0x0001
        /*0026*/ 	.short	0x0280
        /*0028*/ 	.byte	0x00, 0xf0, 0x11, 0x00


	//----- nvinfo : EIATTR_KPARAM_INFO
	.align		4
.L_214:
        /*002c*/ 	.byte	0x04, 0x17
        /*002e*/ 	.short	(.L_216 - .L_215)
.L_215:
        /*0030*/ 	.word	0x00000000
        /*0034*/ 	.short	0x0000
        /*0036*/ 	.short	0x0000
        /*0038*/ 	.byte	0x00, 0xf0, 0x01, 0x0a


	//----- nvinfo : EIATTR_MAXREG_COUNT
	.align		4
.L_216:
        /*003c*/ 	.byte	0x03, 0x1b
        /*003e*/ 	.short	0x00ff


	//----- nvinfo : EIATTR_NUM_BARRIERS
	.align		4
        /*0040*/ 	.byte	0x02, 0x4c
        /*0042*/ 	.byte	0x01
	.zero		1


	//----- nvinfo : EIATTR_MERCURY_ISA_VERSION
	.align		4
        /*0044*/ 	.byte	0x03, 0x5f
        /*0046*/ 	.short	0x0000


	//----- nvinfo : EIATTR_EXIT_INSTR_OFFSETS
	.align		4
        /*0048*/ 	.byte	0x04, 0x1c
        /*004a*/ 	.short	(.L_218 - .L_217)


	//   ....[0]....
.L_217:
        /*004c*/ 	.word	0x00000170


	//   ....[1]....
        /*0050*/ 	.word	0x000021b0


	//   ....[2]....
        /*0054*/ 	.word	0x000022d0


	//   ....[3]....
        /*0058*/ 	.word	0x000022f0


	//----- nvinfo : EIATTR_CTAIDZ_USED
	.align		4
.L_218:
        /*005c*/ 	.byte	0x01, 0x04
	.zero		2


	//----- nvinfo : EIATTR_CRS_STACK_SIZE
	.align		4
        /*0060*/ 	.byte	0x04, 0x1e
        /*0062*/ 	.short	(.L_220 - .L_219)
.L_219:
        /*0064*/ 	.word	0x00000000
.L_220:


//--------------------- .nv.info._ZN5flash44flash_bwd_dq_dk_dv_loop_seqk_parallel_kernelI23Flash_bwd_kernel_traitsILi256ELi64ELi32ELi8ELi4ELi1ELi2ELb1ELb1EN7cutlass6half_tE19Flash_kernel_traitsILi256ELi64ELi32ELi8ES3_EELb0ELb1ELb0ELb0ELb0ELb0ELb0EEEvNS_16Flash_bwd_paramsE --------------------------
	.section	.nv.info._ZN5flash44flash_bwd_dq_dk_dv_loop_seqk_parallel_kernelI23Flash_bwd_kernel_traitsILi256ELi64ELi32ELi8ELi4ELi1ELi2ELb1ELb1EN7cutlass6half_tE19Flash_kernel_traitsILi256ELi64ELi32ELi8ES3_EELb0ELb1ELb0ELb0ELb0ELb0ELb0EEEvNS_16Flash_bwd_paramsE,"",@"SHT_CUDA_INFO"
	.sectionflags	@""
	.align	4


	//----- nvinfo : EIATTR_CUDA_API_VERSION
	.align		4
        /*0000*/ 	.byte	0x04, 0x37
        /*0002*/ 	.short	(.L_222 - .L_221)
.L_221:
        /*0004*/ 	.word	0x00000082


	//----- nvinfo : EIATTR_SW2861232_WAR
	.align		4
.L_222:
        /*0008*/ 	.byte	0x01, 0x35
	.zero		2


	//----- nvinfo : EIATTR_PARAM_CBANK
	.align		4
        /*000c*/ 	.byte	0x04, 0x0a
        /*000e*/ 	.short	(.L_224 - .L_223)
	.align		4
.L_223:
        /*0010*/ 	.word	index@(.nv.constant0._ZN5flash44flash_bwd_dq_dk_dv_loop_seqk_parallel_kernelI23Flash_bwd_kernel_traitsILi256ELi64ELi32ELi8ELi4ELi1ELi2ELb1ELb1EN7cutlass6half_tE19Flash_kernel_traitsILi256ELi64ELi32ELi8ES3_EELb0ELb1ELb0ELb0ELb0ELb0ELb0EEEvNS_16Flash_bwd_paramsE)
        /*0014*/ 	.short	0x0160
        /*0016*/ 	.short	0x0280


	//----- nvinfo : EIATTR_CBANK_PARAM_SIZE
	.align		4
.L_224:
        /*0018*/ 	.byte	0x03, 0x19
        /*001a*/ 	.short	0x0280


	//----- nvinfo : EIATTR_KPARAM_INFO
	.align		4
        /*001c*/ 	.byte	0x04, 0x17
        /*001e*/ 	.short	(.L_226 - .L_225)
.L_225:
        /*0020*/ 	.word	0x00000000
        /*0024*/ 	.short	0x0000
        /*0026*/ 	.short	0x0000
        /*0028*/ 	.byte	0x00, 0xf0, 0x01, 0x0a


	//----- nvinfo : EIATTR_MAXREG_COUNT
	.align		4
.L_226:
        /*002c*/ 	.byte	0x03, 0x1b
        /*002e*/ 	.short	0x00ff


	//----- nvinfo : EIATTR_NUM_BARRIERS
	.align		4
        /*0030*/ 	.byte	0x02, 0x4c
        /*0032*/ 	.byte	0x01
	.zero		1


	//----- nvinfo : EIATTR_ANNOTATIONS
	.align		4
        /*0034*/ 	.byte	0x04, 0x55
        /*0036*/ 	.short	(.L_228 - .L_227)


	//   ....[0]....
.L_227:
        /*0038*/ 	.word	0x00000001
        /*003c*/ 	.byte	0x20, 0x08, 0x00, 0x00, 0x01, 0x00, 0x00, 0x00, 0xc0, 0x0b, 0x00, 0x00, 0x01, 0x00, 0x00, 0x00
        /*004c*/ 	.byte	0x90, 0x0c, 0x00, 0x00, 0x01, 0x00, 0x00, 0x00, 0x70, 0x34, 0x00, 0x00, 0x01, 0x00, 0x00, 0x00
        /*005c*/ 	.byte	0x80, 0x39, 0x00, 0x00, 0x01, 0x00, 0x00, 0x00, 0xb0, 0x3c, 0x00, 0x00, 0x01, 0x00, 0x00, 0x00
        /*006c*/ 	.byte	0xd0, 0x3c, 0x00, 0x00, 0x01, 0x00, 0x00, 0x00, 0x90, 0x69, 0x00, 0x00


	//----- nvinfo : EIATTR_MERCURY_ISA_VERSION
	.align		4
.L_228:
        /*0078*/ 	.byte	0x03, 0x5f
        /*007a*/ 	.short	0x0000


	//----- nvinfo : EIATTR_EXIT_INSTR_OFFSETS
	.align		4
        /*007c*/ 	.byte	0x04, 0x1c
        /*007e*/ 	.short	(.L_230 - .L_229)


	//   ....[0]....
.L_229:
        /*0080*/ 	.word	0x000000b0


	//   ....[1]....
        /*0084*/ 	.word	0x000077b0


	//----- nvinfo : EIATTR_CTAIDZ_USED
	.align		4
.L_230:
        /*0088*/ 	.byte	0x01, 0x04
	.zero		2


	//----- nvinfo : EIATTR_CRS_STACK_SIZE
	.align		4
        /*008c*/ 	.byte	0x04, 0x1e
        /*008e*/ 	.short	(.L_232 - .L_231)
.L_231:
        /*0090*/ 	.word	0x00000000
.L_232:


//--------------------- .nv.info._ZN5flash44flash_bwd_dq_dk_dv_loop_seqk_parallel_kernelI23Flash_bwd_kernel_traitsILi256ELi64ELi32ELi8ELi4ELi1ELi2ELb1ELb1EN7cutlass6half_tE19Flash_kernel_traitsILi256ELi64ELi32ELi8ES3_EELb0ELb1ELb0ELb0ELb0ELb0ELb1EEEvNS_16Flash_bwd_paramsE --------------------------
	.section	.nv.info._ZN5flash44flash_bwd_dq_dk_dv_loop_seqk_parallel_kernelI23Flash_bwd_kernel_traitsILi256ELi64ELi32ELi8ELi4ELi1ELi2ELb1ELb1EN7cutlass6half_tE19Flash_kernel_traitsILi256ELi64ELi32ELi8ES3_EELb0ELb1ELb0ELb0ELb0ELb0ELb1EEEvNS_16Flash_bwd_paramsE,"",@"SHT_CUDA_INFO"
	.sectionflags	@""
	.align	4


	//----- nvinfo : EIATTR_CUDA_API_VERSION
	.align		4
        /*0000*/ 	.byte	0x04, 0x37
        /*0002*/ 	.short	(.L_234 - .L_233)
.L_233:
        /*0004*/ 	.word	0x00000082


	//----- nvinfo : EIATTR_SW2861232_WAR
	.align		4
.L_234:
        /*0008*/ 	.byte	0x01, 0x35
	.zero		2


	//----- nvinfo : EIATTR_PARAM_CBANK
	.align		4
        /*000c*/ 	.byte	0x04, 0x0a
        /*000e*/ 	.short	(.L_236 - .L_235)
	.align		4
.L_235:
        /*0010*/ 	.word	index@(.nv.constant0._ZN5flash44flash_bwd_dq_dk_dv_loop_seqk_parallel_kernelI23Flash_bwd_kernel_traitsILi256ELi64ELi32ELi8ELi4ELi1ELi2ELb1ELb1EN7cutlass6half_tE19Flash_kernel_traitsILi256ELi64ELi32ELi8ES3_EELb0ELb1ELb0ELb0ELb0ELb0ELb1EEEvNS_16Flash_bwd_paramsE)
        /*0014*/ 	.short	0x0160
        /*0016*/ 	.short	0x0280


	//----- nvinfo : EIATTR_CBANK_PARAM_SIZE
	.align		4
.L_236:
        /*0018*/ 	.byte	0x03, 0x19
        /*001a*/ 	.short	0x0280


	//----- nvinfo : EIATTR_KPARAM_INFO
	.align		4
        /*001c*/ 	.byte	0x04, 0x17
        /*001e*/ 	.short	(.L_238 - .L_237)
.L_237:
        /*0020*/ 	.word	0x00000000
        /*0024*/ 	.short	0x0000
        /*0026*/ 	.short	0x0000
        /*0028*/ 	.byte	0x00, 0xf0, 0x01, 0x0a


	//----- nvinfo : EIATTR_MAXREG_COUNT
	.align		4
.L_238:
        /*002c*/ 	.byte	0x03, 0x1b
        /*002e*/ 	.short	0x00ff


	//----- nvinfo : EIATTR_NUM_BARRIERS
	.align		4
        /*0030*/ 	.byte	0x02, 0x4c
        /*0032*/ 	.byte	0x01
	.zero		1


	//----- nvinfo : EIATTR_ANNOTATIONS
	.align		4
        /*0034*/ 	.byte	0x04, 0x55
        /*0036*/ 	.short	(.L_240 - .L_239)


	//   ....[0]....
.L_239:
        /*0038*/ 	.word	0x00000001
        /*003c*/ 	.byte	0x20, 0x08, 0x00, 0x00, 0x01, 0x00, 0x00, 0x00, 0xc0, 0x0b, 0x00, 0x00, 0x01, 0x00, 0x00, 0x00
        /*004c*/ 	.byte	0x90, 0x0c, 0x00, 0x00, 0x01, 0x00, 0x00, 0x00, 0x70, 0x34, 0x00, 0x00, 0x01, 0x00, 0x00, 0x00
        /*005c*/ 	.byte	0x80, 0x39, 0x00, 0x00, 0x01, 0x00, 0x00, 0x00, 0xd0, 0x3c, 0x00, 0x00, 0x01, 0x00, 0x00, 0x00
        /*006c*/ 	.byte	0x00, 0x3d, 0x00, 0x00, 0x01, 0x00, 0x00, 0x00, 0xb0, 0x6c, 0x00, 0x00


	//----- nvinfo : EIATTR_MERCURY_ISA_VERSION
	.align		4
.L_240:
        /*0078*/ 	.byte	0x03, 0x5f
        /*007a*/ 	.short	0x0000


	//----- nvinfo : EIATTR_EXIT_INSTR_OFFSETS
	.align		4
        /*007c*/ 	.byte	0x04, 0x1c
        /*007e*/ 	.short	(.L_242 - .L_241)


	//   ....[0]....
.L_241:
        /*0080*/ 	.word	0x000000b0


	//   ....[1]....
        /*0084*/ 	.word	0x00007ad0


	//----- nvinfo : EIATTR_CTAIDZ_USED
	.align		4
.L_242:
        /*0088*/ 	.byte	0x01, 0x04
	.zero		2


	//----- nvinfo : EIATTR_CRS_STACK_SIZE
	.align		4
        /*008c*/ 	.byte	0x04, 0x1e
        /*008e*/ 	.short	(.L_244 - .L_243)
.L_243:
        /*0090*/ 	.word	0x00000000
.L_244:


//--------------------- .nv.info._ZN5flash44flash_bwd_dq_dk_dv_loop_seqk_parallel_kernelI23Flash_bwd_kernel_traitsILi256ELi64ELi32ELi8ELi4ELi1ELi2ELb1ELb1EN7cutlass6half_tE19Flash_kernel_traitsILi256ELi64ELi32ELi8ES3_EELb0ELb1ELb0ELb0ELb0ELb1ELb0EEEvNS_16Flash_bwd_paramsE --------------------------
	.section	.nv.info._ZN5flash44flash_bwd_dq_dk_dv_loop_seqk_parallel_kernelI23Flash_bwd_kernel_traitsILi256ELi64ELi32ELi8ELi4ELi1ELi2ELb1ELb1EN7cutlass6half_tE19Flash_kernel_traitsILi256ELi64ELi32ELi8ES3_EELb0ELb1ELb0ELb0ELb0ELb1ELb0EEEvNS_16Flash_bwd_paramsE,"",@"SHT_CUDA_INFO"
	.sectionflags	@""
	.align	4


	//----- nvinfo : EIATTR_CUDA_API_VERSION
	.align		4
        /*0000*/ 	.byte	0x04, 0x37
        /*0002*/ 	.short	(.L_246 - .L_245)
.L_245:
        /*0004*/ 	.word	0x00000082


	//----- nvinfo : EIATTR_SW2861232_WAR
	.align		4
.L_246:
        /*0008*/ 	.byte	0x01, 0x35
	.zero		2


	//----- nvinfo : EIATTR_PARAM_CBANK
	.align		4
        /*000c*/ 	.byte	0x04, 0x0a
        /*000e*/ 	.short	(.L_248 - .L_247)
	.align		4
.L_247:
        /*0010*/ 	.word	index@(.nv.constant0._ZN5flash44flash_bwd_dq_dk_dv_loop_seqk_parallel_kernelI23Flash_bwd_kernel_traitsILi256ELi64ELi32ELi8ELi4ELi1ELi2ELb1ELb1EN7cutlass6half_tE19Flash_kernel_traitsILi256ELi64ELi32ELi8ES3_EELb0ELb1ELb0ELb0ELb0ELb1ELb0EEEvNS_16Flash_bwd_paramsE)
        /*0014*/ 	.short	0x0160
        /*0016*/ 	.short	0x0280


	//----- nvinfo : EIATTR_CBANK_PARAM_SIZE
	.align		4
.L_248:
        /*0018*/ 	.byte	0x03, 0x19
        /*001a*/ 	.short	0x0280


	//----- nvinfo : EIATTR_KPARAM_INFO
	.align		4
        /*001c*/ 	.byte	0x04, 0x17
        /*001e*/ 	.short	(.L_250 - .L_249)
.L_249:
        /*0020*/ 	.word	0x00000000
        /*0024*/ 	.short	0x0000
        /*0026*/ 	.short	0x0000
        /*0028*/ 	.byte	0x00, 0xf0, 0x01, 0x0a


	//----- nvinfo : EIATTR_MAXREG_COUNT
	.align		4
.L_250:
        /*002c*/ 	.byte	0x03, 0x1b
        /*002e*/ 	.short	0x00ff


	//----- nvinfo : EIATTR_NUM_BARRIERS
	.align		4
        /*0030*/ 	.byte	0x02, 0x4c
        /*0032*/ 	.byte	0x01
	.zero		1


	//----- nvinfo : EIATTR_ANNOTATIONS
	.align		4
        /*0034*/ 	.byte	0x04, 0x55
        /*0036*/ 	.short	(.L_252 - .L_251)


	//   ....[0]....
.L_251:
        /*0038*/ 	.word	0x00000001
        /*003c*/ 	.byte	0xe0, 0x03, 0x00, 0x00, 0x01, 0x00, 0x00, 0x00, 0x80, 0x07, 0x00, 0x00, 0x01, 0x00, 0x00, 0x00
        /*004c*/ 	.byte	0x40, 0x08, 0x00, 0x00, 0x01, 0x00, 0x00, 0x00, 0x40, 0x0b, 0x00, 0x00, 0x01, 0x00, 0x00, 0x00
        /*005c*/ 	.byte	0x80, 0x19, 0x00, 0x00, 0x01, 0x00, 0x00, 0x00, 0x90, 0x19, 0x00, 0x00, 0x01, 0x00, 0x00, 0x00
        /*006c*/ 	.byte	0xc0, 0x19, 0x00, 0x00, 0x01, 0x00, 0x00, 0x00, 0x80, 0x1d, 0x00, 0x00, 0x01, 0x00, 0x00, 0x00
        /*007c*/ 	.byte	0xa0, 0x23, 0x00, 0x00, 0x01, 0x00, 0x00, 0x00, 0xf0, 0x2d, 0x00, 0x00, 0x01, 0x00, 0x00, 0x00
        /*008c*/ 	.byte	0x40, 0x2f, 0x00, 0x00, 0x01, 0x00, 0x00, 0x00, 0x70, 0x2f, 0x00, 0x00, 0x01, 0x00, 0x00, 0x00
        /*009c*/ 	.byte	0x30, 0x60, 0x00, 0x00


	//----- nvinfo : EIATTR_MERCURY_ISA_VERSION
	.align		4
.L_252:
        /*00a0*/ 	.byte	0x03, 0x5f
        /*00a2*/ 	.short	0x0000


	//----- nvinfo : EIATTR_EXIT_INSTR_OFFSETS
	.align		4
        /*00a4*/ 	.byte	0x04, 0x1c
        /*00a6*/ 	.short	(.L_254 - .L_253)


	//   ....[0]....
.L_253:
        /*00a8*/ 	.word	0x000000b0


	//   ....[1]....
        /*00ac*/ 	.word	0x00006420


	//----- nvinfo : EIATTR_CTAIDZ_USED
	.align		4
.L_254:
        /*00b0*/ 	.byte	0x01, 0x04
	.zero		2


	//----- nvinfo : EIATTR_CRS_STACK_SIZE
	.align		4
        /*00b4*/ 	.byte	0x04, 0x1e
        /*00b6*/ 	.short	(.L_256 - .L_255)
.L_255:
        /*00b8*/ 	.word	0x00000000
.L_256:


//--------------------- .nv.info._ZN5flash44flash_bwd_dq_dk_dv_loop_seqk_parallel_kernelI23Flash_bwd_kernel_traitsILi256ELi64ELi32ELi8ELi4ELi1ELi2ELb1ELb1EN7cutlass6half_tE19Flash_kernel_traitsILi256ELi64ELi32ELi8ES3_EELb0ELb1ELb0ELb0ELb0ELb1ELb1EEEvNS_16Flash_bwd_paramsE --------------------------
	.section	.nv.info._ZN5flash44flash_bwd_dq_dk_dv_loop_seqk_parallel_kernelI23Flash_bwd_kernel_traitsILi256ELi64ELi32ELi8ELi4ELi1ELi2ELb1ELb1EN7cutlass6half_tE19Flash_kernel_traitsILi256ELi64ELi32ELi8ES3_EELb0ELb1ELb0ELb0ELb0ELb1ELb1EEEvNS_16Flash_bwd_paramsE,"",@"SHT_CUDA_INFO"
	.sectionflags	@""
	.align	4


	//----- nvinfo : EIATTR_CUDA_API_VERSION
	.align		4
        /*0000*/ 	.byte	0x04, 0x37
        /*0002*/ 	.short	(.L_258 - .L_257)
.L_257:
        /*0004*/ 	.word	0x00000082


	//----- nvinfo : EIATTR_SW2861232_WAR
	.align		4
.L_258:
        /*0008*/ 	.byte	0x01, 0x35
	.zero		2


	//----- nvinfo : EIATTR_PARAM_CBANK
	.align		4
        /*000c*/ 	.byte	0x04, 0x0a
        /*000e*/ 	.short	(.L_260 - .L_259)
	.align		4
.L_259:
        /*0010*/ 	.word	index@(.nv.constant0._ZN5flash44flash_bwd_dq_dk_dv_loop_seqk_parallel_kernelI23Flash_bwd_kernel_traitsILi256ELi64ELi32ELi8ELi4ELi1ELi2ELb1ELb1EN7cutlass6half_tE19Flash_kernel_traitsILi256ELi64ELi32ELi8ES3_EELb0ELb1ELb0ELb0ELb0ELb1ELb1EEEvNS_16Flash_bwd_paramsE)
        /*0014*/ 	.short	0x0160
        /*0016*/ 	.short	0x0280


	//----- nvinfo : EIATTR_CBANK_PARAM_SIZE
	.align		4
.L_260:
        /*0018*/ 	.byte	0x03, 0x19
        /*001a*/ 	.short	0x0280


	//----- nvinfo : EIATTR_KPARAM_INFO
	.align		4
        /*001c*/ 	.byte	0x04, 0x17
        /*001e*/ 	.short	(.L_262 - .L_261)
.L_261:
        /*0020*/ 	.word	0x00000000
        /*0024*/ 	.short	0x0000
        /*0026*/ 	.short	0x0000
        /*0028*/ 	.byte	0x00, 0xf0, 0x01, 0x0a


	//----- nvinfo : EIATTR_MAXREG_COUNT
	.align		4
.L_262:
        /*002c*/ 	.byte	0x03, 0x1b
        /*002e*/ 	.short	0x00ff


	//----- nvinfo : EIATTR_NUM_BARRIERS
	.align		4
        /*0030*/ 	.byte	0x02, 0x4c
        /*0032*/ 	.byte	0x01
	.zero		1


	//----- nvinfo : EIATTR_ANNOTATIONS
	.align		4
        /*0034*/ 	.byte	0x04, 0x55
        /*0036*/ 	.short	(.L_264 - .L_263)


	//   ....[0]....
.L_263:
        /* <DEDUP_REMOVED lines=8> */


	//----- nvinfo : EIATTR_MERCURY_ISA_VERSION
	.align		4
.L_264:
        /*00a0*/ 	.byte	0x03, 0x5f
        /*00a2*/ 	.short	0x0000


	//----- nvinfo : EIATTR_EXIT_INSTR_OFFSETS
	.align		4
        /*00a4*/ 	.byte	0x04, 0x1c
        /*00a6*/ 	.short	(.L_266 - .L_265)


	//   ....[0]....
.L_265:
        /*00a8*/ 	.word	0x000000b0


	//   ....[1]....
        /*00ac*/ 	.word	0x00006740


	//----- nvinfo : EIATTR_CTAIDZ_USED
	.align		4
.L_266:
        /*00b0*/ 	.byte	0x01, 0x04
	.zero		2


	//----- nvinfo : EIATTR_CRS_STACK_SIZE
	.align		4
        /*00b4*/ 	.byte	0x04, 0x1e
        /*00b6*/ 	.short	(.L_268 - .L_267)
.L_267:
        /*00b8*/ 	.word	0x00000000
.L_268:


//--------------------- .nv.info._ZN5flash44flash_bwd_dq_dk_dv_loop_seqk_parallel_kernelI23Flash_bwd_kernel_traitsILi256ELi64ELi32ELi8ELi4ELi1ELi2ELb1ELb1EN7cutlass6half_tE19Flash_kernel_traitsILi256ELi64ELi32ELi8ES3_EELb0ELb1ELb0ELb1ELb0ELb0ELb0EEEvNS_16Flash_bwd_paramsE --------------------------
	.section	.nv.info._ZN5flash44flash_bwd_dq_dk_dv_loop_seqk_parallel_kernelI23Flash_bwd_kernel_traitsILi256ELi64ELi32ELi8ELi4ELi1ELi2ELb1ELb1EN7cutlass6half_tE19Flash_kernel_traitsILi256ELi64ELi32ELi8ES3_EELb0ELb1ELb0ELb1ELb0ELb0ELb0EEEvNS_16Flash_bwd_paramsE,"",@"SHT_CUDA_INFO"
	.sectionflags	@""
	.align	4


	//----- nvinfo : EIATTR_CUDA_API_VERSION
	.align		4
        /*0000*/ 	.byte	0x04, 0x37
        /*0002*/ 	.short	(.L_270 - .L_269)
.L_269:
        /*0004*/ 	.word	0x00000082


	//----- nvinfo : EIATTR_SW2861232_WAR
	.align		4
.L_270:
        /*0008*/ 	.byte	0x01, 0x35
	.zero		2


	//----- nvinfo : EIATTR_PARAM_CBANK
	.align		4
        /*000c*/ 	.byte	0x04, 0x0a
        /*000e*/ 	.short	(.L_272 - .L_271)
	.align		4
.L_271:
        /*0010*/ 	.word	index@(.nv.constant0._ZN5flash44flash_bwd_dq_dk_dv_loop_seqk_parallel_kernelI23Flash_bwd_kernel_traitsILi256ELi64ELi32ELi8ELi4ELi1ELi2ELb1ELb1EN7cutlass6half_tE19Flash_kernel_traitsILi256ELi64ELi32ELi8ES3_EELb0ELb1ELb0ELb1ELb0ELb0ELb0EEEvNS_16Flash_bwd_paramsE)
        /*0014*/ 	.short	0x0160
        /*0016*/ 	.short	0x0280


	//----- nvinfo : EIATTR_CBANK_PARAM_SIZE
	.align		4
.L_272:
        /*0018*/ 	.byte	0x03, 0x19
        /*001a*/ 	.short	0x0280


	//----- nvinfo : EIATTR_KPARAM_INFO
	.align		4
        /*001c*/ 	.byte	0x04, 0x17
        /*001e*/ 	.short	(.L_274 - .L_273)
.L_273:
        /*0020*/ 	.word	0x00000000
        /*0024*/ 	.short	0x0000
        /*0026*/ 	.short	0x0000
        /*0028*/ 	.byte	0x00, 0xf0, 0x01, 0x0a


	//----- nvinfo : EIATTR_MAXREG_COUNT
	.align		4
.L_274:
        /*002c*/ 	.byte	0x03, 0x1b
        /*002e*/ 	.short	0x00ff


	//----- nvinfo : EIATTR_NUM_BARRIERS
	.align		4
        /*0030*/ 	.byte	0x02, 0x4c
        /*0032*/ 	.byte	0x01
	.zero		1


	//----- nvinfo : EIATTR_ANNOTATIONS
	.align		4
        /*0034*/ 	.byte	0x04, 0x55
        /*0036*/ 	.short	(.L_276 - .L_275)


	//   ....[0]....
.L_275:
        /*0038*/ 	.word	0x00000001
        /*003c*/ 	.byte	0x40, 0x0b, 0x00, 0x00, 0x01, 0x00, 0x00, 0x00, 0x00, 0x0c, 0x00, 0x00, 0x01, 0x00, 0x00, 0x00
        /*004c*/ 	.byte	0x30, 0x0c, 0x00, 0x00, 0x01, 0x00, 0x00, 0x00, 0x90, 0x0c, 0x00, 0x00, 0x01, 0x00, 0x00, 0x00
        /*005c*/ 	.byte	0xc0, 0x0c, 0x00, 0x00, 0x01, 0x00, 0x00, 0x00, 0xe0, 0x0c, 0x00, 0x00, 0x01, 0x00, 0x00, 0x00
        /*006c*/ 	.byte	0x60, 0x34, 0x00, 0x00, 0x01, 0x00, 0x00, 0x00, 0xe0, 0x34, 0x00, 0x00, 0x01, 0x00, 0x00, 0x00
        /*007c*/ 	.byte	0x30, 0x3e, 0x00, 0x00, 0x01, 0x00, 0x00, 0x00, 0xd0, 0x3e, 0x00, 0x00, 0x01, 0x00, 0x00, 0x00
        /*008c*/ 	.byte	0xf0, 0x42, 0x00, 0x00, 0x01, 0x00, 0x00, 0x00, 0x30, 0x43, 0x00, 0x00, 0x01, 0x00, 0x00, 0x00
        /*009c*/ 	.byte	0xa0, 0x43, 0x00, 0x00, 0x01, 0x00, 0x00, 0x00, 0xe0, 0x43, 0x00, 0x00, 0x01, 0x00, 0x00, 0x00
        /*00ac*/ 	.byte	0xf0, 0x43, 0x00, 0x00, 0x01, 0x00, 0x00, 0x00, 0x60, 0x56, 0x00, 0x00, 0x01, 0x00, 0x00, 0x00
        /*00bc*/ 	.byte	0x80, 0x6c, 0x00, 0x00


	//----- nvinfo : EIATTR_MERCURY_ISA_VERSION
	.align		4
.L_276:
        /*00c0*/ 	.byte	0x03, 0x5f
        /*00c2*/ 	.short	0x0000


	//----- nvinfo : EIATTR_EXIT_INSTR_OFFSETS
	.align		4
        /*00c4*/ 	.byte	0x04, 0x1c
        /*00c6*/ 	.short	(.L_278 - .L_277)


	//   ....[0]....
.L_277:
        /*00c8*/ 	.word	0x000000b0


	//   ....[1]....
        /*00cc*/ 	.word	0x00007ab0


	//----- nvinfo : EIATTR_CTAIDZ_USED
	.align		4
.L_278:
        /*00d0*/ 	.byte	0x01, 0x04
	.zero		2


	//----- nvinfo : EIATTR_CRS_STACK_SIZE
	.align		4
        /*00d4*/ 	.byte	0x04, 0x1e
        /*00d6*/ 	.short	(.L_280 - .L_279)
.L_279:
        /*00d8*/ 	.word	0x00000000
.L_280:


//--------------------- .nv.info._ZN5flash44flash_bwd_dq_dk_dv_loop_seqk_parallel_kernelI23Flash_bwd_kernel_traitsILi256ELi64ELi32ELi8ELi4ELi1ELi2ELb1ELb1EN7cutlass6half_tE19Flash_kernel_traitsILi256ELi64ELi32ELi8ES3_EELb0ELb1ELb0ELb1ELb0ELb0ELb1EEEvNS_16Flash_bwd_paramsE --------------------------
	.section	.nv.info._ZN5flash44flash_bwd_dq_dk_dv_loop_seqk_parallel_kernelI23Flash_bwd_kernel_traitsILi256ELi64ELi32ELi8ELi4ELi1ELi2ELb1ELb1EN7cutlass6half_tE19Flash_kernel_traitsILi256ELi64ELi32ELi8ES3_EELb0ELb1ELb0ELb1ELb0ELb0ELb1EEEvNS_16Flash_bwd_paramsE,"",@"SHT_CUDA_INFO"
	.sectionflags	@""
	.align	4


	//----- nvinfo : EIATTR_CUDA_API_VERSION
	.align		4
        /*0000*/ 	.byte	0x04, 0x37
        /*0002*/ 	.short	(.L_282 - .L_281)
.L_281:
        /*0004*/ 	.word	0x00000082


	//----- nvinfo : EIATTR_SW2861232_WAR
	.align		4
.L_282:
        /*0008*/ 	.byte	0x01, 0x35
	.zero		2


	//----- nvinfo : EIATTR_PARAM_CBANK
	.align		4
        /*000c*/ 	.byte	0x04, 0x0a
        /*000e*/ 	.short	(.L_284 - .L_283)
	.align		4
.L_283:
        /*0010*/ 	.word	index@(.nv.constant0._ZN5flash44flash_bwd_dq_dk_dv_loop_seqk_parallel_kernelI23Flash_bwd_kernel_traitsILi256ELi64ELi32ELi8ELi4ELi1ELi2ELb1ELb1EN7cutlass6half_tE19Flash_kernel_traitsILi256ELi64ELi32ELi8ES3_EELb0ELb1ELb0ELb1ELb0ELb0ELb1EEEvNS_16Flash_bwd_paramsE)
        /*0014*/ 	.short	0x0160
        /*0016*/ 	.short	0x0280


	//----- nvinfo : EIATTR_CBANK_PARAM_SIZE
	.align		4
.L_284:
        /*0018*/ 	.byte	0x03, 0x19
        /*001a*/ 	.short	0x0280


	//----- nvinfo : EIATTR_KPARAM_INFO
	.align		4
        /*001c*/ 	.byte	0x04, 0x17
        /*001e*/ 	.short	(.L_286 - .L_285)
.L_285:
        /*0020*/ 	.word	0x00000000
        /*0024*/ 	.short	0x0000
        /*0026*/ 	.short	0x0000
        /*0028*/ 	.byte	0x00, 0xf0, 0x01, 0x0a


	//----- nvinfo : EIATTR_MAXREG_COUNT
	.align		4
.L_286:
        /*002c*/ 	.byte	0x03, 0x1b
        /*002e*/ 	.short	0x00ff


	//----- nvinfo : EIATTR_NUM_BARRIERS
	.align		4
        /*0030*/ 	.byte	0x02, 0x4c
        /*0032*/ 	.byte	0x01
	.zero		1


	//----- nvinfo : EIATTR_ANNOTATIONS
	.align		4
        /*0034*/ 	.byte	0x04, 0x55
        /*0036*/ 	.short	(.L_288 - .L_287)


	//   ....[0]....
.L_287:
        /* <DEDUP_REMOVED lines=10> */


	//----- nvinfo : EIATTR_MERCURY_ISA_VERSION
	.align		4
.L_288:
        /*00c0*/ 	.byte	0x03, 0x5f
        /*00c2*/ 	.short	0x0000


	//----- nvinfo : EIATTR_EXIT_INSTR_OFFSETS
	.align		4
        /*00c4*/ 	.byte	0x04, 0x1c
        /*00c6*/ 	.short	(.L_290 - .L_289)


	//   ....[0]....
.L_289:
        /*00c8*/ 	.word	0x000000b0


	//   ....[1]....
        /*00cc*/ 	.word	0x00007d40


	//----- nvinfo : EIATTR_CTAIDZ_USED
	.align		4
.L_290:
        /*00d0*/ 	.byte	0x01, 0x04
	.zero		2


	//----- nvinfo : EIATTR_CRS_STACK_SIZE
	.align		4
        /*00d4*/ 	.byte	0x04, 0x1e
        /*00d6*/ 	.short	(.L_292 - .L_291)
.L_291:
        /*00d8*/ 	.word	0x00000000
.L_292:


//--------------------- .nv.info._ZN5flash25flash_bwd_dot_do_o_kernelILb0E23Flash_bwd_kernel_traitsILi256ELi64ELi32ELi8ELi4ELi1ELi2ELb1ELb1EN7cutlass6half_tE19Flash_kernel_traitsILi256ELi64ELi32ELi8ES3_EEEEvNS_16Flash_bwd_paramsE --------------------------
	.section	.nv.info._ZN5flash25flash_bwd_dot_do_o_kernelILb0E23Flash_bwd_kernel_traitsILi256ELi64ELi32ELi8ELi4ELi1ELi2ELb1ELb1EN7cutlass6half_tE19Flash_kernel_traitsILi256ELi64ELi32ELi8ES3_EEEEvNS_16Flash_bwd_paramsE,"",@"SHT_CUDA_INFO"
	.sectionflags	@""
	.align	4


	//----- nvinfo : EIATTR_CUDA_API_VERSION
	.align		4
        /*0000*/ 	.byte	0x04, 0x37
        /*0002*/ 	.short	(.L_294 - .L_293)
.L_293:
        /*0004*/ 	.word	0x00000082


	//----- nvinfo : EIATTR_SW2861232_WAR
	.align		4
.L_294:
        /*0008*/ 	.byte	0x01, 0x35
	.zero		2


	//----- nvinfo : EIATTR_PARAM_CBANK
	.align		4
        /*000c*/ 	.byte	0x04, 0x0a
        /*000e*/ 	.short	(.L_296 - .L_295)
	.align		4
.L_295:
        /*0010*/ 	.word	index@(.nv.constant0._ZN5flash25flash_bwd_dot_do_o_kernelILb0E23Flash_bwd_kernel_traitsILi256ELi64ELi32ELi8ELi4ELi1ELi2ELb1ELb1EN7cutlass6half_tE19Flash_kernel_traitsILi256ELi64ELi32ELi8ES3_EEEEvNS_16Flash_bwd_paramsE)
        /*0014*/ 	.short	0x0160
        /*0016*/ 	.short	0x0280


	//----- nvinfo : EIATTR_CBANK_PARAM_SIZE
	.align		4
.L_296:
        /*0018*/ 	.byte	0x03, 0x19
        /*001a*/ 	.short	0x0280


	//----- nvinfo : EIATTR_KPARAM_INFO
	.align		4
        /*001c*/ 	.byte	0x04, 0x17
        /*001e*/ 	.short	(.L_298 - .L_297)
.L_297:
        /*0020*/ 	.word	0x00000000
        /*0024*/ 	.short	0x0000
        /*0026*/ 	.short	0x0000
        /*0028*/ 	.byte	0x00, 0xf0, 0x01, 0x0a


	//----- nvinfo : EIATTR_MAXREG_COUNT
	.align		4
.L_298:
        /*002c*/ 	.byte	0x03, 0x1b
        /*002e*/ 	.short	0x00ff


	//----- nvinfo : EIATTR_MERCURY_ISA_VERSION
	.align		4
        /*0030*/ 	.byte	0x03, 0x5f
        /*0032*/ 	.short	0x0000


	//----- nvinfo : EIATTR_COOP_GROUP_MASK_REGIDS
	.align		4
        /*0034*/ 	.byte	0x04, 0x29
        /*0036*/ 	.short	(.L_300 - .L_299)


	//   ....[0]....
.L_299:
        /*0038*/ 	.word	0xffffffff


	//   ....[1]....
        /*003c*/ 	.word	0xffffffff


	//   ....[2]....
        /*0040*/ 	.word	0xffffffff


	//   ....[3]....
        /*0044*/ 	.word	0xffffffff


	//   ....[4]....
        /*0048*/ 	.word	0xffffffff


	//   ....[5]....
        /*004c*/ 	.word	0xffffffff


	//----- nvinfo : EIATTR_COOP_GROUP_INSTR_OFFSETS
	.align		4
.L_300:
        /*0050*/ 	.byte	0x04, 0x28
        /*0052*/ 	.short	(.L_302 - .L_301)


	//   ....[0]....
.L_301:
        /*0054*/ 	.word	0x00001a80


	//   ....[1]....
        /*0058*/ 	.word	0x00001af0


	//   ....[2]....
        /*005c*/ 	.word	0x00001b10


	//   ....[3]....
        /*0060*/ 	.word	0x00001b30


	//   ....[4]....
        /*0064*/ 	.word	0x00001b60


	//   ....[5]....
        /*0068*/ 	.word	0x00001b90


	//----- nvinfo : EIATTR_EXIT_INSTR_OFFSETS
	.align		4
.L_302:
        /*006c*/ 	.byte	0x04, 0x1c
        /*006e*/ 	.short	(.L_304 - .L_303)


	//   ....[0]....
.L_303:
        /*0070*/ 	.word	0x000000f0


	//   ....[1]....
        /*0074*/ 	.word	0x00001be0


	//   ....[2]....
        /*0078*/ 	.word	0x00001c10


	//----- nvinfo : EIATTR_CTAIDZ_USED
	.align		4
.L_304:
        /*007c*/ 	.byte	0x01, 0x04
	.zero		2


	//----- nvinfo : EIATTR_CRS_STACK_SIZE
	.align		4
        /*0080*/ 	.byte	0x04, 0x1e
        /*0082*/ 	.short	(.L_306 - .L_305)
.L_305:
        /*0084*/ 	.word	0x00000000
.L_306:


//--------------------- .nv.info._ZN5flash25flash_bwd_dot_do_o_kernelILb1E23Flash_bwd_kernel_traitsILi256ELi64ELi32ELi8ELi4ELi1ELi2ELb1ELb1EN7cutlass6half_tE19Flash_kernel_traitsILi256ELi64ELi32ELi8ES3_EEEEvNS_16Flash_bwd_paramsE --------------------------
	.section	.nv.info._ZN5flash25flash_bwd_dot_do_o_kernelILb1E23Flash_bwd_kernel_traitsILi256ELi64ELi32ELi8ELi4ELi1ELi2ELb1ELb1EN7cutlass6half_tE19Flash_kernel_traitsILi256ELi64ELi32ELi8ES3_EEEEvNS_16Flash_bwd_paramsE,"",@"SHT_CUDA_INFO"
	.sectionflags	@""
	.align	4


	//----- nvinfo : EIATTR_CUDA_API_VERSION
	.align		4
        /*0000*/ 	.byte	0x04, 0x37
        /*0002*/ 	.short	(.L_308 - .L_307)
.L_307:
        /*0004*/ 	.word	0x00000082


	//----- nvinfo : EIATTR_SW2861232_WAR
	.align		4
.L_308:
        /*0008*/ 	.byte	0x01, 0x35
	.zero		2


	//----- nvinfo : EIATTR_PARAM_CBANK
	.align		4
        /*000c*/ 	.byte	0x04, 0x0a
        /*000e*/ 	.short	(.L_310 - .L_309)
	.align		4
.L_309:
        /*0010*/ 	.word	index@(.nv.constant0._ZN5flash25flash_bwd_dot_do_o_kernelILb1E23Flash_bwd_kernel_traitsILi256ELi64ELi32ELi8ELi4ELi1ELi2ELb1ELb1EN7cutlass6half_tE19Flash_kernel_traitsILi256ELi64ELi32ELi8ES3_EEEEvNS_16Flash_bwd_paramsE)
        /*0014*/ 	.short	0x0160
        /*0016*/ 	.short	0x0280


	//----- nvinfo : EIATTR_CBANK_PARAM_SIZE
	.align		4
.L_310:
        /*0018*/ 	.byte	0x03, 0x19
        /*001a*/ 	.short	0x0280


	//----- nvinfo : EIATTR_KPARAM_INFO
	.align		4
        /*001c*/ 	.byte	0x04, 0x17
        /*001e*/ 	.short	(.L_312 - .L_311)
.L_311:
        /*0020*/ 	.word	0x00000000
        /*0024*/ 	.short	0x0000
        /*0026*/ 	.short	0x0000
        /*0028*/ 	.byte	0x00, 0xf0, 0x01, 0x0a


	//----- nvinfo : EIATTR_MAXREG_COUNT
	.align		4
.L_312:
        /*002c*/ 	.byte	0x03, 0x1b
        /*002e*/ 	.short	0x00ff


	//----- nvinfo : EIATTR_MERCURY_ISA_VERSION
	.align		4
        /*0030*/ 	.byte	0x03, 0x5f
        /*0032*/ 	.short	0x0000


	//----- nvinfo : EIATTR_COOP_GROUP_MASK_REGIDS
	.align		4
        /*0034*/ 	.byte	0x04, 0x29
        /*0036*/ 	.short	(.L_314 - .L_313)


	//   ....[0]....
.L_313:
        /*0038*/ 	.word	0xffffffff


	//   ....[1]....
        /*003c*/ 	.word	0xffffffff


	//   ....[2]....
        /*0040*/ 	.word	0xffffffff


	//   ....[3]....
        /*0044*/ 	.word	0xffffffff


	//   ....[4]....
        /*0048*/ 	.word	0xffffffff


	//   ....[5]....
        /*004c*/ 	.word	0xffffffff


	//----- nvinfo : EIATTR_COOP_GROUP_INSTR_OFFSETS
	.align		4
.L_314:
        /*0050*/ 	.byte	0x04, 0x28
        /*0052*/ 	.short	(.L_316 - .L_315)


	//   ....[0]....
.L_315:
        /*0054*/ 	.word	0x00001d30


	//   ....[1]....
        /*0058*/ 	.word	0x00001d50


	//   ....[2]....
        /*005c*/ 	.word	0x00001db0


	//   ....[3]....
        /*0060*/ 	.word	0x00001dc0


	//   ....[4]....
        /*0064*/ 	.word	0x00001e10


	//   ....[5]....
        /*0068*/ 	.word	0x00001e30


	//----- nvinfo : EIATTR_EXIT_INSTR_OFFSETS
	.align		4
.L_316:
        /*006c*/ 	.byte	0x04, 0x1c
        /*006e*/ 	.short	(.L_318 - .L_317)


	//   ....[0]....
.L_317:
        /*0070*/ 	.word	0x000000f0


	//   ....[1]....
        /*0074*/ 	.word	0x00001fe0


	//----- nvinfo : EIATTR_CTAIDZ_USED
	.align		4
.L_318:
        /*0078*/ 	.byte	0x01, 0x04
	.zero		2


	//----- nvinfo : EIATTR_CRS_STACK_SIZE
	.align		4
        /*007c*/ 	.byte	0x04, 0x1e
        /*007e*/ 	.short	(.L_320 - .L_319)
.L_319:
        /*0080*/ 	.word	0x00000000
.L_320:


//--------------------- .nv.info._ZN5flash44flash_bwd_dq_dk_dv_loop_seqk_parallel_kernelI23Flash_bwd_kernel_traitsILi256ELi64ELi64ELi8ELi4ELi2ELi2ELb0ELb1EN7cutlass6half_tE19Flash_kernel_traitsILi256ELi64ELi64ELi8ES3_EELb0ELb1ELb0ELb0ELb0ELb0ELb0EEEvNS_16Flash_bwd_paramsE --------------------------
	.section	.nv.info._ZN5flash44flash_bwd_dq_dk_dv_loop_seqk_parallel_kernelI23Flash_bwd_kernel_traitsILi256ELi64ELi64ELi8ELi4ELi2ELi2ELb0ELb1EN7cutlass6half_tE19Flash_kernel_traitsILi256ELi64ELi64ELi8ES3_EELb0ELb1ELb0ELb0ELb0ELb0ELb0EEEvNS_16Flash_bwd_paramsE,"",@"SHT_CUDA_INFO"
	.sectionflags	@""
	.align	4


	//----- nvinfo : EIATTR_CUDA_API_VERSION
	.align		4
        /*0000*/ 	.byte	0x04, 0x37
        /*0002*/ 	.short	(.L_322 - .L_321)
.L_321:
        /*0004*/ 	.word	0x00000082


	//----- nvinfo : EIATTR_SW2861232_WAR
	.align		4
.L_322:
        /*0008*/ 	.byte	0x01, 0x35
	.zero		2


	//----- nvinfo : EIATTR_PARAM_CBANK
	.align		4
        /*000c*/ 	.byte	0x04, 0x0a
        /*000e*/ 	.short	(.L_324 - .L_323)
	.align		4
.L_323:
        /*0010*/ 	.word	index@(.nv.constant0._ZN5flash44flash_bwd_dq_dk_dv_loop_seqk_parallel_kernelI23Flash_bwd_kernel_traitsILi256ELi64ELi64ELi8ELi4ELi2ELi2ELb0ELb1EN7cutlass6half_tE19Flash_kernel_traitsILi256ELi64ELi64ELi8ES3_EELb0ELb1ELb0ELb0ELb0ELb0ELb0EEEvNS_16Flash_bwd_paramsE)
        /*0014*/ 	.short	0x0160
        /*0016*/ 	.short	0x0280


	//----- nvinfo : EIATTR_CBANK_PARAM_SIZE
	.align		4
.L_324:
        /*0018*/ 	.byte	0x03, 0x19
        /*001a*/ 	.short	0x0280


	//----- nvinfo : EIATTR_KPARAM_INFO
	.align		4
        /*001c*/ 	.byte	0x04, 0x17
        /*001e*/ 	.short	(.L_326 - .L_325)
.L_325:
        /*0020*/ 	.word	0x00000000
        /*0024*/ 	.short	0x0000
        /*0026*/ 	.short	0x0000
        /*0028*/ 	.byte	0x00, 0xf0, 0x01, 0x0a


	//----- nvinfo : EIATTR_MAXREG_COUNT
	.align		4
.L_326:
        /*002c*/ 	.byte	0x03, 0x1b
        /*002e*/ 	.short	0x00ff


	//----- nvinfo : EIATTR_NUM_BARRIERS
	.align		4
        /*0030*/ 	.byte	0x02, 0x4c
        /*0032*/ 	.byte	0x01
	.zero		1


	//----- nvinfo : EIATTR_MERCURY_ISA_VERSION
	.align		4
        /*0034*/ 	.byte	0x03, 0x5f
        /*0036*/ 	.short	0x0000


	//----- nvinfo : EIATTR_EXIT_INSTR_OFFSETS
	.align		4
        /*0038*/ 	.byte	0x04, 0x1c
        /*003a*/ 	.short	(.L_328 - .L_327)


	//   ....[0]....
.L_327:
        /*003c*/ 	.word	0x00000090


	//   ....[1]....
        /*0040*/ 	.word	0x00009d40


	//----- nvinfo : EIATTR_CTAIDZ_USED
	.align		4
.L_328:
        /*0044*/ 	.byte	0x01, 0x04
	.zero		2


	//----- nvinfo : EIATTR_CRS_STACK_SIZE
	.align		4
        /*0048*/ 	.byte	0x04, 0x1e
        /*004a*/ 	.short	(.L_330 - .L_329)
.L_329:
        /*004c*/ 	.word	0x00000000
.L_330:


//--------------------- .nv.info._ZN5flash44flash_bwd_dq_dk_dv_loop_seqk_parallel_kernelI23Flash_bwd_kernel_traitsILi256ELi64ELi64ELi8ELi4ELi2ELi2ELb0ELb1EN7cutlass6half_tE19Flash_kernel_traitsILi256ELi64ELi64ELi8ES3_EELb0ELb1ELb0ELb0ELb0ELb1ELb0EEEvNS_16Flash_bwd_paramsE --------------------------
	.section	.nv.info._ZN5flash44flash_bwd_dq_dk_dv_loop_seqk_parallel_kernelI23Flash_bwd_kernel_traitsILi256ELi64ELi64ELi8ELi4ELi2ELi2ELb0ELb1EN7cutlass6half_tE19Flash_kernel_traitsILi256ELi64ELi64ELi8ES3_EELb0ELb1ELb0ELb0ELb0ELb1ELb0EEEvNS_16Flash_bwd_paramsE,"",@"SHT_CUDA_INFO"
	.sectionflags	@""
	.align	4


	//----- nvinfo : EIATTR_CUDA_API_VERSION
	.align		4
        /*0000*/ 	.byte	0x04, 0x37
        /*0002*/ 	.short	(.L_332 - .L_331)
.L_331:
        /*0004*/ 	.word	0x00000082


	//----- nvinfo : EIATTR_SW2861232_WAR
	.align		4
.L_332:
        /*0008*/ 	.byte	0x01, 0x35
	.zero		2


	//----- nvinfo : EIATTR_PARAM_CBANK
	.align		4
        /*000c*/ 	.byte	0x04, 0x0a
        /*000e*/ 	.short	(.L_334 - .L_333)
	.align		4
.L_333:
        /*0010*/ 	.word	index@(.nv.constant0._ZN5flash44flash_bwd_dq_dk_dv_loop_seqk_parallel_kernelI23Flash_bwd_kernel_traitsILi256ELi64ELi64ELi8ELi4ELi2ELi2ELb0ELb1EN7cutlass6half_tE19Flash_kernel_traitsILi256ELi64ELi64ELi8ES3_EELb0ELb1ELb0ELb0ELb0ELb1ELb0EEEvNS_16Flash_bwd_paramsE)
        /*0014*/ 	.short	0x0160
        /*0016*/ 	.short	0x0280


	//----- nvinfo : EIATTR_CBANK_PARAM_SIZE
	.align		4
.L_334:
        /*0018*/ 	.byte	0x03, 0x19
        /*001a*/ 	.short	0x0280


	//----- nvinfo : EIATTR_KPARAM_INFO
	.align		4
        /*001c*/ 	.byte	0x04, 0x17
        /*001e*/ 	.short	(.L_336 - .L_335)
.L_335:
        /*0020*/ 	.word	0x00000000
        /*0024*/ 	.short	0x0000
        /*0026*/ 	.short	0x0000
        /*0028*/ 	.byte	0x00, 0xf0, 0x01, 0x0a


	//----- nvinfo : EIATTR_MAXREG_COUNT
	.align		4
.L_336:
        /*002c*/ 	.byte	0x03, 0x1b
        /*002e*/ 	.short	0x00ff


	//----- nvinfo : EIATTR_NUM_BARRIERS
	.align		4
        /*0030*/ 	.byte	0x02, 0x4c
        /*0032*/ 	.byte	0x01
	.zero		1


	//----- nvinfo : EIATTR_MERCURY_ISA_VERSION
	.align		4
        /*0034*/ 	.byte	0x03, 0x5f
        /*0036*/ 	.short	0x0000


	//----- nvinfo : EIATTR_EXIT_INSTR_OFFSETS
	.align		4
        /*0038*/ 	.byte	0x04, 0x1c
        /*003a*/ 	.short	(.L_338 - .L_337)


	//   ....[0]....
.L_337:
        /*003c*/ 	.word	0x00000090


	//   ....[1]....
        /*0040*/ 	.word	0x00008470


	//----- nvinfo : EIATTR_CTAIDZ_USED
	.align		4
.L_338:
        /*0044*/ 	.byte	0x01, 0x04
	.zero		2


	//----- nvinfo : EIATTR_CRS_STACK_SIZE
	.align		4
        /*0048*/ 	.byte	0x04, 0x1e
        /*004a*/ 	.short	(.L_340 - .L_339)
.L_339:
        /*004c*/ 	.word	0x00000000
.L_340:


//--------------------- .nv.info._ZN5flash44flash_bwd_dq_dk_dv_loop_seqk_parallel_kernelI23Flash_bwd_kernel_traitsILi256ELi64ELi64ELi8ELi4ELi2ELi2ELb0ELb1EN7cutlass6half_tE19Flash_kernel_traitsILi256ELi64ELi64ELi8ES3_EELb0ELb1ELb0ELb1ELb0ELb0ELb0EEEvNS_16Flash_bwd_paramsE --------------------------
	.section	.nv.info._ZN5flash44flash_bwd_dq_dk_dv_loop_seqk_parallel_kernelI23Flash_bwd_kernel_traitsILi256ELi64ELi64ELi8ELi4ELi2ELi2ELb0ELb1EN7cutlass6half_tE19Flash_kernel_traitsILi256ELi64ELi64ELi8ES3_EELb0ELb1ELb0ELb1ELb0ELb0ELb0EEEvNS_16Flash_bwd_paramsE,"",@"SHT_CUDA_INFO"
	.sectionflags	@""
	.align	4


	//----- nvinfo : EIATTR_CUDA_API_VERSION
	.align		4
        /*0000*/ 	.byte	0x04, 0x37
        /*0002*/ 	.short	(.L_342 - .L_341)
.L_341:
        /*0004*/ 	.word	0x00000082


	//----- nvinfo : EIATTR_SW2861232_WAR
	.align		4
.L_342:
        /*0008*/ 	.byte	0x01, 0x35
	.zero		2


	//----- nvinfo : EIATTR_PARAM_CBANK
	.align		4
        /*000c*/ 	.byte	0x04, 0x0a
        /*000e*/ 	.short	(.L_344 - .L_343)
	.align		4
.L_343:
        /*0010*/ 	.word	index@(.nv.constant0._ZN5flash44flash_bwd_dq_dk_dv_loop_seqk_parallel_kernelI23Flash_bwd_kernel_traitsILi256ELi64ELi64ELi8ELi4ELi2ELi2ELb0ELb1EN7cutlass6half_tE19Flash_kernel_traitsILi256ELi64ELi64ELi8ES3_EELb0ELb1ELb0ELb1ELb0ELb0ELb0EEEvNS_16Flash_bwd_paramsE)
        /*0014*/ 	.short	0x0160
        /*0016*/ 	.short	0x0280


	//----- nvinfo : EIATTR_CBANK_PARAM_SIZE
	.align		4
.L_344:
        /*0018*/ 	.byte	0x03, 0x19
        /*001a*/ 	.short	0x0280


	//----- nvinfo : EIATTR_KPARAM_INFO
	.align		4
        /*001c*/ 	.byte	0x04, 0x17
        /*001e*/ 	.short	(.L_346 - .L_345)
.L_345:
        /*0020*/ 	.word	0x00000000
        /*0024*/ 	.short	0x0000
        /*0026*/ 	.short	0x0000
        /*0028*/ 	.byte	0x00, 0xf0, 0x01, 0x0a


	//----- nvinfo : EIATTR_MAXREG_COUNT
	.align		4
.L_346:
        /*002c*/ 	.byte	0x03, 0x1b
        /*002e*/ 	.short	0x00ff


	//----- nvinfo : EIATTR_NUM_BARRIERS
	.align		4
        /*0030*/ 	.byte	0x02, 0x4c
        /*0032*/ 	.byte	0x01
	.zero		1


	//----- nvinfo : EIATTR_ANNOTATIONS
	.align		4
        /*0034*/ 	.byte	0x04, 0x55
        /*0036*/ 	.short	(.L_348 - .L_347)


	//   ....[0]....
.L_347:
        /* <DEDUP_REMOVED lines=16> */
        /*012c*/ 	.byte	0x30, 0x8c, 0x00, 0x00, 0x01, 0x00, 0x00, 0x00, 0x40, 0x8c, 0x00, 0x00


	//----- nvinfo : EIATTR_MERCURY_ISA_VERSION
	.align		4
.L_348:
        /*0138*/ 	.byte	0x03, 0x5f
        /*013a*/ 	.short	0x0000


	//----- nvinfo : EIATTR_EXIT_INSTR_OFFSETS
	.align		4
        /*013c*/ 	.byte	0x04, 0x1c
        /*013e*/ 	.short	(.L_350 - .L_349)


	//   ....[0]....
.L_349:
        /*0140*/ 	.word	0x000000a0


	//   ....[1]....
        /*0144*/ 	.word	0x0000a3f0


	//----- nvinfo : EIATTR_CTAIDZ_USED
	.align		4
.L_350:
        /*0148*/ 	.byte	0x01, 0x04
	.zero		2


	//----- nvinfo : EIATTR_CRS_STACK_SIZE
	.align		4
        /*014c*/ 	.byte	0x04, 0x1e
        /*014e*/ 	.short	(.L_352 - .L_351)
.L_351:
        /*0150*/ 	.word	0x00000000
.L_352:


//--------------------- .nv.info._ZN5flash44flash_bwd_dq_dk_dv_loop_seqk_parallel_kernelI23Flash_bwd_kernel_traitsILi256ELi64ELi64ELi8ELi4ELi2ELi2ELb0ELb0EN7cutlass6half_tE19Flash_kernel_traitsILi256ELi64ELi64ELi8ES3_EELb0ELb1ELb0ELb0ELb0ELb0ELb0EEEvNS_16Flash_bwd_paramsE --------------------------
	.section	.nv.info._ZN5flash44flash_bwd_dq_dk_dv_loop_seqk_parallel_kernelI23Flash_bwd_kernel_traitsILi256ELi64ELi64ELi8ELi4ELi2ELi2ELb0ELb0EN7cutlass6half_tE19Flash_kernel_traitsILi256ELi64ELi64ELi8ES3_EELb0ELb1ELb0ELb0ELb0ELb0ELb0EEEvNS_16Flash_bwd_paramsE,"",@"SHT_CUDA_INFO"
	.sectionflags	@""
	.align	4


	//----- nvinfo : EIATTR_CUDA_API_VERSION
	.align		4
        /*0000*/ 	.byte	0x04, 0x37
        /*0002*/ 	.short	(.L_354 - .L_353)
.L_353:
        /*0004*/ 	.word	0x00000082


	//----- nvinfo : EIATTR_SW2861232_WAR
	.align		4
.L_354:
        /*0008*/ 	.byte	0x01, 0x35
	.zero		2


	//----- nvinfo : EIATTR_PARAM_CBANK
	.align		4
        /*000c*/ 	.byte	0x04, 0x0a
        /*000e*/ 	.short	(.L_356 - .L_355)
	.align		4
.L_355:
        /*0010*/ 	.word	index@(.nv.constant0._ZN5flash44flash_bwd_dq_dk_dv_loop_seqk_parallel_kernelI23Flash_bwd_kernel_traitsILi256ELi64ELi64ELi8ELi4ELi2ELi2ELb0ELb0EN7cutlass6half_tE19Flash_kernel_traitsILi256ELi64ELi64ELi8ES3_EELb0ELb1ELb0ELb0ELb0ELb0ELb0EEEvNS_16Flash_bwd_paramsE)
        /*0014*/ 	.short	0x0160
        /*0016*/ 	.short	0x0280


	//----- nvinfo : EIATTR_CBANK_PARAM_SIZE
	.align		4
.L_356:
        /*0018*/ 	.byte	0x03, 0x19
        /*001a*/ 	.short	0x0280


	//----- nvinfo : EIATTR_KPARAM_INFO
	.align		4
        /*001c*/ 	.byte	0x04, 0x17
        /*001e*/ 	.short	(.L_358 - .L_357)
.L_357:
        /*0020*/ 	.word	0x00000000
        /*0024*/ 	.short	0x0000
        /*0026*/ 	.short	0x0000
        /*0028*/ 	.byte	0x00, 0xf0, 0x01, 0x0a


	//----- nvinfo : EIATTR_MAXREG_COUNT
	.align		4
.L_358:
        /*002c*/ 	.byte	0x03, 0x1b
        /*002e*/ 	.short	0x00ff


	//----- nvinfo : EIATTR_NUM_BARRIERS
	.align		4
        /*0030*/ 	.byte	0x02, 0x4c
        /*0032*/ 	.byte	0x01
	.zero		1


	//----- nvinfo : EIATTR_ANNOTATIONS
	.align		4
        /*0034*/ 	.byte	0x04, 0x55
        /*0036*/ 	.short	(.L_360 - .L_359)


	//   ....[0]....
.L_359:
        /* <DEDUP_REMOVED lines=28> */


	//----- nvinfo : EIATTR_MERCURY_ISA_VERSION
	.align		4
.L_360:
        /*01e0*/ 	.byte	0x03, 0x5f
        /*01e2*/ 	.short	0x0000


	//----- nvinfo : EIATTR_EXIT_INSTR_OFFSETS
	.align		4
        /*01e4*/ 	.byte	0x04, 0x1c
        /*01e6*/ 	.short	(.L_362 - .L_361)


	//   ....[0]....
.L_361:
        /*01e8*/ 	.word	0x000000a0


	//   ....[1]....
        /*01ec*/ 	.word	0x0000b0e0


	//----- nvinfo : EIATTR_CTAIDZ_USED
	.align		4
.L_362:
        /*01f0*/ 	.byte	0x01, 0x04
	.zero		2


	//----- nvinfo : EIATTR_CRS_STACK_SIZE
	.align		4
        /*01f4*/ 	.byte	0x04, 0x1e
        /*01f6*/ 	.short	(.L_364 - .L_363)
.L_363:
        /*01f8*/ 	.word	0x00000000
.L_364:


//--------------------- .nv.info._ZN5flash44flash_bwd_dq_dk_dv_loop_seqk_parallel_kernelI23Flash_bwd_kernel_traitsILi256ELi64ELi64ELi8ELi4ELi2ELi2ELb0ELb0EN7cutlass6half_tE19Flash_kernel_traitsILi256ELi64ELi64ELi8ES3_EELb0ELb1ELb0ELb0ELb0ELb1ELb0EEEvNS_16Flash_bwd_paramsE --------------------------
	.section	.nv.info._ZN5flash44flash_bwd_dq_dk_dv_loop_seqk_parallel_kernelI23Flash_bwd_kernel_traitsILi256ELi64ELi64ELi8ELi4ELi2ELi2ELb0ELb0EN7cutlass6half_tE19Flash_kernel_traitsILi256ELi64ELi64ELi8ES3_EELb0ELb1ELb0ELb0ELb0ELb1ELb0EEEvNS_16Flash_bwd_paramsE,"",@"SHT_CUDA_INFO"
	.sectionflags	@""
	.align	4


	//----- nvinfo : EIATTR_CUDA_API_VERSION
	.align		4
        /*0000*/ 	.byte	0x04, 0x37
        /*0002*/ 	.short	(.L_366 - .L_365)
.L_365:
        /*0004*/ 	.word	0x00000082


	//----- nvinfo : EIATTR_SW2861232_WAR
	.align		4
.L_366:
        /*0008*/ 	.byte	0x01, 0x35
	.zero		2


	//----- nvinfo : EIATTR_PARAM_CBANK
	.align		4
        /*000c*/ 	.byte	0x04, 0x0a
        /*000e*/ 	.short	(.L_368 - .L_367)
	.align		4
.L_367:
        /*0010*/ 	.word	index@(.nv.constant0._ZN5flash44flash_bwd_dq_dk_dv_loop_seqk_parallel_kernelI23Flash_bwd_kernel_traitsILi256ELi64ELi64ELi8ELi4ELi2ELi2ELb0ELb0EN7cutlass6half_tE19Flash_kernel_traitsILi256ELi64ELi64ELi8ES3_EELb0ELb1ELb0ELb0ELb0ELb1ELb0EEEvNS_16Flash_bwd_paramsE)
        /*0014*/ 	.short	0x0160
        /*0016*/ 	.short	0x0280


	//----- nvinfo : EIATTR_CBANK_PARAM_SIZE
	.align		4
.L_368:
        /*0018*/ 	.byte	0x03, 0x19
        /*001a*/ 	.short	0x0280


	//----- nvinfo : EIATTR_KPARAM_INFO
	.align		4
        /*001c*/ 	.byte	0x04, 0x17
        /*001e*/ 	.short	(.L_370 - .L_369)
.L_369:
        /*0020*/ 	.word	0x00000000
        /*0024*/ 	.short	0x0000
        /*0026*/ 	.short	0x0000
        /*0028*/ 	.byte	0x00, 0xf0, 0x01, 0x0a


	//----- nvinfo : EIATTR_MAXREG_COUNT
	.align		4
.L_370:
        /*002c*/ 	.byte	0x03, 0x1b
        /*002e*/ 	.short	0x00ff


	//----- nvinfo : EIATTR_NUM_BARRIERS
	.align		4
        /*0030*/ 	.byte	0x02, 0x4c
        /*0032*/ 	.byte	0x01
	.zero		1


	//----- nvinfo : EIATTR_ANNOTATIONS
	.align		4
        /*0034*/ 	.byte	0x04, 0x55
        /*0036*/ 	.short	(.L_372 - .L_371)


	//   ....[0]....
.L_371:
        /* <DEDUP_REMOVED lines=24> */


	//----- nvinfo : EIATTR_MERCURY_ISA_VERSION
	.align		4
.L_372:
        /*01a0*/ 	.byte	0x03, 0x5f
        /*01a2*/ 	.short	0x0000


	//----- nvinfo : EIATTR_EXIT_INSTR_OFFSETS
	.align		4
        /*01a4*/ 	.byte	0x04, 0x1c
        /*01a6*/ 	.short	(.L_374 - .L_373)


	//   ....[0]....
.L_373:
        /*01a8*/ 	.word	0x000000a0


	//   ....[1]....
        /*01ac*/ 	.word	0x000092f0


	//----- nvinfo : EIATTR_CTAIDZ_USED
	.align		4
.L_374:
        /*01b0*/ 	.byte	0x01, 0x04
	.zero		2


	//----- nvinfo : EIATTR_CRS_STACK_SIZE
	.align		4
        /*01b4*/ 	.byte	0x04, 0x1e
        /*01b6*/ 	.short	(.L_376 - .L_375)
.L_375:
        /*01b8*/ 	.word	0x00000000
.L_376:


//--------------------- .nv.info._ZN5flash44flash_bwd_dq_dk_dv_loop_seqk_parallel_kernelI23Flash_bwd_kernel_traitsILi256ELi64ELi64ELi8ELi4ELi2ELi2ELb0ELb0EN7cutlass6half_tE19Flash_kernel_traitsILi256ELi64ELi64ELi8ES3_EELb0ELb1ELb0ELb1ELb0ELb0ELb0EEEvNS_16Flash_bwd_paramsE --------------------------
	.section	.nv.info._ZN5flash44flash_bwd_dq_dk_dv_loop_seqk_parallel_kernelI23Flash_bwd_kernel_traitsILi256ELi64ELi64ELi8ELi4ELi2ELi2ELb0ELb0EN7cutlass6half_tE19Flash_kernel_traitsILi256ELi64ELi64ELi8ES3_EELb0ELb1ELb0ELb1ELb0ELb0ELb0EEEvNS_16Flash_bwd_paramsE,"",@"SHT_CUDA_INFO"
	.sectionflags	@""
	.align	4


	//----- nvinfo : EIATTR_CUDA_API_VERSION
	.align		4
        /*0000*/ 	.byte	0x04, 0x37
        /*0002*/ 	.short	(.L_378 - .L_377)
.L_377:
        /*0004*/ 	.word	0x00000082


	//----- nvinfo : EIATTR_SW2861232_WAR
	.align		4
.L_378:
        /*0008*/ 	.byte	0x01, 0x35
	.zero		2


	//----- nvinfo : EIATTR_PARAM_CBANK
	.align		4
        /*000c*/ 	.byte	0x04, 0x0a
        /*000e*/ 	.short	(.L_380 - .L_379)
	.align		4
.L_379:
        /*0010*/ 	.word	index@(.nv.constant0._ZN5flash44flash_bwd_dq_dk_dv_loop_seqk_parallel_kernelI23Flash_bwd_kernel_traitsILi256ELi64ELi64ELi8ELi4ELi2ELi2ELb0ELb0EN7cutlass6half_tE19Flash_kernel_traitsILi256ELi64ELi64ELi8ES3_EELb0ELb1ELb0ELb1ELb0ELb0ELb0EEEvNS_16Flash_bwd_paramsE)
        /*0014*/ 	.short	0x0160
        /*0016*/ 	.short	0x0280


	//----- nvinfo : EIATTR_CBANK_PARAM_SIZE
	.align		4
.L_380:
        /*0018*/ 	.byte	0x03, 0x19
        /*001a*/ 	.short	0x0280


	//----- nvinfo : EIATTR_KPARAM_INFO
	.align		4
        /*001c*/ 	.byte	0x04, 0x17
        /*001e*/ 	.short	(.L_382 - .L_381)
.L_381:
        /*0020*/ 	.word	0x00000000
        /*0024*/ 	.short	0x0000
        /*0026*/ 	.short	0x0000
        /*0028*/ 	.byte	0x00, 0xf0, 0x01, 0x0a


	//----- nvinfo : EIATTR_MAXREG_COUNT
	.align		4
.L_382:
        /*002c*/ 	.byte	0x03, 0x1b
        /*002e*/ 	.short	0x00ff


	//----- nvinfo : EIATTR_NUM_BARRIERS
	.align		4
        /*0030*/ 	.byte	0x02, 0x4c
        /*0032*/ 	.byte	0x01
	.zero		1


	//----- nvinfo : EIATTR_ANNOTATIONS
	.align		4
        /*0034*/ 	.byte	0x04, 0x55
        /*0036*/ 	.short	(.L_384 - .L_383)


	//   ....[0]....
.L_383:
        /* <DEDUP_REMOVED lines=43> */


	//----- nvinfo : EIATTR_MERCURY_ISA_VERSION
	.align		4
.L_384:
        /*02d8*/ 	.byte	0x03, 0x5f
        /*02da*/ 	.short	0x0000


	//----- nvinfo : EIATTR_EXIT_INSTR_OFFSETS
	.align		4
        /*02dc*/ 	.byte	0x04, 0x1c
        /*02de*/ 	.short	(.L_386 - .L_385)


	//   ....[0]....
.L_385:
        /*02e0*/ 	.word	0x000000a0


	//   ....[1]....
        /*02e4*/ 	.word	0x0000b580


	//----- nvinfo : EIATTR_CTAIDZ_USED
	.align		4
.L_386:
        /*02e8*/ 	.byte	0x01, 0x04
	.zero		2


	//----- nvinfo : EIATTR_CRS_STACK_SIZE
	.align		4
        /*02ec*/ 	.byte	0x04, 0x1e
        /*02ee*/ 	.short	(.L_388 - .L_387)
.L_387:
        /*02f0*/ 	.word	0x00000000
.L_388:


//--------------------- .nv.info._ZN5flash27flash_bwd_convert_dq_kernelI23Flash_bwd_kernel_traitsILi256ELi64ELi64ELi8ELi4ELi2ELi2ELb0ELb1EN7cutlass6half_tE19Flash_kernel_traitsILi256ELi64ELi64ELi8ES3_EEEEvNS_16Flash_bwd_paramsEi --------------------------
	.section	.nv.info._ZN5flash27flash_bwd_convert_dq_kernelI23Flash_bwd_kernel_traitsILi256ELi64ELi64ELi8ELi4ELi2ELi2ELb0ELb1EN7cutlass6half_tE19Flash_kernel_traitsILi256ELi64ELi64ELi8ES3_EEEEvNS_16Flash_bwd_paramsEi,"",@"SHT_CUDA_INFO"
	.sectionflags	@""
	.align	4


	//----- nvinfo : EIATTR_CUDA_API_VERSION
	.align		4
        /*0000*/ 	.byte	0x04, 0x37
        /*0002*/ 	.short	(.L_390 - .L_389)
.L_389:
        /*0004*/ 	.word	0x00000082


	//----- nvinfo : EIATTR_SW2861232_WAR
	.align		4
.L_390:
        /*0008*/ 	.byte	0x01, 0x35
	.zero		2


	//----- nvinfo : EIATTR_PARAM_CBANK
	.align		4
        /*000c*/ 	.byte	0x04, 0x0a
        /*000e*/ 	.short	(.L_392 - .L_391)
	.align		4
.L_391:
        /*0010*/ 	.word	index@(.nv.constant0._ZN5flash27flash_bwd_convert_dq_kernelI23Flash_bwd_kernel_traitsILi256ELi64ELi64ELi8ELi4ELi2ELi2ELb0ELb1EN7cutlass6half_tE19Flash_kernel_traitsILi256ELi64ELi64ELi8ES3_EEEEvNS_16Flash_bwd_paramsEi)
        /*0014*/ 	.short	0x0160
        /*0016*/ 	.short	0x0284


	//----- nvinfo : EIATTR_CBANK_PARAM_SIZE
	.align		4
.L_392:
        /*0018*/ 	.byte	0x03, 0x19
        /*001a*/ 	.short	0x0284


	//----- nvinfo : EIATTR_KPARAM_INFO
	.align		4
        /*001c*/ 	.byte	0x04, 0x17
        /*001e*/ 	.short	(.L_394 - .L_393)
.L_393:
        /*0020*/ 	.word	0x00000000
        /*0024*/ 	.short	0x0001
        /*0026*/ 	.short	0x0280
        /*0028*/ 	.byte	0x00, 0xf0, 0x11, 0x00


	//----- nvinfo : EIATTR_KPARAM_INFO
	.align		4
.L_394:
        /*002c*/ 	.byte	0x04, 0x17
        /*002e*/ 	.short	(.L_396 - .L_395)
.L_395:
        /*0030*/ 	.word	0x00000000
        /*0034*/ 	.short	0x0000
        /*0036*/ 	.short	0x0000
        /*0038*/ 	.byte	0x00, 0xf0, 0x01, 0x0a


	//----- nvinfo : EIATTR_MAXREG_COUNT
	.align		4
.L_396:
        /*003c*/ 	.byte	0x03, 0x1b
        /*003e*/ 	.short	0x00ff


	//----- nvinfo : EIATTR_NUM_BARRIERS
	.align		4
        /*0040*/ 	.byte	0x02, 0x4c
        /*0042*/ 	.byte	0x01
	.zero		1


	//----- nvinfo : EIATTR_MERCURY_ISA_VERSION
	.align		4
        /*0044*/ 	.byte	0x03, 0x5f
        /*0046*/ 	.short	0x0000


	//----- nvinfo : EIATTR_EXIT_INSTR_OFFSETS
	.align		4
        /*0048*/ 	.byte	0x04, 0x1c
        /*004a*/ 	.short	(.L_398 - .L_397)


	//   ....[0]....
.L_397:
        /*004c*/ 	.word	0x00000170


	//   ....[1]....
        /*0050*/ 	.word	0x000021b0


	//   ....[2]....
        /*0054*/ 	.word	0x000022d0


	//   ....[3]....
        /*0058*/ 	.word	0x000022f0


	//----- nvinfo : EIATTR_CTAIDZ_USED
	.align		4
.L_398:
        /*005c*/ 	.byte	0x01, 0x04
	.zero		2


	//----- nvinfo : EIATTR_CRS_STACK_SIZE
	.align		4
        /*0060*/ 	.byte	0x04, 0x1e
        /*0062*/ 	.short	(.L_400 - .L_399)
.L_399:
        /*0064*/ 	.word	0x00000000
.L_400:


//--------------------- .nv.info._ZN5flash44flash_bwd_dq_dk_dv_loop_seqk_parallel_kernelI23Flash_bwd_kernel_traitsILi256ELi64ELi64ELi8ELi4ELi2ELi2ELb0ELb1EN7cutlass6half_tE19Flash_kernel_traitsILi256ELi64ELi64ELi8ES3_EELb1ELb1ELb0ELb0ELb0ELb0ELb0EEEvNS_16Flash_bwd_paramsE --------------------------
	.section	.nv.info._ZN5flash44flash_bwd_dq_dk_dv_loop_seqk_parallel_kernelI23Flash_bwd_kernel_traitsILi256ELi64ELi64ELi8ELi4ELi2ELi2ELb0ELb1EN7cutlass6half_tE19Flash_kernel_traitsILi256ELi64ELi64ELi8ES3_EELb1ELb1ELb0ELb0ELb0ELb0ELb0EEEvNS_16Flash_bwd_paramsE,"",@"SHT_CUDA_INFO"
	.sectionflags	@""
	.align	4


	//----- nvinfo : EIATTR_CUDA_API_VERSION
	.align		4
        /*0000*/ 	.byte	0x04, 0x37
        /*0002*/ 	.short	(.L_402 - .L_401)
.L_401:
        /*0004*/ 	.word	0x00000082


	//----- nvinfo : EIATTR_SW2861232_WAR
	.align		4
.L_402:
        /*0008*/ 	.byte	0x01, 0x35
	.zero		2


	//----- nvinfo : EIATTR_PARAM_CBANK
	.align		4
        /*000c*/ 	.byte	0x04, 0x0a
        /*000e*/ 	.short	(.L_404 - .L_403)
	.align		4
.L_403:
        /*0010*/ 	.word	index@(.nv.constant0._ZN5flash44flash_bwd_dq_dk_dv_loop_seqk_parallel_kernelI23Flash_bwd_kernel_traitsILi256ELi64ELi64ELi8ELi4ELi2ELi2ELb0ELb1EN7cutlass6half_tE19Flash_kernel_traitsILi256ELi64ELi64ELi8ES3_EELb1ELb1ELb0ELb0ELb0ELb0ELb0EEEvNS_16Flash_bwd_paramsE)
        /*0014*/ 	.short	0x0160
        /*0016*/ 	.short	0x0280


	//----- nvinfo : EIATTR_CBANK_PARAM_SIZE
	.align		4
.L_404:
        /*0018*/ 	.byte	0x03, 0x19
        /*001a*/ 	.short	0x0280


	//----- nvinfo : EIATTR_KPARAM_INFO
	.align		4
        /*001c*/ 	.byte	0x04, 0x17
        /*001e*/ 	.short	(.L_406 - .L_405)
.L_405:
        /*0020*/ 	.word	0x00000000
        /*0024*/ 	.short	0x0000
        /*0026*/ 	.short	0x0000
        /*0028*/ 	.byte	0x00, 0xf0, 0x01, 0x0a


	//----- nvinfo : EIATTR_MAXREG_COUNT
	.align		4
.L_406:
        /*002c*/ 	.byte	0x03, 0x1b
        /*002e*/ 	.short	0x00ff


	//----- nvinfo : EIATTR_NUM_BARRIERS
	.align		4
        /*0030*/ 	.byte	0x02, 0x4c
        /*0032*/ 	.byte	0x01
	.zero		1


	//----- nvinfo : EIATTR_MERCURY_ISA_VERSION
	.align		4
        /*0034*/ 	.byte	0x03, 0x5f
        /*0036*/ 	.short	0x0000


	//----- nvinfo : EIATTR_EXIT_INSTR_OFFSETS
	.align		4
        /*0038*/ 	.byte	0x04, 0x1c
        /*003a*/ 	.short	(.L_408 - .L_407)


	//   ....[0]....
.L_407:
        /*003c*/ 	.word	0x00000090


	//   ....[1]....
        /*0040*/ 	.word	0x0000ab20


	//----- nvinfo : EIATTR_CTAIDZ_USED
	.align		4
.L_408:
        /*0044*/ 	.byte	0x01, 0x04
	.zero		2


	//----- nvinfo : EIATTR_CRS_STACK_SIZE
	.align		4
        /*0048*/ 	.byte	0x04, 0x1e
        /*004a*/ 	.short	(.L_410 - .L_409)
.L_409:
        /*004c*/ 	.word	0x00000000
.L_410:


//--------------------- .nv.info._ZN5flash44flash_bwd_dq_dk_dv_loop_seqk_parallel_kernelI23Flash_bwd_kernel_traitsILi256ELi64ELi64ELi8ELi4ELi2ELi2ELb0ELb1EN7cutlass6half_tE19Flash_kernel_traitsILi256ELi64ELi64ELi8ES3_EELb0ELb1ELb0ELb0ELb0ELb0ELb1EEEvNS_16Flash_bwd_paramsE --------------------------
	.section	.nv.info._ZN5flash44flash_bwd_dq_dk_dv_loop_seqk_parallel_kernelI23Flash_bwd_kernel_traitsILi256ELi64ELi64ELi8ELi4ELi2ELi2ELb0ELb1EN7cutlass6half_tE19Flash_kernel_traitsILi256ELi64ELi64ELi8ES3_EELb0ELb1ELb0ELb0ELb0ELb0ELb1EEEvNS_16Flash_bwd_paramsE,"",@"SHT_CUDA_INFO"
	.sectionflags	@""
	.align	4


	//----- nvinfo : EIATTR_CUDA_API_VERSION
	.align		4
        /*0000*/ 	.byte	0x04, 0x37
        /*0002*/ 	.short	(.L_412 - .L_411)
.L_411:
        /*0004*/ 	.word	0x00000082


	//----- nvinfo : EIATTR_SW2861232_WAR
	.align		4
.L_412:
        /*0008*/ 	.byte	0x01, 0x35
	.zero		2


	//----- nvinfo : EIATTR_PARAM_CBANK
	.align		4
        /*000c*/ 	.byte	0x04, 0x0a
        /*000e*/ 	.short	(.L_414 - .L_413)
	.align		4
.L_413:
        /*0010*/ 	.word	index@(.nv.constant0._ZN5flash44flash_bwd_dq_dk_dv_loop_seqk_parallel_kernelI23Flash_bwd_kernel_traitsILi256ELi64ELi64ELi8ELi4ELi2ELi2ELb0ELb1EN7cutlass6half_tE19Flash_kernel_traitsILi256ELi64ELi64ELi8ES3_EELb0ELb1ELb0ELb0ELb0ELb0ELb1EEEvNS_16Flash_bwd_paramsE)
        /*0014*/ 	.short	0x0160
        /*0016*/ 	.short	0x0280


	//----- nvinfo : EIATTR_CBANK_PARAM_SIZE
	.align		4
.L_414:
        /*0018*/ 	.byte	0x03, 0x19
        /*001a*/ 	.short	0x0280


	//----- nvinfo : EIATTR_KPARAM_INFO
	.align		4
        /*001c*/ 	.byte	0x04, 0x17
        /*001e*/ 	.short	(.L_416 - .L_415)
.L_415:
        /*0020*/ 	.word	0x00000000
        /*0024*/ 	.short	0x0000
        /*0026*/ 	.short	0x0000
        /*0028*/ 	.byte	0x00, 0xf0, 0x01, 0x0a


	//----- nvinfo : EIATTR_MAXREG_COUNT
	.align		4
.L_416:
        /*002c*/ 	.byte	0x03, 0x1b
        /*002e*/ 	.short	0x00ff


	//----- nvinfo : EIATTR_NUM_BARRIERS
	.align		4
        /*0030*/ 	.byte	0x02, 0x4c
        /*0032*/ 	.byte	0x01
	.zero		1


	//----- nvinfo : EIATTR_MERCURY_ISA_VERSION
	.align		4
        /*0034*/ 	.byte	0x03, 0x5f
        /*0036*/ 	.short	0x0000


	//----- nvinfo : EIATTR_EXIT_INSTR_OFFSETS
	.align		4
        /*0038*/ 	.byte	0x04, 0x1c
        /*003a*/ 	.short	(.L_418 - .L_417)


	//   ....[0]....
.L_417:
        /*003c*/ 	.word	0x00000090


	//   ....[1]....
        /*0040*/ 	.word	0x0000a3d0


	//----- nvinfo : EIATTR_CTAIDZ_USED
	.align		4
.L_418:
        /*0044*/ 	.byte	0x01, 0x04
	.zero		2


	//----- nvinfo : EIATTR_CRS_STACK_SIZE
	.align		4
        /*0048*/ 	.byte	0x04, 0x1e
        /*004a*/ 	.short	(.L_420 - .L_419)
.L_419:
        /*004c*/ 	.word	0x00000000
.L_420:


//--------------------- .nv.info._ZN5flash44flash_bwd_dq_dk_dv_loop_seqk_parallel_kernelI23Flash_bwd_kernel_traitsILi256ELi64ELi64ELi8ELi4ELi2ELi2ELb0ELb1EN7cutlass6half_tE19Flash_kernel_traitsILi256ELi64ELi64ELi8ES3_EELb1ELb1ELb0ELb0ELb0ELb1ELb0EEEvNS_16Flash_bwd_paramsE --------------------------
	.section	.nv.info._ZN5flash44flash_bwd_dq_dk_dv_loop_seqk_parallel_kernelI23Flash_bwd_kernel_traitsILi256ELi64ELi64ELi8ELi4ELi2ELi2ELb0ELb1EN7cutlass6half_tE19Flash_kernel_traitsILi256ELi64ELi64ELi8ES3_EELb1ELb1ELb0ELb0ELb0ELb1ELb0EEEvNS_16Flash_bwd_paramsE,"",@"SHT_CUDA_INFO"
	.sectionflags	@""
	.align	4


	//----- nvinfo : EIATTR_CUDA_API_VERSION
	.align		4
        /*0000*/ 	.byte	0x04, 0x37
        /*0002*/ 	.short	(.L_422 - .L_421)
.L_421:
        /*0004*/ 	.word	0x00000082


	//----- nvinfo : EIATTR_SW2861232_WAR
	.align		4
.L_422:
        /*0008*/ 	.byte	0x01, 0x35
	.zero		2


	//----- nvinfo : EIATTR_PARAM_CBANK
	.align		4
        /*000c*/ 	.byte	0x04, 0x0a
        /*000e*/ 	.short	(.L_424 - .L_423)
	.align		4
.L_423:
        /*0010*/ 	.word	index@(.nv.constant0._ZN5flash44flash_bwd_dq_dk_dv_loop_seqk_parallel_kernelI23Flash_bwd_kernel_traitsILi256ELi64ELi64ELi8ELi4ELi2ELi2ELb0ELb1EN7cutlass6half_tE19Flash_kernel_traitsILi256ELi64ELi64ELi8ES3_EELb1ELb1ELb0ELb0ELb0ELb1ELb0EEEvNS_16Flash_bwd_paramsE)
        /*0014*/ 	.short	0x0160
        /*0016*/ 	.short	0x0280


	//----- nvinfo : EIATTR_CBANK_PARAM_SIZE
	.align		4
.L_424:
        /*0018*/ 	.byte	0x03, 0x19
        /*001a*/ 	.short	0x0280


	//----- nvinfo : EIATTR_KPARAM_INFO
	.align		4
        /*001c*/ 	.byte	0x04, 0x17
        /*001e*/ 	.short	(.L_426 - .L_425)
.L_425:
        /*0020*/ 	.word	0x00000000
        /*0024*/ 	.short	0x0000
        /*0026*/ 	.short	0x0000
        /*0028*/ 	.byte	0x00, 0xf0, 0x01, 0x0a


	//----- nvinfo : EIATTR_MAXREG_COUNT
	.align		4
.L_426:
        /*002c*/ 	.byte	0x03, 0x1b
        /*002e*/ 	.short	0x00ff


	//----- nvinfo : EIATTR_NUM_BARRIERS
	.align		4
        /*0030*/ 	.byte	0x02, 0x4c
        /*0032*/ 	.byte	0x01
	.zero		1


	//----- nvinfo : EIATTR_MERCURY_ISA_VERSION
	.align		4
        /*0034*/ 	.byte	0x03, 0x5f
        /*0036*/ 	.short	0x0000


	//----- nvinfo : EIATTR_EXIT_INSTR_OFFSETS
	.align		4
        /*0038*/ 	.byte	0x04, 0x1c
        /*003a*/ 	.short	(.L_428 - .L_427)


	//   ....[0]....
.L_427:
        /*003c*/ 	.word	0x00000090


	//   ....[1]....
        /*0040*/ 	.word	0x000091a0


	//----- nvinfo : EIATTR_CTAIDZ_USED
	.align		4
.L_428:
        /*0044*/ 	.byte	0x01, 0x04
	.zero		2


	//----- nvinfo : EIATTR_CRS_STACK_SIZE
	.align		4
        /*0048*/ 	.byte	0x04, 0x1e
        /*004a*/ 	.short	(.L_430 - .L_429)
.L_429:
        /*004c*/ 	.word	0x00000000
.L_430:


//--------------------- .nv.info._ZN5flash44flash_bwd_dq_dk_dv_loop_seqk_parallel_kernelI23Flash_bwd_kernel_traitsILi256ELi64ELi64ELi8ELi4ELi2ELi2ELb0ELb1EN7cutlass6half_tE19Flash_kernel_traitsILi256ELi64ELi64ELi8ES3_EELb0ELb1ELb0ELb0ELb0ELb1ELb1EEEvNS_16Flash_bwd_paramsE --------------------------
	.section	.nv.info._ZN5flash44flash_bwd_dq_dk_dv_loop_seqk_parallel_kernelI23Flash_bwd_kernel_traitsILi256ELi64ELi64ELi8ELi4ELi2ELi2ELb0ELb1EN7cutlass6half_tE19Flash_kernel_traitsILi256ELi64ELi64ELi8ES3_EELb0ELb1ELb0ELb0ELb0ELb1ELb1EEEvNS_16Flash_bwd_paramsE,"",@"SHT_CUDA_INFO"
	.sectionflags	@""
	.align	4


	//----- nvinfo : EIATTR_CUDA_API_VERSION
	.align		4
        /*0000*/ 	.byte	0x04, 0x37
        /*0002*/ 	.short	(.L_432 - .L_431)
.L_431:
        /*0004*/ 	.word	0x00000082


	//----- nvinfo : EIATTR_SW2861232_WAR
	.align		4
.L_432:
        /*0008*/ 	.byte	0x01, 0x35
	.zero		2


	//----- nvinfo : EIATTR_PARAM_CBANK
	.align		4
        /*000c*/ 	.byte	0x04, 0x0a
        /*000e*/ 	.short	(.L_434 - .L_433)
	.align		4
.L_433:
        /*0010*/ 	.word	index@(.nv.constant0._ZN5flash44flash_bwd_dq_dk_dv_loop_seqk_parallel_kernelI23Flash_bwd_kernel_traitsILi256ELi64ELi64ELi8ELi4ELi2ELi2ELb0ELb1EN7cutlass6half_tE19Flash_kernel_traitsILi256ELi64ELi64ELi8ES3_EELb0ELb1ELb0ELb0ELb0ELb1ELb1EEEvNS_16Flash_bwd_paramsE)
        /*0014*/ 	.short	0x0160
        /*0016*/ 	.short	0x0280


	//----- nvinfo : EIATTR_CBANK_PARAM_SIZE
	.align		4
.L_434:
        /*0018*/ 	.byte	0x03, 0x19
        /*001a*/ 	.short	0x0280


	//----- nvinfo : EIATTR_KPARAM_INFO
	.align		4
        /*001c*/ 	.byte	0x04, 0x17
        /*001e*/ 	.short	(.L_436 - .L_435)
.L_435:
        /*0020*/ 	.word	0x00000000
        /*0024*/ 	.short	0x0000
        /*0026*/ 	.short	0x0000
        /*0028*/ 	.byte	0x00, 0xf0, 0x01, 0x0a


	//----- nvinfo : EIATTR_MAXREG_COUNT
	.align		4
.L_436:
        /*002c*/ 	.byte	0x03, 0x1b
        /*002e*/ 	.short	0x00ff


	//----- nvinfo : EIATTR_NUM_BARRIERS
	.align		4
        /*0030*/ 	.byte	0x02, 0x4c
        /*0032*/ 	.byte	0x01
	.zero		1


	//----- nvinfo : EIATTR_MERCURY_ISA_VERSION
	.align		4
        /*0034*/ 	.byte	0x03, 0x5f
        /*0036*/ 	.short	0x0000


	//----- nvinfo : EIATTR_EXIT_INSTR_OFFSETS
	.align		4
        /*0038*/ 	.byte	0x04, 0x1c
        /*003a*/ 	.short	(.L_438 - .L_437)


	//   ....[0]....
.L_437:
        /*003c*/ 	.word	0x00000090


	//   ....[1]....
        /*0040*/ 	.word	0x00008a80


	//----- nvinfo : EIATTR_CTAIDZ_USED
	.align		4
.L_438:
        /*0044*/ 	.byte	0x01, 0x04
	.zero		2


	//----- nvinfo : EIATTR_CRS_STACK_SIZE
	.align		4
        /*0048*/ 	.byte	0x04, 0x1e
        /*004a*/ 	.short	(.L_440 - .L_439)
.L_439:
        /*004c*/ 	.word	0x00000000
.L_440:


//--------------------- .nv.info._ZN5flash44flash_bwd_dq_dk_dv_loop_seqk_parallel_kernelI23Flash_bwd_kernel_traitsILi256ELi64ELi64ELi8ELi4ELi2ELi2ELb0ELb1EN7cutlass6half_tE19Flash_kernel_traitsILi256ELi64ELi64ELi8ES3_EELb1ELb1ELb0ELb1ELb0ELb0ELb0EEEvNS_16Flash_bwd_paramsE --------------------------
	.section	.nv.info._ZN5flash44flash_bwd_dq_dk_dv_loop_seqk_parallel_kernelI23Flash_bwd_kernel_traitsILi256ELi64ELi64ELi8ELi4ELi2ELi2ELb0ELb1EN7cutlass6half_tE19Flash_kernel_traitsILi256ELi64ELi64ELi8ES3_EELb1ELb1ELb0ELb1ELb0ELb0ELb0EEEvNS_16Flash_bwd_paramsE,"",@"SHT_CUDA_INFO"
	.sectionflags	@""
	.align	4


	//----- nvinfo : EIATTR_CUDA_API_VERSION
	.align		4
        /*0000*/ 	.byte	0x04, 0x37
        /*0002*/ 	.short	(.L_442 - .L_441)
.L_441:
        /*0004*/ 	.word	0x00000082


	//----- nvinfo : EIATTR_SW2861232_WAR
	.align		4
.L_442:
        /*0008*/ 	.byte	0x01, 0x35
	.zero		2


	//----- nvinfo : EIATTR_PARAM_CBANK
	.align		4
        /*000c*/ 	.byte	0x04, 0x0a
        /*000e*/ 	.short	(.L_444 - .L_443)
	.align		4
.L_443:
        /*0010*/ 	.word	index@(.nv.constant0._ZN5flash44flash_bwd_dq_dk_dv_loop_seqk_parallel_kernelI23Flash_bwd_kernel_traitsILi256ELi64ELi64ELi8ELi4ELi2ELi2ELb0ELb1EN7cutlass6half_tE19Flash_kernel_traitsILi256ELi64ELi64ELi8ES3_EELb1ELb1ELb0ELb1ELb0ELb0ELb0EEEvNS_16Flash_bwd_paramsE)
        /*0014*/ 	.short	0x0160
        /*0016*/ 	.short	0x0280


	//----- nvinfo : EIATTR_CBANK_PARAM_SIZE
	.align		4
.L_444:
        /*0018*/ 	.byte	0x03, 0x19
        /*001a*/ 	.short	0x0280


	//----- nvinfo : EIATTR_KPARAM_INFO
	.align		4
        /*001c*/ 	.byte	0x04, 0x17
        /*001e*/ 	.short	(.L_446 - .L_445)
.L_445:
        /*0020*/ 	.word	0x00000000
        /*0024*/ 	.short	0x0000
        /*0026*/ 	.short	0x0000
        /*0028*/ 	.byte	0x00, 0xf0, 0x01, 0x0a


	//----- nvinfo : EIATTR_MAXREG_COUNT
	.align		4
.L_446:
        /*002c*/ 	.byte	0x03, 0x1b
        /*002e*/ 	.short	0x00ff


	//----- nvinfo : EIATTR_NUM_BARRIERS
	.align		4
        /*0030*/ 	.byte	0x02, 0x4c
        /*0032*/ 	.byte	0x01
	.zero		1


	//----- nvinfo : EIATTR_ANNOTATIONS
	.align		4
        /*0034*/ 	.byte	0x04, 0x55
        /*0036*/ 	.short	(.L_448 - .L_447)


	//   ....[0]....
.L_447:
        /* <DEDUP_REMOVED lines=17> */


	//----- nvinfo : EIATTR_MERCURY_ISA_VERSION
	.align		4
.L_448:
        /*0138*/ 	.byte	0x03, 0x5f
        /*013a*/ 	.short	0x0000


	//----- nvinfo : EIATTR_EXIT_INSTR_OFFSETS
	.align		4
        /*013c*/ 	.byte	0x04, 0x1c
        /*013e*/ 	.short	(.L_450 - .L_449)


	//   ....[0]....
.L_449:
        /*0140*/ 	.word	0x000000a0


	//   ....[1]....
        /*0144*/ 	.word	0x0000b0d0


	//----- nvinfo : EIATTR_CTAIDZ_USED
	.align		4
.L_450:
        /*0148*/ 	.byte	0x01, 0x04
	.zero		2


	//----- nvinfo : EIATTR_CRS_STACK_SIZE
	.align		4
        /*014c*/ 	.byte	0x04, 0x1e
        /*014e*/ 	.short	(.L_452 - .L_451)
.L_451:
        /*0150*/ 	.word	0x00000000
.L_452:


//--------------------- .nv.info._ZN5flash44flash_bwd_dq_dk_dv_loop_seqk_parallel_kernelI23Flash_bwd_kernel_traitsILi256ELi64ELi64ELi8ELi4ELi2ELi2ELb0ELb1EN7cutlass6half_tE19Flash_kernel_traitsILi256ELi64ELi64ELi8ES3_EELb0ELb1ELb0ELb1ELb0ELb0ELb1EEEvNS_16Flash_bwd_paramsE --------------------------
	.section	.nv.info._ZN5flash44flash_bwd_dq_dk_dv_loop_seqk_parallel_kernelI23Flash_bwd_kernel_traitsILi256ELi64ELi64ELi8ELi4ELi2ELi2ELb0ELb1EN7cutlass6half_tE19Flash_kernel_traitsILi256ELi64ELi64ELi8ES3_EELb0ELb1ELb0ELb1ELb0ELb0ELb1EEEvNS_16Flash_bwd_paramsE,"",@"SHT_CUDA_INFO"
	.sectionflags	@""
	.align	4


	//----- nvinfo : EIATTR_CUDA_API_VERSION
	.align		4
        /*0000*/ 	.byte	0x04, 0x37
        /*0002*/ 	.short	(.L_454 - .L_453)
.L_453:
        /*0004*/ 	.word	0x00000082


	//----- nvinfo : EIATTR_SW2861232_WAR
	.align		4
.L_454:
        /*0008*/ 	.byte	0x01, 0x35
	.zero		2


	//----- nvinfo : EIATTR_PARAM_CBANK
	.align		4
        /*000c*/ 	.byte	0x04, 0x0a
        /*000e*/ 	.short	(.L_456 - .L_455)
	.align		4
.L_455:
        /*0010*/ 	.word	index@(.nv.constant0._ZN5flash44flash_bwd_dq_dk_dv_loop_seqk_parallel_kernelI23Flash_bwd_kernel_traitsILi256ELi64ELi64ELi8ELi4ELi2ELi2ELb0ELb1EN7cutlass6half_tE19Flash_kernel_traitsILi256ELi64ELi64ELi8ES3_EELb0ELb1ELb0ELb1ELb0ELb0ELb1EEEvNS_16Flash_bwd_paramsE)
        /*0014*/ 	.short	0x0160
        /*0016*/ 	.short	0x0280


	//----- nvinfo : EIATTR_CBANK_PARAM_SIZE
	.align		4
.L_456:
        /*0018*/ 	.byte	0x03, 0x19
        /*001a*/ 	.short	0x0280


	//----- nvinfo : EIATTR_KPARAM_INFO
	.align		4
        /*001c*/ 	.byte	0x04, 0x17
        /*001e*/ 	.short	(.L_458 - .L_457)
.L_457:
        /*0020*/ 	.word	0x00000000
        /*0024*/ 	.short	0x0000
        /*0026*/ 	.short	0x0000
        /*0028*/ 	.byte	0x00, 0xf0, 0x01, 0x0a


	//----- nvinfo : EIATTR_MAXREG_COUNT
	.align		4
.L_458:
        /*002c*/ 	.byte	0x03, 0x1b
        /*002e*/ 	.short	0x00ff


	//----- nvinfo : EIATTR_NUM_BARRIERS
	.align		4
        /*0030*/ 	.byte	0x02, 0x4c
        /*0032*/ 	.byte	0x01
	.zero		1


	//----- nvinfo : EIATTR_ANNOTATIONS
	.align		4
        /*0034*/ 	.byte	0x04, 0x55
        /*0036*/ 	.short	(.L_460 - .L_459)


	//   ....[0]....
.L_459:
        /* <DEDUP_REMOVED lines=17> */


	//----- nvinfo : EIATTR_MERCURY_ISA_VERSION
	.align		4
.L_460:
        /*0138*/ 	.byte	0x03, 0x5f
        /*013a*/ 	.short	0x0000


	//----- nvinfo : EIATTR_EXIT_INSTR_OFFSETS
	.align		4
        /*013c*/ 	.byte	0x04, 0x1c
        /*013e*/ 	.short	(.L_462 - .L_461)


	//   ....[0]....
.L_461:
        /*0140*/ 	.word	0x000000a0


	//   ....[1]....
        /*0144*/ 	.word	0x0000a900


	//----- nvinfo : EIATTR_CTAIDZ_USED
	.align		4
.L_462:
        /*0148*/ 	.byte	0x01, 0x04
	.zero		2


	//----- nvinfo : EIATTR_CRS_STACK_SIZE
	.align		4
        /*014c*/ 	.byte	0x04, 0x1e
        /*014e*/ 	.short	(.L_464 - .L_463)
.L_463:
        /*0150*/ 	.word	0x00000000
.L_464:


//--------------------- .nv.info._ZN5flash25flash_bwd_dot_do_o_kernelILb0E23Flash_bwd_kernel_traitsILi256ELi64ELi64ELi8ELi4ELi2ELi2ELb0ELb1EN7cutlass6half_tE19Flash_kernel_traitsILi256ELi64ELi64ELi8ES3_EEEEvNS_16Flash_bwd_paramsE --------------------------
	.section	.nv.info._ZN5flash25flash_bwd_dot_do_o_kernelILb0E23Flash_bwd_kernel_traitsILi256ELi64ELi64ELi8ELi4ELi2ELi2ELb0ELb1EN7cutlass6half_tE19Flash_kernel_traitsILi256ELi64ELi64ELi8ES3_EEEEvNS_16Flash_bwd_paramsE,"",@"SHT_CUDA_INFO"
	.sectionflags	@""
	.align	4


	//----- nvinfo : EIATTR_CUDA_API_VERSION
	.align		4
        /*0000*/ 	.byte	0x04, 0x37
        /*0002*/ 	.short	(.L_466 - .L_465)
.L_465:
        /*0004*/ 	.word	0x00000082


	//----- nvinfo : EIATTR_SW2861232_WAR
	.align		4
.L_466:
        /*0008*/ 	.byte	0x01, 0x35
	.zero		2


	//----- nvinfo : EIATTR_PARAM_CBANK
	.align		4
        /*000c*/ 	.byte	0x04, 0x0a
        /*000e*/ 	.short	(.L_468 - .L_467)
	.align		4
.L_467:
        /*0010*/ 	.word	index@(.nv.constant0._ZN5flash25flash_bwd_dot_do_o_kernelILb0E23Flash_bwd_kernel_traitsILi256ELi64ELi64ELi8ELi4ELi2ELi2ELb0ELb1EN7cutlass6half_tE19Flash_kernel_traitsILi256ELi64ELi64ELi8ES3_EEEEvNS_16Flash_bwd_paramsE)
        /*0014*/ 	.short	0x0160
        /*0016*/ 	.short	0x0280


	//----- nvinfo : EIATTR_CBANK_PARAM_SIZE
	.align		4
.L_468:
        /*0018*/ 	.byte	0x03, 0x19
        /*001a*/ 	.short	0x0280


	//----- nvinfo : EIATTR_KPARAM_INFO
	.align		4
        /*001c*/ 	.byte	0x04, 0x17
        /*001e*/ 	.short	(.L_470 - .L_469)
.L_469:
        /*0020*/ 	.word	0x00000000
        /*0024*/ 	.short	0x0000
        /*0026*/ 	.short	0x0000
        /*0028*/ 	.byte	0x00, 0xf0, 0x01, 0x0a


	//----- nvinfo : EIATTR_MAXREG_COUNT
	.align		4
.L_470:
        /*002c*/ 	.byte	0x03, 0x1b
        /*002e*/ 	.short	0x00ff


	//----- nvinfo : EIATTR_MERCURY_ISA_VERSION
	.align		4
        /*0030*/ 	.byte	0x03, 0x5f
        /*0032*/ 	.short	0x0000


	//----- nvinfo : EIATTR_COOP_GROUP_MASK_REGIDS
	.align		4
        /*0034*/ 	.byte	0x04, 0x29
        /*0036*/ 	.short	(.L_472 - .L_471)


	//   ....[0]....
.L_471:
        /*0038*/ 	.word	0xffffffff


	//   ....[1]....
        /*003c*/ 	.word	0xffffffff


	//   ....[2]....
        /*0040*/ 	.word	0xffffffff


	//   ....[3]....
        /*0044*/ 	.word	0xffffffff


	//   ....[4]....
        /*0048*/ 	.word	0xffffffff


	//   ....[5]....
        /*004c*/ 	.word	0xffffffff


	//----- nvinfo : EIATTR_COOP_GROUP_INSTR_OFFSETS
	.align		4
.L_472:
        /*0050*/ 	.byte	0x04, 0x28
        /*0052*/ 	.short	(.L_474 - .L_473)


	//   ....[0]....
.L_473:
        /*0054*/ 	.word	0x00001a80


	//   ....[1]....
        /*0058*/ 	.word	0x00001af0


	//   ....[2]....
        /*005c*/ 	.word	0x00001b10


	//   ....[3]....
        /*0060*/ 	.word	0x00001b30


	//   ....[4]....
        /*0064*/ 	.word	0x00001b60


	//   ....[5]....
        /*0068*/ 	.word	0x00001b90


	//----- nvinfo : EIATTR_EXIT_INSTR_OFFSETS
	.align		4
.L_474:
        /*006c*/ 	.byte	0x04, 0x1c
        /*006e*/ 	.short	(.L_476 - .L_475)


	//   ....[0]....
.L_475:
        /*0070*/ 	.word	0x000000f0


	//   ....[1]....
        /*0074*/ 	.word	0x00001be0


	//   ....[2]....
        /*0078*/ 	.word	0x00001c10


	//----- nvinfo : EIATTR_CTAIDZ_USED
	.align		4
.L_476:
        /*007c*/ 	.byte	0x01, 0x04
	.zero		2


	//----- nvinfo : EIATTR_CRS_STACK_SIZE
	.align		4
        /*0080*/ 	.byte	0x04, 0x1e
        /*0082*/ 	.short	(.L_478 - .L_477)
.L_477:
        /*0084*/ 	.word	0x00000000
.L_478:


//--------------------- .nv.info._ZN5flash25flash_bwd_dot_do_o_kernelILb1E23Flash_bwd_kernel_traitsILi256ELi64ELi64ELi8ELi4ELi2ELi2ELb0ELb1EN7cutlass6half_tE19Flash_kernel_traitsILi256ELi64ELi64ELi8ES3_EEEEvNS_16Flash_bwd_paramsE --------------------------
	.section	.nv.info._ZN5flash25flash_bwd_dot_do_o_kernelILb1E23Flash_bwd_kernel_traitsILi256ELi64ELi64ELi8ELi4ELi2ELi2ELb0ELb1EN7cutlass6half_tE19Flash_kernel_traitsILi256ELi64ELi64ELi8ES3_EEEEvNS_16Flash_bwd_paramsE,"",@"SHT_CUDA_INFO"
	.sectionflags	@""
	.align	4


	//----- nvinfo : EIATTR_CUDA_API_VERSION
	.align		4
        /*0000*/ 	.byte	0x04, 0x37
        /*0002*/ 	.short	(.L_480 - .L_479)
.L_479:
        /*0004*/ 	.word	0x00000082


	//----- nvinfo : EIATTR_SW2861232_WAR
	.align		4
.L_480:
        /*0008*/ 	.byte	0x01, 0x35
	.zero		2


	//----- nvinfo : EIATTR_PARAM_CBANK
	.align		4
        /*000c*/ 	.byte	0x04, 0x0a
        /*000e*/ 	.short	(.L_482 - .L_481)
	.align		4
.L_481:
        /*0010*/ 	.word	index@(.nv.constant0._ZN5flash25flash_bwd_dot_do_o_kernelILb1E23Flash_bwd_kernel_traitsILi256ELi64ELi64ELi8ELi4ELi2ELi2ELb0ELb1EN7cutlass6half_tE19Flash_kernel_traitsILi256ELi64ELi64ELi8ES3_EEEEvNS_16Flash_bwd_paramsE)
        /*0014*/ 	.short	0x0160
        /*0016*/ 	.short	0x0280


	//----- nvinfo : EIATTR_CBANK_PARAM_SIZE
	.align		4
.L_482:
        /*0018*/ 	.byte	0x03, 0x19
        /*001a*/ 	.short	0x0280


	//----- nvinfo : EIATTR_KPARAM_INFO
	.align		4
        /*001c*/ 	.byte	0x04, 0x17
        /*001e*/ 	.short	(.L_484 - .L_483)
.L_483:
        /*0020*/ 	.word	0x00000000
        /*0024*/ 	.short	0x0000
        /*0026*/ 	.short	0x0000
        /*0028*/ 	.byte	0x00, 0xf0, 0x01, 0x0a


	//----- nvinfo : EIATTR_MAXREG_COUNT
	.align		4
.L_484:
        /*002c*/ 	.byte	0x03, 0x1b
        /*002e*/ 	.short	0x00ff


	//----- nvinfo : EIATTR_MERCURY_ISA_VERSION
	.align		4
        /*0030*/ 	.byte	0x03, 0x5f
        /*0032*/ 	.short	0x0000


	//----- nvinfo : EIATTR_COOP_GROUP_MASK_REGIDS
	.align		4
        /*0034*/ 	.byte	0x04, 0x29
        /*0036*/ 	.short	(.L_486 - .L_485)


	//   ....[0]....
.L_485:
        /*0038*/ 	.word	0xffffffff


	//   ....[1]....
        /*003c*/ 	.word	0xffffffff


	//   ....[2]....
        /*0040*/ 	.word	0xffffffff


	//   ....[3]....
        /*0044*/ 	.word	0xffffffff


	//   ....[4]....
        /*0048*/ 	.word	0xffffffff


	//   ....[5]....
        /*004c*/ 	.word	0xffffffff


	//----- nvinfo : EIATTR_COOP_GROUP_INSTR_OFFSETS
	.align		4
.L_486:
        /*0050*/ 	.byte	0x04, 0x28
        /*0052*/ 	.short	(.L_488 - .L_487)


	//   ....[0]....
.L_487:
        /*0054*/ 	.word	0x00001d30


	//   ....[1]....
        /*0058*/ 	.word	0x00001d50


	//   ....[2]....
        /*005c*/ 	.word	0x00001db0


	//   ....[3]....
        /*0060*/ 	.word	0x00001dc0


	//   ....[4]....
        /*0064*/ 	.word	0x00001e10


	//   ....[5]....
        /*0068*/ 	.word	0x00001e30


	//----- nvinfo : EIATTR_EXIT_INSTR_OFFSETS
	.align		4
.L_488:
        /*006c*/ 	.byte	0x04, 0x1c
        /*006e*/ 	.short	(.L_490 - .L_489)


	//   ....[0]....
.L_489:
        /*0070*/ 	.word	0x000000f0


	//   ....[1]....
        /*0074*/ 	.word	0x00001fe0


	//----- nvinfo : EIATTR_CTAIDZ_USED
	.align		4
.L_490:
        /*0078*/ 	.byte	0x01, 0x04
	.zero		2


	//----- nvinfo : EIATTR_CRS_STACK_SIZE
	.align		4
        /*007c*/ 	.byte	0x04, 0x1e
        /*007e*/ 	.short	(.L_492 - .L_491)
.L_491:
        /*0080*/ 	.word	0x00000000
.L_492:


//--------------------- .nv.info._ZN5flash27flash_bwd_convert_dq_kernelI23Flash_bwd_kernel_traitsILi256ELi64ELi64ELi8ELi4ELi2ELi2ELb0ELb0EN7cutlass6half_tE19Flash_kernel_traitsILi256ELi64ELi64ELi8ES3_EEEEvNS_16Flash_bwd_paramsEi --------------------------
	.section	.nv.info._ZN5flash27flash_bwd_convert_dq_kernelI23Flash_bwd_kernel_traitsILi256ELi64ELi64ELi8ELi4ELi2ELi2ELb0ELb0EN7cutlass6half_tE19Flash_kernel_traitsILi256ELi64ELi64ELi8ES3_EEEEvNS_16Flash_bwd_paramsEi,"",@"SHT_CUDA_INFO"
	.sectionflags	@""
	.align	4


	//----- nvinfo : EIATTR_CUDA_API_VERSION
	.align		4
        /*0000*/ 	.byte	0x04, 0x37
        /*0002*/ 	.short	(.L_494 - .L_493)
.L_493:
        /*0004*/ 	.word	0x00000082


	//----- nvinfo : EIATTR_SW2861232_WAR
	.align		4
.L_494:
        /*0008*/ 	.byte	0x01, 0x35
	.zero		2


	//----- nvinfo : EIATTR_PARAM_CBANK
	.align		4
        /*000c*/ 	.byte	0x04, 0x0a
        /*000e*/ 	.short	(.L_496 - .L_495)
	.align		4
.L_495:
        /*0010*/ 	.word	index@(.nv.constant0._ZN5flash27flash_bwd_convert_dq_kernelI23Flash_bwd_kernel_traitsILi256ELi64ELi64ELi8ELi4ELi2ELi2ELb0ELb0EN7cutlass6half_tE19Flash_kernel_traitsILi256ELi64ELi64ELi8ES3_EEEEvNS_16Flash_bwd_paramsEi)
        /*0014*/ 	.short	0x0160
        /*0016*/ 	.short	0x0284


	//----- nvinfo : EIATTR_CBANK_PARAM_SIZE
	.align		4
.L_496:
        /*0018*/ 	.byte	0x03, 0x19
        /*001a*/ 	.short	0x0284


	//----- nvinfo : EIATTR_KPARAM_INFO
	.align		4
        /*001c*/ 	.byte	0x04, 0x17
        /*001e*/ 	.short	(.L_498 - .L_497)
.L_497:
        /*0020*/ 	.word	0x00000000
        /*0024*/ 	.short	0x0001
        /*0026*/ 	.short	0x0280
        /*0028*/ 	.byte	0x00, 0xf0, 0x11, 0x00


	//----- nvinfo : EIATTR_KPARAM_INFO
	.align		4
.L_498:
        /*002c*/ 	.byte	0x04, 0x17
        /*002e*/ 	.short	(.L_500 - .L_499)
.L_499:
        /*0030*/ 	.word	0x00000000
        /*0034*/ 	.short	0x0000
        /*0036*/ 	.short	0x0000
        /*0038*/ 	.byte	0x00, 0xf0, 0x01, 0x0a


	//----- nvinfo : EIATTR_MAXREG_COUNT
	.align		4
.L_500:
        /*003c*/ 	.byte	0x03, 0x1b
        /*003e*/ 	.short	0x00ff


	//----- nvinfo : EIATTR_NUM_BARRIERS
	.align		4
        /*0040*/ 	.byte	0x02, 0x4c
        /*0042*/ 	.byte	0x01
	.zero		1


	//----- nvinfo : EIATTR_MERCURY_ISA_VERSION
	.align		4
        /*0044*/ 	.byte	0x03, 0x5f
        /*0046*/ 	.short	0x0000


	//----- nvinfo : EIATTR_EXIT_INSTR_OFFSETS
	.align		4
        /*0048*/ 	.byte	0x04, 0x1c
        /*004a*/ 	.short	(.L_502 - .L_501)


	//   ....[0]....
.L_501:
        /*004c*/ 	.word	0x00000170


	//   ....[1]....
        /*0050*/ 	.word	0x000021b0


	//   ....[2]....
        /*0054*/ 	.word	0x000022d0


	//   ....[3]....
        /*0058*/ 	.word	0x000022f0


	//----- nvinfo : EIATTR_CTAIDZ_USED
	.align		4
.L_502:
        /*005c*/ 	.byte	0x01, 0x04
	.zero		2


	//----- nvinfo : EIATTR_CRS_STACK_SIZE
	.align		4
        /*0060*/ 	.byte	0x04, 0x1e
        /*0062*/ 	.short	(.L_504 - .L_503)
.L_503:
        /*0064*/ 	.word	0x00000000
.L_504:


//--------------------- .nv.info._ZN5flash44flash_bwd_dq_dk_dv_loop_seqk_parallel_kernelI23Flash_bwd_kernel_traitsILi256ELi64ELi64ELi8ELi4ELi2ELi2ELb0ELb0EN7cutlass6half_tE19Flash_kernel_traitsILi256ELi64ELi64ELi8ES3_EELb1ELb1ELb0ELb0ELb0ELb0ELb0EEEvNS_16Flash_bwd_paramsE --------------------------
	.section	.nv.info._ZN5flash44flash_bwd_dq_dk_dv_loop_seqk_parallel_kernelI23Flash_bwd_kernel_traitsILi256ELi64ELi64ELi8ELi4ELi2ELi2ELb0ELb0EN7cutlass6half_tE19Flash_kernel_traitsILi256ELi64ELi64ELi8ES3_EELb1ELb1ELb0ELb0ELb0ELb0ELb0EEEvNS_16Flash_bwd_paramsE,"",@"SHT_CUDA_INFO"
	.sectionflags	@""
	.align	4


	//----- nvinfo : EIATTR_CUDA_API_VERSION
	.align		4
        /*0000*/ 	.byte	0x04, 0x37
        /*0002*/ 	.short	(.L_506 - .L_505)
.L_505:
        /*0004*/ 	.word	0x00000082


	//----- nvinfo : EIATTR_SW2861232_WAR
	.align		4
.L_506:
        /*0008*/ 	.byte	0x01, 0x35
	.zero		2


	//----- nvinfo : EIATTR_PARAM_CBANK
	.align		4
        /*000c*/ 	.byte	0x04, 0x0a
        /*000e*/ 	.short	(.L_508 - .L_507)
	.align		4
.L_507:
        /*0010*/ 	.word	index@(.nv.constant0._ZN5flash44flash_bwd_dq_dk_dv_loop_seqk_parallel_kernelI23Flash_bwd_kernel_traitsILi256ELi64ELi64ELi8ELi4ELi2ELi2ELb0ELb0EN7cutlass6half_tE19Flash_kernel_traitsILi256ELi64ELi64ELi8ES3_EELb1ELb1ELb0ELb0ELb0ELb0ELb0EEEvNS_16Flash_bwd_paramsE)
        /*0014*/ 	.short	0x0160
        /*0016*/ 	.short	0x0280


	//----- nvinfo : EIATTR_CBANK_PARAM_SIZE
	.align		4
.L_508:
        /*0018*/ 	.byte	0x03, 0x19
        /*001a*/ 	.short	0x0280


	//----- nvinfo : EIATTR_KPARAM_INFO
	.align		4
        /*001c*/ 	.byte	0x04, 0x17
        /*001e*/ 	.short	(.L_510 - .L_509)
.L_509:
        /*0020*/ 	.word	0x00000000
        /*0024*/ 	.short	0x0000
        /*0026*/ 	.short	0x0000
        /*0028*/ 	.byte	0x00, 0xf0, 0x01, 0x0a


	//----- nvinfo : EIATTR_MAXREG_COUNT
	.align		4
.L_510:
        /*002c*/ 	.byte	0x03, 0x1b
        /*002e*/ 	.short	0x00ff


	//----- nvinfo : EIATTR_NUM_BARRIERS
	.align		4
        /*0030*/ 	.byte	0x02, 0x4c
        /*0032*/ 	.byte	0x01
	.zero		1


	//----- nvinfo : EIATTR_ANNOTATIONS
	.align		4
        /*0034*/ 	.byte	0x04, 0x55
        /*0036*/ 	.short	(.L_512 - .L_511)


	//   ....[0]....
.L_511:
        /* <DEDUP_REMOVED lines=28> */


	//----- nvinfo : EIATTR_MERCURY_ISA_VERSION
	.align		4
.L_512:
        /*01e0*/ 	.byte	0x03, 0x5f
        /*01e2*/ 	.short	0x0000


	//----- nvinfo : EIATTR_EXIT_INSTR_OFFSETS
	.align		4
        /*01e4*/ 	.byte	0x04, 0x1c
        /*01e6*/ 	.short	(.L_514 - .L_513)


	//   ....[0]....
.L_513:
        /*01e8*/ 	.word	0x000000a0


	//   ....[1]....
        /*01ec*/ 	.word	0x0000be70


	//----- nvinfo : EIATTR_CTAIDZ_USED
	.align		4
.L_514:
        /*01f0*/ 	.byte	0x01, 0x04
	.zero		2


	//----- nvinfo : EIATTR_CRS_STACK_SIZE
	.align		4
        /*01f4*/ 	.byte	0x04, 0x1e
        /*01f6*/ 	.short	(.L_516 - .L_515)
.L_515:
        /*01f8*/ 	.word	0x00000000
.L_516:


//--------------------- .nv.info._ZN5flash44flash_bwd_dq_dk_dv_loop_seqk_parallel_kernelI23Flash_bwd_kernel_traitsILi256ELi64ELi64ELi8ELi4ELi2ELi2ELb0ELb0EN7cutlass6half_tE19Flash_kernel_traitsILi256ELi64ELi64ELi8ES3_EELb0ELb1ELb0ELb0ELb0ELb0ELb1EEEvNS_16Flash_bwd_paramsE --------------------------
	.section	.nv.info._ZN5flash44flash_bwd_dq_dk_dv_loop_seqk_parallel_kernelI23Flash_bwd_kernel_traitsILi256ELi64ELi64ELi8ELi4ELi2ELi2ELb0ELb0EN7cutlass6half_tE19Flash_kernel_traitsILi256ELi64ELi64ELi8ES3_EELb0ELb1ELb0ELb0ELb0ELb0ELb1EEEvNS_16Flash_bwd_paramsE,"",@"SHT_CUDA_INFO"
	.sectionflags	@""
	.align	4


	//----- nvinfo : EIATTR_CUDA_API_VERSION
	.align		4
        /*0000*/ 	.byte	0x04, 0x37
        /*0002*/ 	.short	(.L_518 - .L_517)
.L_517:
        /*0004*/ 	.word	0x00000082


	//----- nvinfo : EIATTR_SW2861232_WAR
	.align		4
.L_518:
        /*0008*/ 	.byte	0x01, 0x35
	.zero		2


	//----- nvinfo : EIATTR_PARAM_CBANK
	.align		4
        /*000c*/ 	.byte	0x04, 0x0a
        /*000e*/ 	.short	(.L_520 - .L_519)
	.align		4
.L_519:
        /*0010*/ 	.word	index@(.nv.constant0._ZN5flash44flash_bwd_dq_dk_dv_loop_seqk_parallel_kernelI23Flash_bwd_kernel_traitsILi256ELi64ELi64ELi8ELi4ELi2ELi2ELb0ELb0EN7cutlass6half_tE19Flash_kernel_traitsILi256ELi64ELi64ELi8ES3_EELb0ELb1ELb0ELb0ELb0ELb0ELb1EEEvNS_16Flash_bwd_paramsE)
        /*0014*/ 	.short	0x0160
        /*0016*/ 	.short	0x0280


	//----- nvinfo : EIATTR_CBANK_PARAM_SIZE
	.align		4
.L_520:
        /*0018*/ 	.byte	0x03, 0x19
        /*001a*/ 	.short	0x0280


	//----- nvinfo : EIATTR_KPARAM_INFO
	.align		4
        /*001c*/ 	.byte	0x04, 0x17
        /*001e*/ 	.short	(.L_522 - .L_521)
.L_521:
        /*0020*/ 	.word	0x00000000
        /*0024*/ 	.short	0x0000
        /*0026*/ 	.short	0x0000
        /*0028*/ 	.byte	0x00, 0xf0, 0x01, 0x0a


	//----- nvinfo : EIATTR_MAXREG_COUNT
	.align		4
.L_522:
        /*002c*/ 	.byte	0x03, 0x1b
        /*002e*/ 	.short	0x00ff


	//----- nvinfo : EIATTR_NUM_BARRIERS
	.align		4
        /*0030*/ 	.byte	0x02, 0x4c
        /*0032*/ 	.byte	0x01
	.zero		1


	//----- nvinfo : EIATTR_ANNOTATIONS
	.align		4
        /*0034*/ 	.byte	0x04, 0x55
        /*0036*/ 	.short	(.L_524 - .L_523)


	//   ....[0]....
.L_523:
        /* <DEDUP_REMOVED lines=28> */


	//----- nvinfo : EIATTR_MERCURY_ISA_VERSION
	.align		4
.L_524:
        /*01e0*/ 	.byte	0x03, 0x5f
        /*01e2*/ 	.short	0x0000


	//----- nvinfo : EIATTR_EXIT_INSTR_OFFSETS
	.align		4
        /*01e4*/ 	.byte	0x04, 0x1c
        /*01e6*/ 	.short	(.L_526 - .L_525)


	//   ....[0]....
.L_525:
        /*01e8*/ 	.word	0x000000a0


	//   ....[1]....
        /*01ec*/ 	.word	0x0000b6f0


	//----- nvinfo : EIATTR_CTAIDZ_USED
	.align		4
.L_526:
        /*01f0*/ 	.byte	0x01, 0x04
	.zero		2


	//----- nvinfo : EIATTR_CRS_STACK_SIZE
	.align		4
        /*01f4*/ 	.byte	0x04, 0x1e
        /*01f6*/ 	.short	(.L_528 - .L_527)
.L_527:
        /*01f8*/ 	.word	0x00000000
.L_528:


//--------------------- .nv.info._ZN5flash44flash_bwd_dq_dk_dv_loop_seqk_parallel_kernelI23Flash_bwd_kernel_traitsILi256ELi64ELi64ELi8ELi4ELi2ELi2ELb0ELb0EN7cutlass6half_tE19Flash_kernel_traitsILi256ELi64ELi64ELi8ES3_EELb1ELb1ELb0ELb0ELb0ELb1ELb0EEEvNS_16Flash_bwd_paramsE --------------------------
	.section	.nv.info._ZN5flash44flash_bwd_dq_dk_dv_loop_seqk_parallel_kernelI23Flash_bwd_kernel_traitsILi256ELi64ELi64ELi8ELi4ELi2ELi2ELb0ELb0EN7cutlass6half_tE19Flash_kernel_traitsILi256ELi64ELi64ELi8ES3_EELb1ELb1ELb0ELb0ELb0ELb1ELb0EEEvNS_16Flash_bwd_paramsE,"",@"SHT_CUDA_INFO"
	.sectionflags	@""
	.align	4


	//----- nvinfo : EIATTR_CUDA_API_VERSION
	.align		4
        /*0000*/ 	.byte	0x04, 0x37
        /*0002*/ 	.short	(.L_530 - .L_529)
.L_529:
        /*0004*/ 	.word	0x00000082


	//----- nvinfo : EIATTR_SW2861232_WAR
	.align		4
.L_530:
        /*0008*/ 	.byte	0x01, 0x35
	.zero		2


	//----- nvinfo : EIATTR_PARAM_CBANK
	.align		4
        /*000c*/ 	.byte	0x04, 0x0a
        /*000e*/ 	.short	(.L_532 - .L_531)
	.align		4
.L_531:
        /*0010*/ 	.word	index@(.nv.constant0._ZN5flash44flash_bwd_dq_dk_dv_loop_seqk_parallel_kernelI23Flash_bwd_kernel_traitsILi256ELi64ELi64ELi8ELi4ELi2ELi2ELb0ELb0EN7cutlass6half_tE19Flash_kernel_traitsILi256ELi64ELi64ELi8ES3_EELb1ELb1ELb0ELb0ELb0ELb1ELb0EEEvNS_16Flash_bwd_paramsE)
        /*0014*/ 	.short	0x0160
        /*0016*/ 	.short	0x0280


	//----- nvinfo : EIATTR_CBANK_PARAM_SIZE
	.align		4
.L_532:
        /*0018*/ 	.byte	0x03, 0x19
        /*001a*/ 	.short	0x0280


	//----- nvinfo : EIATTR_KPARAM_INFO
	.align		4
        /*001c*/ 	.byte	0x04, 0x17
        /*001e*/ 	.short	(.L_534 - .L_533)
.L_533:
        /*0020*/ 	.word	0x00000000
        /*0024*/ 	.short	0x0000
        /*0026*/ 	.short	0x0000
        /*0028*/ 	.byte	0x00, 0xf0, 0x01, 0x0a


	//----- nvinfo : EIATTR_MAXREG_COUNT
	.align		4
.L_534:
        /*002c*/ 	.byte	0x03, 0x1b
        /*002e*/ 	.short	0x00ff


	//----- nvinfo : EIATTR_NUM_BARRIERS
	.align		4
        /*0030*/ 	.byte	0x02, 0x4c
        /*0032*/ 	.byte	0x01
	.zero		1


	//----- nvinfo : EIATTR_ANNOTATIONS
	.align		4
        /*0034*/ 	.byte	0x04, 0x55
        /*0036*/ 	.short	(.L_536 - .L_535)


	//   ....[0]....
.L_535:
        /* <DEDUP_REMOVED lines=23> */


	//----- nvinfo : EIATTR_MERCURY_ISA_VERSION
	.align		4
.L_536:
        /*0190*/ 	.byte	0x03, 0x5f
        /*0192*/ 	.short	0x0000


	//----- nvinfo : EIATTR_EXIT_INSTR_OFFSETS
	.align		4
        /*0194*/ 	.byte	0x04, 0x1c
        /*0196*/ 	.short	(.L_538 - .L_537)


	//   ....[0]....
.L_537:
        /*0198*/ 	.word	0x000000a0


	//   ....[1]....
        /*019c*/ 	.word	0x0000a0e0


	//----- nvinfo : EIATTR_CTAIDZ_USED
	.align		4
.L_538:
        /*01a0*/ 	.byte	0x01, 0x04
	.zero		2


	//----- nvinfo : EIATTR_CRS_STACK_SIZE
	.align		4
        /*01a4*/ 	.byte	0x04, 0x1e
        /*01a6*/ 	.short	(.L_540 - .L_539)
.L_539:
        /*01a8*/ 	.word	0x00000000
.L_540:


//--------------------- .nv.info._ZN5flash44flash_bwd_dq_dk_dv_loop_seqk_parallel_kernelI23Flash_bwd_kernel_traitsILi256ELi64ELi64ELi8ELi4ELi2ELi2ELb0ELb0EN7cutlass6half_tE19Flash_kernel_traitsILi256ELi64ELi64ELi8ES3_EELb0ELb1ELb0ELb0ELb0ELb1ELb1EEEvNS_16Flash_bwd_paramsE --------------------------
	.section	.nv.info._ZN5flash44flash_bwd_dq_dk_dv_loop_seqk_parallel_kernelI23Flash_bwd_kernel_traitsILi256ELi64ELi64ELi8ELi4ELi2ELi2ELb0ELb0EN7cutlass6half_tE19Flash_kernel_traitsILi256ELi64ELi64ELi8ES3_EELb0ELb1ELb0ELb0ELb0ELb1ELb1EEEvNS_16Flash_bwd_paramsE,"",@"SHT_CUDA_INFO"
	.sectionflags	@""
	.align	4


	//----- nvinfo : EIATTR_CUDA_API_VERSION
	.align		4
        /*0000*/ 	.byte	0x04, 0x37
        /*0002*/ 	.short	(.L_542 - .L_541)
.L_541:
        /*0004*/ 	.word	0x00000082


	//----- nvinfo : EIATTR_SW2861232_WAR
	.align		4
.L_542:
        /*0008*/ 	.byte	0x01, 0x35
	.zero		2


	//----- nvinfo : EIATTR_PARAM_CBANK
	.align		4
        /*000c*/ 	.byte	0x04, 0x0a
        /*000e*/ 	.short	(.L_544 - .L_543)
	.align		4
.L_543:
        /*0010*/ 	.word	index@(.nv.constant0._ZN5flash44flash_bwd_dq_dk_dv_loop_seqk_parallel_kernelI23Flash_bwd_kernel_traitsILi256ELi64ELi64ELi8ELi4ELi2ELi2ELb0ELb0EN7cutlass6half_tE19Flash_kernel_traitsILi256ELi64ELi64ELi8ES3_EELb0ELb1ELb0ELb0ELb0ELb1ELb1EEEvNS_16Flash_bwd_paramsE)
        /*0014*/ 	.short	0x0160
        /*0016*/ 	.short	0x0280


	//----- nvinfo : EIATTR_CBANK_PARAM_SIZE
	.align		4
.L_544:
        /*0018*/ 	.byte	0x03, 0x19
        /*001a*/ 	.short	0x0280


	//----- nvinfo : EIATTR_KPARAM_INFO
	.align		4
        /*001c*/ 	.byte	0x04, 0x17
        /*001e*/ 	.short	(.L_546 - .L_545)
.L_545:
        /*0020*/ 	.word	0x00000000
        /*0024*/ 	.short	0x0000
        /*0026*/ 	.short	0x0000
        /*0028*/ 	.byte	0x00, 0xf0, 0x01, 0x0a


	//----- nvinfo : EIATTR_MAXREG_COUNT
	.align		4
.L_546:
        /*002c*/ 	.byte	0x03, 0x1b
        /*002e*/ 	.short	0x00ff


	//----- nvinfo : EIATTR_NUM_BARRIERS
	.align		4
        /*0030*/ 	.byte	0x02, 0x4c
        /*0032*/ 	.byte	0x01
	.zero		1


	//----- nvinfo : EIATTR_ANNOTATIONS
	.align		4
        /*0034*/ 	.byte	0x04, 0x55
        /*0036*/ 	.short	(.L_548 - .L_547)


	//   ....[0]....
.L_547:
        /* <DEDUP_REMOVED lines=24> */


	//----- nvinfo : EIATTR_MERCURY_ISA_VERSION
	.align		4
.L_548:
        /*01a0*/ 	.byte	0x03, 0x5f
        /*01a2*/ 	.short	0x0000


	//----- nvinfo : EIATTR_EXIT_INSTR_OFFSETS
	.align		4
        /*01a4*/ 	.byte	0x04, 0x1c
        /*01a6*/ 	.short	(.L_550 - .L_549)


	//   ....[0]....
.L_549:
        /*01a8*/ 	.word	0x000000a0


	//   ....[1]....
        /*01ac*/ 	.word	0x00009900


	//----- nvinfo : EIATTR_CTAIDZ_USED
	.align		4
.L_550:
        /*01b0*/ 	.byte	0x01, 0x04
	.zero		2


	//----- nvinfo : EIATTR_CRS_STACK_SIZE
	.align		4
        /*01b4*/ 	.byte	0x04, 0x1e
        /*01b6*/ 	.short	(.L_552 - .L_551)
.L_551:
        /*01b8*/ 	.word	0x00000000
.L_552:


//--------------------- .nv.info._ZN5flash44flash_bwd_dq_dk_dv_loop_seqk_parallel_kernelI23Flash_bwd_kernel_traitsILi256ELi64ELi64ELi8ELi4ELi2ELi2ELb0ELb0EN7cutlass6half_tE19Flash_kernel_traitsILi256ELi64ELi64ELi8ES3_EELb1ELb1ELb0ELb1ELb0ELb0ELb0EEEvNS_16Flash_bwd_paramsE --------------------------
	.section	.nv.info._ZN5flash44flash_bwd_dq_dk_dv_loop_seqk_parallel_kernelI23Flash_bwd_kernel_traitsILi256ELi64ELi64ELi8ELi4ELi2ELi2ELb0ELb0EN7cutlass6half_tE19Flash_kernel_traitsILi256ELi64ELi64ELi8ES3_EELb1ELb1ELb0ELb1ELb0ELb0ELb0EEEvNS_16Flash_bwd_paramsE,"",@"SHT_CUDA_INFO"
	.sectionflags	@""
	.align	4


	//----- nvinfo : EIATTR_CUDA_API_VERSION
	.align		4
        /*0000*/ 	.byte	0x04, 0x37
        /*0002*/ 	.short	(.L_554 - .L_553)
.L_553:
        /*0004*/ 	.word	0x00000082


	//----- nvinfo : EIATTR_SW2861232_WAR
	.align		4
.L_554:
        /*0008*/ 	.byte	0x01, 0x35
	.zero		2


	//----- nvinfo : EIATTR_PARAM_CBANK
	.align		4
        /*000c*/ 	.byte	0x04, 0x0a
        /*000e*/ 	.short	(.L_556 - .L_555)
	.align		4
.L_555:
        /*0010*/ 	.word	index@(.nv.constant0._ZN5flash44flash_bwd_dq_dk_dv_loop_seqk_parallel_kernelI23Flash_bwd_kernel_traitsILi256ELi64ELi64ELi8ELi4ELi2ELi2ELb0ELb0EN7cutlass6half_tE19Flash_kernel_traitsILi256ELi64ELi64ELi8ES3_EELb1ELb1ELb0ELb1ELb0ELb0ELb0EEEvNS_16Flash_bwd_paramsE)
        /*0014*/ 	.short	0x0160
        /*0016*/ 	.short	0x0280


	//----- nvinfo : EIATTR_CBANK_PARAM_SIZE
	.align		4
.L_556:
        /*0018*/ 	.byte	0x03, 0x19
        /*001a*/ 	.short	0x0280


	//----- nvinfo : EIATTR_KPARAM_INFO
	.align		4
        /*001c*/ 	.byte	0x04, 0x17
        /*001e*/ 	.short	(.L_558 - .L_557)
.L_557:
        /*0020*/ 	.word	0x00000000
        /*0024*/ 	.short	0x0000
        /*0026*/ 	.short	0x0000
        /*0028*/ 	.byte	0x00, 0xf0, 0x01, 0x0a


	//----- nvinfo : EIATTR_MAXREG_COUNT
	.align		4
.L_558:
        /*002c*/ 	.byte	0x03, 0x1b
        /*002e*/ 	.short	0x00ff


	//----- nvinfo : EIATTR_NUM_BARRIERS
	.align		4
        /*0030*/ 	.byte	0x02, 0x4c
        /*0032*/ 	.byte	0x01
	.zero		1


	//----- nvinfo : EIATTR_ANNOTATIONS
	.align		4
        /*0034*/ 	.byte	0x04, 0x55
        /*0036*/ 	.short	(.L_560 - .L_559)


	//   ....[0]....
.L_559:
        /* <DEDUP_REMOVED lines=58> */


	//----- nvinfo : EIATTR_MERCURY_ISA_VERSION
	.align		4
.L_560:
        /*03c0*/ 	.byte	0x03, 0x5f
        /*03c2*/ 	.short	0x0000


	//----- nvinfo : EIATTR_EXIT_INSTR_OFFSETS
	.align		4
        /*03c4*/ 	.byte	0x04, 0x1c
        /*03c6*/ 	.short	(.L_562 - .L_561)


	//   ....[0]....
.L_561:
        /*03c8*/ 	.word	0x000000a0


	//   ....[1]....
        /*03cc*/ 	.word	0x0000c410


	//----- nvinfo : EIATTR_CTAIDZ_USED
	.align		4
.L_562:
        /*03d0*/ 	.byte	0x01, 0x04
	.zero		2


	//----- nvinfo : EIATTR_CRS_STACK_SIZE
	.align		4
        /*03d4*/ 	.byte	0x04, 0x1e
        /*03d6*/ 	.short	(.L_564 - .L_563)
.L_563:
        /*03d8*/ 	.word	0x00000000
.L_564:


//--------------------- .nv.info._ZN5flash44flash_bwd_dq_dk_dv_loop_seqk_parallel_kernelI23Flash_bwd_kernel_traitsILi256ELi64ELi64ELi8ELi4ELi2ELi2ELb0ELb0EN7cutlass6half_tE19Flash_kernel_traitsILi256ELi64ELi64ELi8ES3_EELb0ELb1ELb0ELb1ELb0ELb0ELb1EEEvNS_16Flash_bwd_paramsE --------------------------
	.section	.nv.info._ZN5flash44flash_bwd_dq_dk_dv_loop_seqk_parallel_kernelI23Flash_bwd_kernel_traitsILi256ELi64ELi64ELi8ELi4ELi2ELi2ELb0ELb0EN7cutlass6half_tE19Flash_kernel_traitsILi256ELi64ELi64ELi8ES3_EELb0ELb1ELb0ELb1ELb0ELb0ELb1EEEvNS_16Flash_bwd_paramsE,"",@"SHT_CUDA_INFO"
	.sectionflags	@""
	.align	4


	//----- nvinfo : EIATTR_CUDA_API_VERSION
	.align		4
        /*0000*/ 	.byte	0x04, 0x37
        /*0002*/ 	.short	(.L_566 - .L_565)
.L_565:
        /*0004*/ 	.word	0x00000082


	//----- nvinfo : EIATTR_SW2861232_WAR
	.align		4
.L_566:
        /*0008*/ 	.byte	0x01, 0x35
	.zero		2


	//----- nvinfo : EIATTR_PARAM_CBANK
	.align		4
        /*000c*/ 	.byte	0x04, 0x0a
        /*000e*/ 	.short	(.L_568 - .L_567)
	.align		4
.L_567:
        /*0010*/ 	.word	index@(.nv.constant0._ZN5flash44flash_bwd_dq_dk_dv_loop_seqk_parallel_kernelI23Flash_bwd_kernel_traitsILi256ELi64ELi64ELi8ELi4ELi2ELi2ELb0ELb0EN7cutlass6half_tE19Flash_kernel_traitsILi256ELi64ELi64ELi8ES3_EELb0ELb1ELb0ELb1ELb0ELb0ELb1EEEvNS_16Flash_bwd_paramsE)
        /*0014*/ 	.short	0x0160
        /*0016*/ 	.short	0x0280


	//----- nvinfo : EIATTR_CBANK_PARAM_SIZE
	.align		4
.L_568:
        /*0018*/ 	.byte	0x03, 0x19
        /*001a*/ 	.short	0x0280


	//----- nvinfo : EIATTR_KPARAM_INFO
	.align		4
        /*001c*/ 	.byte	0x04, 0x17
        /*001e*/ 	.short	(.L_570 - .L_569)
.L_569:
        /*0020*/ 	.word	0x00000000
        /*0024*/ 	.short	0x0000
        /*0026*/ 	.short	0x0000
        /*0028*/ 	.byte	0x00, 0xf0, 0x01, 0x0a


	//----- nvinfo : EIATTR_MAXREG_COUNT
	.align		4
.L_570:
        /*002c*/ 	.byte	0x03, 0x1b
        /*002e*/ 	.short	0x00ff


	//----- nvinfo : EIATTR_NUM_BARRIERS
	.align		4
        /*0030*/ 	.byte	0x02, 0x4c
        /*0032*/ 	.byte	0x01
	.zero		1


	//----- nvinfo : EIATTR_ANNOTATIONS
	.align		4
        /*0034*/ 	.byte	0x04, 0x55
        /*0036*/ 	.short	(.L_572 - .L_571)


	//   ....[0]....
.L_571:
        /* <DEDUP_REMOVED lines=43> */


	//----- nvinfo : EIATTR_MERCURY_ISA_VERSION
	.align		4
.L_572:
        /*02d8*/ 	.byte	0x03, 0x5f
        /*02da*/ 	.short	0x0000


	//----- nvinfo : EIATTR_EXIT_INSTR_OFFSETS
	.align		4
        /*02dc*/ 	.byte	0x04, 0x1c
        /*02de*/ 	.short	(.L_574 - .L_573)


	//   ....[0]....
.L_573:
        /*02e0*/ 	.word	0x000000a0


	//   ....[1]....
        /*02e4*/ 	.word	0x0000ba90


	//----- nvinfo : EIATTR_CTAIDZ_USED
	.align		4
.L_574:
        /*02e8*/ 	.byte	0x01, 0x04
	.zero		2


	//----- nvinfo : EIATTR_CRS_STACK_SIZE
	.align		4
        /*02ec*/ 	.byte	0x04, 0x1e
        /*02ee*/ 	.short	(.L_576 - .L_575)
.L_575:
        /*02f0*/ 	.word	0x00000000
.L_576:


//--------------------- .nv.info._ZN5flash25flash_bwd_dot_do_o_kernelILb0E23Flash_bwd_kernel_traitsILi256ELi64ELi64ELi8ELi4ELi2ELi2ELb0ELb0EN7cutlass6half_tE19Flash_kernel_traitsILi256ELi64ELi64ELi8ES3_EEEEvNS_16Flash_bwd_paramsE --------------------------
	.section	.nv.info._ZN5flash25flash_bwd_dot_do_o_kernelILb0E23Flash_bwd_kernel_traitsILi256ELi64ELi64ELi8ELi4ELi2ELi2ELb0ELb0EN7cutlass6half_tE19Flash_kernel_traitsILi256ELi64ELi64ELi8ES3_EEEEvNS_16Flash_bwd_paramsE,"",@"SHT_CUDA_INFO"
	.sectionflags	@""
	.align	4


	//----- nvinfo : EIATTR_CUDA_API_VERSION
	.align		4
        /*0000*/ 	.byte	0x04, 0x37
        /*0002*/ 	.short	(.L_578 - .L_577)
.L_577:
        /*0004*/ 	.word	0x00000082


	//----- nvinfo : EIATTR_SW2861232_WAR
	.align		4
.L_578:
        /*0008*/ 	.byte	0x01, 0x35
	.zero		2


	//----- nvinfo : EIATTR_PARAM_CBANK
	.align		4
        /*000c*/ 	.byte	0x04, 0x0a
        /*000e*/ 	.short	(.L_580 - .L_579)
	.align		4
.L_579:
        /*0010*/ 	.word	index@(.nv.constant0._ZN5flash25flash_bwd_dot_do_o_kernelILb0E23Flash_bwd_kernel_traitsILi256ELi64ELi64ELi8ELi4ELi2ELi2ELb0ELb0EN7cutlass6half_tE19Flash_kernel_traitsILi256ELi64ELi64ELi8ES3_EEEEvNS_16Flash_bwd_paramsE)
        /*0014*/ 	.short	0x0160
        /*0016*/ 	.short	0x0280


	//----- nvinfo : EIATTR_CBANK_PARAM_SIZE
	.align		4
.L_580:
        /*0018*/ 	.byte	0x03, 0x19
        /*001a*/ 	.short	0x0280


	//----- nvinfo : EIATTR_KPARAM_INFO
	.align		4
        /*001c*/ 	.byte	0x04, 0x17
        /*001e*/ 	.short	(.L_582 - .L_581)
.L_581:
        /*0020*/ 	.word	0x00000000
        /*0024*/ 	.short	0x0000
        /*0026*/ 	.short	0x0000
        /*0028*/ 	.byte	0x00, 0xf0, 0x01, 0x0a


	//----- nvinfo : EIATTR_MAXREG_COUNT
	.align		4
.L_582:
        /*002c*/ 	.byte	0x03, 0x1b
        /*002e*/ 	.short	0x00ff


	//----- nvinfo : EIATTR_MERCURY_ISA_VERSION
	.align		4
        /*0030*/ 	.byte	0x03, 0x5f
        /*0032*/ 	.short	0x0000


	//----- nvinfo : EIATTR_COOP_GROUP_MASK_REGIDS
	.align		4
        /*0034*/ 	.byte	0x04, 0x29
        /*0036*/ 	.short	(.L_584 - .L_583)


	//   ....[0]....
.L_583:
        /*0038*/ 	.word	0xffffffff


	//   ....[1]....
        /*003c*/ 	.word	0xffffffff


	//   ....[2]....
        /*0040*/ 	.word	0xffffffff


	//   ....[3]....
        /*0044*/ 	.word	0xffffffff


	//   ....[4]....
        /*0048*/ 	.word	0xffffffff


	//   ....[5]....
        /*004c*/ 	.word	0xffffffff


	//----- nvinfo : EIATTR_COOP_GROUP_INSTR_OFFSETS
	.align		4
.L_584:
        /*0050*/ 	.byte	0x04, 0x28
        /*0052*/ 	.short	(.L_586 - .L_585)


	//   ....[0]....
.L_585:
        /*0054*/ 	.word	0x00001a80


	//   ....[1]....
        /*0058*/ 	.word	0x00001af0


	//   ....[2]....
        /*005c*/ 	.word	0x00001b10


	//   ....[3]....
        /*0060*/ 	.word	0x00001b30


	//   ....[4]....
        /*0064*/ 	.word	0x00001b60


	//   ....[5]....
        /*0068*/ 	.word	0x00001b90


	//----- nvinfo : EIATTR_EXIT_INSTR_OFFSETS
	.align		4
.L_586:
        /*006c*/ 	.byte	0x04, 0x1c
        /*006e*/ 	.short	(.L_588 - .L_587)


	//   ....[0]....
.L_587:
        /*0070*/ 	.word	0x000000f0


	//   ....[1]....
        /*0074*/ 	.word	0x00001be0


	//   ....[2]....
        /*0078*/ 	.word	0x00001c10


	//----- nvinfo : EIATTR_CTAIDZ_USED
	.align		4
.L_588:
        /*007c*/ 	.byte	0x01, 0x04
	.zero		2


	//----- nvinfo : EIATTR_CRS_STACK_SIZE
	.align		4
        /*0080*/ 	.byte	0x04, 0x1e
        /*0082*/ 	.short	(.L_590 - .L_589)
.L_589:
        /*0084*/ 	.word	0x00000000
.L_590:


//--------------------- .nv.info._ZN5flash25flash_bwd_dot_do_o_kernelILb1E23Flash_bwd_kernel_traitsILi256ELi64ELi64ELi8ELi4ELi2ELi2ELb0ELb0EN7cutlass6half_tE19Flash_kernel_traitsILi256ELi64ELi64ELi8ES3_EEEEvNS_16Flash_bwd_paramsE --------------------------
	.section	.nv.info._ZN5flash25flash_bwd_dot_do_o_kernelILb1E23Flash_bwd_kernel_traitsILi256ELi64ELi64ELi8ELi4ELi2ELi2ELb0ELb0EN7cutlass6half_tE19Flash_kernel_traitsILi256ELi64ELi64ELi8ES3_EEEEvNS_16Flash_bwd_paramsE,"",@"SHT_CUDA_INFO"
	.sectionflags	@""
	.align	4


	//----- nvinfo : EIATTR_CUDA_API_VERSION
	.align		4
        /*0000*/ 	.byte	0x04, 0x37
        /*0002*/ 	.short	(.L_592 - .L_591)
.L_591:
        /*0004*/ 	.word	0x00000082


	//----- nvinfo : EIATTR_SW2861232_WAR
	.align		4
.L_592:
        /*0008*/ 	.byte	0x01, 0x35
	.zero		2


	//----- nvinfo : EIATTR_PARAM_CBANK
	.align		4
        /*000c*/ 	.byte	0x04, 0x0a
        /*000e*/ 	.short	(.L_594 - .L_593)
	.align		4
.L_593:
        /*0010*/ 	.word	index@(.nv.constant0._ZN5flash25flash_bwd_dot_do_o_kernelILb1E23Flash_bwd_kernel_traitsILi256ELi64ELi64ELi8ELi4ELi2ELi2ELb0ELb0EN7cutlass6half_tE19Flash_kernel_traitsILi256ELi64ELi64ELi8ES3_EEEEvNS_16Flash_bwd_paramsE)
        /*0014*/ 	.short	0x0160
        /*0016*/ 	.short	0x0280


	//----- nvinfo : EIATTR_CBANK_PARAM_SIZE
	.align		4
.L_594:
        /*0018*/ 	.byte	0x03, 0x19
        /*001a*/ 	.short	0x0280


	//----- nvinfo : EIATTR_KPARAM_INFO
	.align		4
        /*001c*/ 	.byte	0x04, 0x17
        /*001e*/ 	.short	(.L_596 - .L_595)
.L_595:
        /*0020*/ 	.word	0x00000000
        /*0024*/ 	.short	0x0000
        /*0026*/ 	.short	0x0000
        /*0028*/ 	.byte	0x00, 0xf0, 0x01, 0x0a


	//----- nvinfo : EIATTR_MAXREG_COUNT
	.align		4
.L_596:
        /*002c*/ 	.byte	0x03, 0x1b
        /*002e*/ 	.short	0x00ff


	//----- nvinfo : EIATTR_MERCURY_ISA_VERSION
	.align		4
        /*0030*/ 	.byte	0x03, 0x5f
        /*0032*/ 	.short	0x0000


	//----- nvinfo : EIATTR_COOP_GROUP_MASK_REGIDS
	.align		4
        /*0034*/ 	.byte	0x04, 0x29
        /*0036*/ 	.short	(.L_598 - .L_597)


	//   ....[0]....
.L_597:
        /*0038*/ 	.word	0xffffffff


	//   ....[1]....
        /*003c*/ 	.word	0xffffffff


	//   ....[2]....
        /*0040*/ 	.word	0xffffffff


	//   ....[3]....
        /*0044*/ 	.word	0xffffffff


	//   ....[4]....
        /*0048*/ 	.word	0xffffffff


	//   ....[5]....
        /*004c*/ 	.word	0xffffffff


	//----- nvinfo : EIATTR_COOP_GROUP_INSTR_OFFSETS
	.align		4
.L_598:
        /*0050*/ 	.byte	0x04, 0x28
        /*0052*/ 	.short	(.L_600 - .L_599)


	//   ....[0]....
.L_599:
        /*0054*/ 	.word	0x00001d30


	//   ....[1]....
        /*0058*/ 	.word	0x00001d50


	//   ....[2]....
        /*005c*/ 	.word	0x00001db0


	//   ....[3]....
        /*0060*/ 	.word	0x00001dc0


	//   ....[4]....
        /*0064*/ 	.word	0x00001e10


	//   ....[5]....
        /*0068*/ 	.word	0x00001e30


	//----- nvinfo : EIATTR_EXIT_INSTR_OFFSETS
	.align		4
.L_600:
        /*006c*/ 	.byte	0x04, 0x1c
        /*006e*/ 	.short	(.L_602 - .L_601)


	//   ....[0]....
.L_601:
        /*0070*/ 	.word	0x000000f0


	//   ....[1]....
        /*0074*/ 	.word	0x00001fe0


	//----- nvinfo : EIATTR_CTAIDZ_USED
	.align		4
.L_602:
        /*0078*/ 	.byte	0x01, 0x04
	.zero		2


	//----- nvinfo : EIATTR_CRS_STACK_SIZE
	.align		4
        /*007c*/ 	.byte	0x04, 0x1e
        /*007e*/ 	.short	(.L_604 - .L_603)
.L_603:
        /*0080*/ 	.word	0x00000000
.L_604:


//--------------------- .nv.callgraph             --------------------------
	.section	.nv.callgraph,"",@"SHT_CUDA_CALLGRAPH"
	.align	4
	.sectionentsize	8
	.align		4
        /*0000*/ 	.word	0x00000000
	.align		4
        /*0004*/ 	.word	0xffffffff
	.align		4
        /*0008*/ 	.word	0x00000000
	.align		4
        /*000c*/ 	.word	0xfffffffe
	.align		4
        /*0010*/ 	.word	0x00000000
	.align		4
        /*0014*/ 	.word	0xfffffffd
	.align		4
        /*0018*/ 	.word	0x00000000
	.align		4
        /*001c*/ 	.word	0xfffffffc


//--------------------- .nv.rel.action            --------------------------
	.section	.nv.rel.action,"",@"SHT_CUDA_RELOCINFO"
	.align	8
	.sectionentsize	8
        /*0000*/ 	.byte	0x73, 0x00, 0x00, 0x00, 0x00, 0x00, 0x00, 0x00, 0x00, 0x00, 0x00, 0x11, 0x25, 0x00, 0x05, 0x36


//--------------------- .nv.constant4             --------------------------
	.section	.nv.constant4,"a",@progbits
	.align	8
	.align		8
.nv.constant4:
        /*0000*/ 	.dword	_ZN73_INTERNAL_b0345897_37_flash_bwd_hdim256_fp16_causal_sm80_cu_1d5d5cfe_28634cuda3std3__45__cpo5beginE
	.align		8
        /*0008*/ 	.dword	_ZN73_INTERNAL_b0345897_37_flash_bwd_hdim256_fp16_causal_sm80_cu_1d5d5cfe_28634cuda3std3__45__cpo3endE
	.align		8
        /*0010*/ 	.dword	_ZN73_INTERNAL_b0345897_37_flash_bwd_hdim256_fp16_causal_sm80_cu_1d5d5cfe_28634cuda3std3__45__cpo6cbeginE
	.align		8
        /*0018*/ 	.dword	_ZN73_INTERNAL_b0345897_37_flash_bwd_hdim256_fp16_causal_sm80_cu_1d5d5cfe_28634cuda3std3__45__cpo4cendE
	.align		8
        /*0020*/ 	.dword	_ZN73_INTERNAL_b0345897_37_flash_bwd_hdim256_fp16_causal_sm80_cu_1d5d5cfe_28634cuda3std3__475_GLOBAL__N__b0345897_37_flash_bwd_hdim256_fp16_causal_sm80_cu_1d5d5cfe_28636ignoreE
	.align		8
        /*0028*/ 	.dword	_ZN73_INTERNAL_b0345897_37_flash_bwd_hdim256_fp16_causal_sm80_cu_1d5d5cfe_28634cuda3std3__419piecewise_constructE
	.align		8
        /*0030*/ 	.dword	_ZN73_INTERNAL_b0345897_37_flash_bwd_hdim256_fp16_causal_sm80_cu_1d5d5cfe_28634cuda3std3__48in_placeE
	.align		8
        /*0038*/ 	.dword	_ZN73_INTERNAL_b0345897_37_flash_bwd_hdim256_fp16_causal_sm80_cu_1d5d5cfe_28634cuda3std6ranges3__45__cpo4swapE
	.align		8
        /*0040*/ 	.dword	_ZN73_INTERNAL_b0345897_37_flash_bwd_hdim256_fp16_causal_sm80_cu_1d5d5cfe_28634cuda3std6ranges3__45__cpo9iter_moveE
	.align		8
        /*0048*/ 	.dword	_ZN73_INTERNAL_b0345897_37_flash_bwd_hdim256_fp16_causal_sm80_cu_1d5d5cfe_28634cute7productE
	.align		8
        /*0050*/ 	.dword	_ZN73_INTERNAL_b0345897_37_flash_bwd_hdim256_fp16_causal_sm80_cu_1d5d5cfe_28634cute1_E


//--------------------- .nv.constant0._ZN5flash27flash_bwd_convert_dq_kernelI23Flash_bwd_kernel_traitsILi256ELi64ELi32ELi8ELi4ELi1ELi2ELb1ELb1EN7cutlass6half_tE19Flash_kernel_traitsILi256ELi64ELi32ELi8ES3_EEEEvNS_16Flash_bwd_paramsEi --------------------------
	.section	.nv.constant0._ZN5flash27flash_bwd_convert_dq_kernelI23Flash_bwd_kernel_traitsILi256ELi64ELi32ELi8ELi4ELi1ELi2ELb1ELb1EN7cutlass6half_tE19Flash_kernel_traitsILi256ELi64ELi32ELi8ES3_EEEEvNS_16Flash_bwd_paramsEi,"a",@progbits
	.sectionflags	@""
	.align	4
.nv.constant0._ZN5flash27flash_bwd_convert_dq_kernelI23Flash_bwd_kernel_traitsILi256ELi64ELi32ELi8ELi4ELi1ELi2ELb1ELb1EN7cutlass6half_tE19Flash_kernel_traitsILi256ELi64ELi32ELi8ES3_EEEEvNS_16Flash_bwd_paramsEi:
	.zero		996


//--------------------- .nv.constant0._ZN5flash44flash_bwd_dq_dk_dv_loop_seqk_parallel_kernelI23Flash_bwd_kernel_traitsILi256ELi64ELi32ELi8ELi4ELi1ELi2ELb1ELb1EN7cutlass6half_tE19Flash_kernel_traitsILi256ELi64ELi32ELi8ES3_EELb0ELb1ELb0ELb0ELb0ELb0ELb0EEEvNS_16Flash_bwd_paramsE --------------------------
	.section	.nv.constant0._ZN5flash44flash_bwd_dq_dk_dv_loop_seqk_parallel_kernelI23Flash_bwd_kernel_traitsILi256ELi64ELi32ELi8ELi4ELi1ELi2ELb1ELb1EN7cutlass6half_tE19Flash_kernel_traitsILi256ELi64ELi32ELi8ES3_EELb0ELb1ELb0ELb0ELb0ELb0ELb0EEEvNS_16Flash_bwd_paramsE,"a",@progbits
	.sectionflags	@""
	.align	4
.nv.constant0._ZN5flash44flash_bwd_dq_dk_dv_loop_seqk_parallel_kernelI23Flash_bwd_kernel_traitsILi256ELi64ELi32ELi8ELi4ELi1ELi2ELb1ELb1EN7cutlass6half_tE19Flash_kernel_traitsILi256ELi64ELi32ELi8ES3_EELb0ELb1ELb0ELb0ELb0ELb0ELb0EEEvNS_16Flash_bwd_paramsE:
	.zero		992


//--------------------- .nv.constant0._ZN5flash44flash_bwd_dq_dk_dv_loop_seqk_parallel_kernelI23Flash_bwd_kernel_traitsILi256ELi64ELi32ELi8ELi4ELi1ELi2ELb1ELb1EN7cutlass6half_tE19Flash_kernel_traitsILi256ELi64ELi32ELi8ES3_EELb0ELb1ELb0ELb0ELb0ELb0ELb1EEEvNS_16Flash_bwd_paramsE --------------------------
	.section	.nv.constant0._ZN5flash44flash_bwd_dq_dk_dv_loop_seqk_parallel_kernelI23Flash_bwd_kernel_traitsILi256ELi64ELi32ELi8ELi4ELi1ELi2ELb1ELb1EN7cutlass6half_tE19Flash_kernel_traitsILi256ELi64ELi32ELi8ES3_EELb0ELb1ELb0ELb0ELb0ELb0ELb1EEEvNS_16Flash_bwd_paramsE,"a",@progbits
	.sectionflags	@""
	.align	4
.nv.constant0._ZN5flash44flash_bwd_dq_dk_dv_loop_seqk_parallel_kernelI23Flash_bwd_kernel_traitsILi256ELi64ELi32ELi8ELi4ELi1ELi2ELb1ELb1EN7cutlass6half_tE19Flash_kernel_traitsILi256ELi64ELi32ELi8ES3_EELb0ELb1ELb0ELb0ELb0ELb0ELb1EEEvNS_16Flash_bwd_paramsE:
	.zero		992


//--------------------- .nv.constant0._ZN5flash44flash_bwd_dq_dk_dv_loop_seqk_parallel_kernelI23Flash_bwd_kernel_traitsILi256ELi64ELi32ELi8ELi4ELi1ELi2ELb1ELb1EN7cutlass6half_tE19Flash_kernel_traitsILi256ELi64ELi32ELi8ES3_EELb0ELb1ELb0ELb0ELb0ELb1ELb0EEEvNS_16Flash_bwd_paramsE --------------------------
	.section	.nv.constant0._ZN5flash44flash_bwd_dq_dk_dv_loop_seqk_parallel_kernelI23Flash_bwd_kernel_traitsILi256ELi64ELi32ELi8ELi4ELi1ELi2ELb1ELb1EN7cutlass6half_tE19Flash_kernel_traitsILi256ELi64ELi32ELi8ES3_EELb0ELb1ELb0ELb0ELb0ELb1ELb0EEEvNS_16Flash_bwd_paramsE,"a",@progbits
	.sectionflags	@""
	.align	4
.nv.constant0._ZN5flash44flash_bwd_dq_dk_dv_loop_seqk_parallel_kernelI23Flash_bwd_kernel_traitsILi256ELi64ELi32ELi8ELi4ELi1ELi2ELb1ELb1EN7cutlass6half_tE19Flash_kernel_traitsILi256ELi64ELi32ELi8ES3_EELb0ELb1ELb0ELb0ELb0ELb1ELb0EEEvNS_16Flash_bwd_paramsE:
	.zero		992


//--------------------- .nv.constant0._ZN5flash44flash_bwd_dq_dk_dv_loop_seqk_parallel_kernelI23Flash_bwd_kernel_traitsILi256ELi64ELi32ELi8ELi4ELi1ELi2ELb1ELb1EN7cutlass6half_tE19Flash_kernel_traitsILi256ELi64ELi32ELi8ES3_EELb0ELb1ELb0ELb0ELb0ELb1ELb1EEEvNS_16Flash_bwd_paramsE --------------------------
	.section	.nv.constant0._ZN5flash44flash_bwd_dq_dk_dv_loop_seqk_parallel_kernelI23Flash_bwd_kernel_traitsILi256ELi64ELi32ELi8ELi4ELi1ELi2ELb1ELb1EN7cutlass6half_tE19Flash_kernel_traitsILi256ELi64ELi32ELi8ES3_EELb0ELb1ELb0ELb0ELb0ELb1ELb1EEEvNS_16Flash_bwd_paramsE,"a",@progbits
	.sectionflags	@""
	.align	4
.nv.constant0._ZN5flash44flash_bwd_dq_dk_dv_loop_seqk_parallel_kernelI23Flash_bwd_kernel_traitsILi256ELi64ELi32ELi8ELi4ELi1ELi2ELb1ELb1EN7cutlass6half_tE19Flash_kernel_traitsILi256ELi64ELi32ELi8ES3_EELb0ELb1ELb0ELb0ELb0ELb1ELb1EEEvNS_16Flash_bwd_paramsE:
	.zero		992


//--------------------- .nv.constant0._ZN5flash44flash_bwd_dq_dk_dv_loop_seqk_parallel_kernelI23Flash_bwd_kernel_traitsILi256ELi64ELi32ELi8ELi4ELi1ELi2ELb1ELb1EN7cutlass6half_tE19Flash_kernel_traitsILi256ELi64ELi32ELi8ES3_EELb0ELb1ELb0ELb1ELb0ELb0ELb0EEEvNS_16Flash_bwd_paramsE --------------------------
	.section	.nv.constant0._ZN5flash44flash_bwd_dq_dk_dv_loop_seqk_parallel_kernelI23Flash_bwd_kernel_traitsILi256ELi64ELi32ELi8ELi4ELi1ELi2ELb1ELb1EN7cutlass6half_tE19Flash_kernel_traitsILi256ELi64ELi32ELi8ES3_EELb0ELb1ELb0ELb1ELb0ELb0ELb0EEEvNS_16Flash_bwd_paramsE,"a",@progbits
	.sectionflags	@""
	.align	4
.nv.constant0._ZN5flash44flash_bwd_dq_dk_dv_loop_seqk_parallel_kernelI23Flash_bwd_kernel_traitsILi256ELi64ELi32ELi8ELi4ELi1ELi2ELb1ELb1EN7cutlass6half_tE19Flash_kernel_traitsILi256ELi64ELi32ELi8ES3_EELb0ELb1ELb0ELb1ELb0ELb0ELb0EEEvNS_16Flash_bwd_paramsE:
	.zero		992


//--------------------- .nv.constant0._ZN5flash44flash_bwd_dq_dk_dv_loop_seqk_parallel_kernelI23Flash_bwd_kernel_traitsILi256ELi64ELi32ELi8ELi4ELi1ELi2ELb1ELb1EN7cutlass6half_tE19Flash_kernel_traitsILi256ELi64ELi32ELi8ES3_EELb0ELb1ELb0ELb1ELb0ELb0ELb1EEEvNS_16Flash_bwd_paramsE --------------------------
	.section	.nv.constant0._ZN5flash44flash_bwd_dq_dk_dv_loop_seqk_parallel_kernelI23Flash_bwd_kernel_traitsILi256ELi64ELi32ELi8ELi4ELi1ELi2ELb1ELb1EN7cutlass6half_tE19Flash_kernel_traitsILi256ELi64ELi32ELi8ES3_EELb0ELb1ELb0ELb1ELb0ELb0ELb1EEEvNS_16Flash_bwd_paramsE,"a",@progbits
	.sectionflags	@""
	.align	4
.nv.constant0._ZN5flash44flash_bwd_dq_dk_dv_loop_seqk_parallel_kernelI23Flash_bwd_kernel_traitsILi256ELi64ELi32ELi8ELi4ELi1ELi2ELb1ELb1EN7cutlass6half_tE19Flash_kernel_traitsILi256ELi64ELi32ELi8ES3_EELb0ELb1ELb0ELb1ELb0ELb0ELb1EEEvNS_16Flash_bwd_paramsE:
	.zero		992


//--------------------- .nv.constant0._ZN5flash25flash_bwd_dot_do_o_kernelILb0E23Flash_bwd_kernel_traitsILi256ELi64ELi32ELi8ELi4ELi1ELi2ELb1ELb1EN7cutlass6half_tE19Flash_kernel_traitsILi256ELi64ELi32ELi8ES3_EEEEvNS_16Flash_bwd_paramsE --------------------------
	.section	.nv.constant0._ZN5flash25flash_bwd_dot_do_o_kernelILb0E23Flash_bwd_kernel_traitsILi256ELi64ELi32ELi8ELi4ELi1ELi2ELb1ELb1EN7cutlass6half_tE19Flash_kernel_traitsILi256ELi64ELi32ELi8ES3_EEEEvNS_16Flash_bwd_paramsE,"a",@progbits
	.sectionflags	@""
	.align	4
.nv.constant0._ZN5flash25flash_bwd_dot_do_o_kernelILb0E23Flash_bwd_kernel_traitsILi256ELi64ELi32ELi8ELi4ELi1ELi2ELb1ELb1EN7cutlass6half_tE19Flash_kernel_traitsILi256ELi64ELi32ELi8ES3_EEEEvNS_16Flash_bwd_paramsE:
	.zero		992


//--------------------- .nv.constant0._ZN5flash25flash_bwd_dot_do_o_kernelILb1E23Flash_bwd_kernel_traitsILi256ELi64ELi32ELi8ELi4ELi1ELi2ELb1ELb1EN7cutlass6half_tE19Flash_kernel_traitsILi256ELi64ELi32ELi8ES3_EEEEvNS_16Flash_bwd_paramsE --------------------------
	.section	.nv.constant0._ZN5flash25flash_bwd_dot_do_o_kernelILb1E23Flash_bwd_kernel_traitsILi256ELi64ELi32ELi8ELi4ELi1ELi2ELb1ELb1EN7cutlass6half_tE19Flash_kernel_traitsILi256ELi64ELi32ELi8ES3_EEEEvNS_16Flash_bwd_paramsE,"a",@progbits
	.sectionflags	@""
	.align	4
.nv.constant0._ZN5flash25flash_bwd_dot_do_o_kernelILb1E23Flash_bwd_kernel_traitsILi256ELi64ELi32ELi8ELi4ELi1ELi2ELb1ELb1EN7cutlass6half_tE19Flash_kernel_traitsILi256ELi64ELi32ELi8ES3_EEEEvNS_16Flash_bwd_paramsE:
	.zero		992


//--------------------- .nv.constant0._ZN5flash44flash_bwd_dq_dk_dv_loop_seqk_parallel_kernelI23Flash_bwd_kernel_traitsILi256ELi64ELi64ELi8ELi4ELi2ELi2ELb0ELb1EN7cutlass6half_tE19Flash_kernel_traitsILi256ELi64ELi64ELi8ES3_EELb0ELb1ELb0ELb0ELb0ELb0ELb0EEEvNS_16Flash_bwd_paramsE --------------------------
	.section	.nv.constant0._ZN5flash44flash_bwd_dq_dk_dv_loop_seqk_parallel_kernelI23Flash_bwd_kernel_traitsILi256ELi64ELi64ELi8ELi4ELi2ELi2ELb0ELb1EN7cutlass6half_tE19Flash_kernel_traitsILi256ELi64ELi64ELi8ES3_EELb0ELb1ELb0ELb0ELb0ELb0ELb0EEEvNS_16Flash_bwd_paramsE,"a",@progbits
	.sectionflags	@""
	.align	4
.nv.constant0._ZN5flash44flash_bwd_dq_dk_dv_loop_seqk_parallel_kernelI23Flash_bwd_kernel_traitsILi256ELi64ELi64ELi8ELi4ELi2ELi2ELb0ELb1EN7cutlass6half_tE19Flash_kernel_traitsILi256ELi64ELi64ELi8ES3_EELb0ELb1ELb0ELb0ELb0ELb0ELb0EEEvNS_16Flash_bwd_paramsE:
	.zero		992


//--------------------- .nv.constant0._ZN5flash44flash_bwd_dq_dk_dv_loop_seqk_parallel_kernelI23Flash_bwd_kernel_traitsILi256ELi64ELi64ELi8ELi4ELi2ELi2ELb0ELb1EN7cutlass6half_tE19Flash_kernel_traitsILi256ELi64ELi64ELi8ES3_EELb0ELb1ELb0ELb0ELb0ELb1ELb0EEEvNS_16Flash_bwd_paramsE --------------------------
	.section	.nv.constant0._ZN5flash44flash_bwd_dq_dk_dv_loop_seqk_parallel_kernelI23Flash_bwd_kernel_traitsILi256ELi64ELi64ELi8ELi4ELi2ELi2ELb0ELb1EN7cutlass6half_tE19Flash_kernel_traitsILi256ELi64ELi64ELi8ES3_EELb0ELb1ELb0ELb0ELb0ELb1ELb0EEEvNS_16Flash_bwd_paramsE,"a",@progbits
	.sectionflags	@""
	.align	4
.nv.constant0._ZN5flash44flash_bwd_dq_dk_dv_loop_seqk_parallel_kernelI23Flash_bwd_kernel_traitsILi256ELi64ELi64ELi8ELi4ELi2ELi2ELb0ELb1EN7cutlass6half_tE19Flash_kernel_traitsILi256ELi64ELi64ELi8ES3_EELb0ELb1ELb0ELb0ELb0ELb1ELb0EEEvNS_16Flash_bwd_paramsE:
	.zero		992


//--------------------- .nv.constant0._ZN5flash44flash_bwd_dq_dk_dv_loop_seqk_parallel_kernelI23Flash_bwd_kernel_traitsILi256ELi64ELi64ELi8ELi4ELi2ELi2ELb0ELb1EN7cutlass6half_tE19Flash_kernel_traitsILi256ELi64ELi64ELi8ES3_EELb0ELb1ELb0ELb1ELb0ELb0ELb0EEEvNS_16Flash_bwd_paramsE --------------------------
	.section	.nv.constant0._ZN5flash44flash_bwd_dq_dk_dv_loop_seqk_parallel_kernelI23Flash_bwd_kernel_traitsILi256ELi64ELi64ELi8ELi4ELi2ELi2ELb0ELb1EN7cutlass6half_tE19Flash_kernel_traitsILi256ELi64ELi64ELi8ES3_EELb0ELb1ELb0ELb1ELb0ELb0ELb0EEEvNS_16Flash_bwd_paramsE,"a",@progbits
	.sectionflags	@""
	.align	4
.nv.constant0._ZN5flash44flash_bwd_dq_dk_dv_loop_seqk_parallel_kernelI23Flash_bwd_kernel_traitsILi256ELi64ELi64ELi8ELi4ELi2ELi2ELb0ELb1EN7cutlass6half_tE19Flash_kernel_traitsILi256ELi64ELi64ELi8ES3_EELb0ELb1ELb0ELb1ELb0ELb0ELb0EEEvNS_16Flash_bwd_paramsE:
	.zero		992


//--------------------- .nv.constant0._ZN5flash44flash_bwd_dq_dk_dv_loop_seqk_parallel_kernelI23Flash_bwd_kernel_traitsILi256ELi64ELi64ELi8ELi4ELi2ELi2ELb0ELb0EN7cutlass6half_tE19Flash_kernel_traitsILi256ELi64ELi64ELi8ES3_EELb0ELb1ELb0ELb0ELb0ELb0ELb0EEEvNS_16Flash_bwd_paramsE --------------------------
	.section	.nv.constant0._ZN5flash44flash_bwd_dq_dk_dv_loop_seqk_parallel_kernelI23Flash_bwd_kernel_traitsILi256ELi64ELi64ELi8ELi4ELi2ELi2ELb0ELb0EN7cutlass6half_tE19Flash_kernel_traitsILi256ELi64ELi64ELi8ES3_EELb0ELb1ELb0ELb0ELb0ELb0ELb0EEEvNS_16Flash_bwd_paramsE,"a",@progbits
	.sectionflags	@""
	.align	4
.nv.constant0._ZN5flash44flash_bwd_dq_dk_dv_loop_seqk_parallel_kernelI23Flash_bwd_kernel_traitsILi256ELi64ELi64ELi8ELi4ELi2ELi2ELb0ELb0EN7cutlass6half_tE19Flash_kernel_traitsILi256ELi64ELi64ELi8ES3_EELb0ELb1ELb0ELb0ELb0ELb0ELb0EEEvNS_16Flash_bwd_paramsE:
	.zero		992


//--------------------- .nv.constant0._ZN5flash44flash_bwd_dq_dk_dv_loop_seqk_parallel_kernelI23Flash_bwd_kernel_traitsILi256ELi64ELi64ELi8ELi4ELi2ELi2ELb0ELb0EN7cutlass6half_tE19Flash_kernel_traitsILi256ELi64ELi64ELi8ES3_EELb0ELb1ELb0ELb0ELb0ELb1ELb0EEEvNS_16Flash_bwd_paramsE --------------------------
	.section	.nv.constant0._ZN5flash44flash_bwd_dq_dk_dv_loop_seqk_parallel_kernelI23Flash_bwd_kernel_traitsILi256ELi64ELi64ELi8ELi4ELi2ELi2ELb0ELb0EN7cutlass6half_tE19Flash_kernel_traitsILi256ELi64ELi64ELi8ES3_EELb0ELb1ELb0ELb0ELb0ELb1ELb0EEEvNS_16Flash_bwd_paramsE,"a",@progbits
	.sectionflags	@""
	.align	4
.nv.constant0._ZN5flash44flash_bwd_dq_dk_dv_loop_seqk_parallel_kernelI23Flash_bwd_kernel_traitsILi256ELi64ELi64ELi8ELi4ELi2ELi2ELb0ELb0EN7cutlass6half_tE19Flash_kernel_traitsILi256ELi64ELi64ELi8ES3_EELb0ELb1ELb0ELb0ELb0ELb1ELb0EEEvNS_16Flash_bwd_paramsE:
	.zero		992


//--------------------- .nv.constant0._ZN5flash44flash_bwd_dq_dk_dv_loop_seqk_parallel_kernelI23Flash_bwd_kernel_traitsILi256ELi64ELi64ELi8ELi4ELi2ELi2ELb0ELb0EN7cutlass6half_tE19Flash_kernel_traitsILi256ELi64ELi64ELi8ES3_EELb0ELb1ELb0ELb1ELb0ELb0ELb0EEEvNS_16Flash_bwd_paramsE --------------------------
	.section	.nv.constant0._ZN5flash44flash_bwd_dq_dk_dv_loop_seqk_parallel_kernelI23Flash_bwd_kernel_traitsILi256ELi64ELi64ELi8ELi4ELi2ELi2ELb0ELb0EN7cutlass6half_tE19Flash_kernel_traitsILi256ELi64ELi64ELi8ES3_EELb0ELb1ELb0ELb1ELb0ELb0ELb0EEEvNS_16Flash_bwd_paramsE,"a",@progbits
	.sectionflags	@""
	.align	4
.nv.constant0._ZN5flash44flash_bwd_dq_dk_dv_loop_seqk_parallel_kernelI23Flash_bwd_kernel_traitsILi256ELi64ELi64ELi8ELi4ELi2ELi2ELb0ELb0EN7cutlass6half_tE19Flash_kernel_traitsILi256ELi64ELi64ELi8ES3_EELb0ELb1ELb0ELb1ELb0ELb0ELb0EEEvNS_16Flash_bwd_paramsE:
	.zero		992


//--------------------- .nv.constant0._ZN5flash27flash_bwd_convert_dq_kernelI23Flash_bwd_kernel_traitsILi256ELi64ELi64ELi8ELi4ELi2ELi2ELb0ELb1EN7cutlass6half_tE19Flash_kernel_traitsILi256ELi64ELi64ELi8ES3_EEEEvNS_16Flash_bwd_paramsEi --------------------------
	.section	.nv.constant0._ZN5flash27flash_bwd_convert_dq_kernelI23Flash_bwd_kernel_traitsILi256ELi64ELi64ELi8ELi4ELi2ELi2ELb0ELb1EN7cutlass6half_tE19Flash_kernel_traitsILi256ELi64ELi64ELi8ES3_EEEEvNS_16Flash_bwd_paramsEi,"a",@progbits
	.sectionflags	@""
	.align	4
.nv.constant0._ZN5flash27flash_bwd_convert_dq_kernelI23Flash_bwd_kernel_traitsILi256ELi64ELi64ELi8ELi4ELi2ELi2ELb0ELb1EN7cutlass6half_tE19Flash_kernel_traitsILi256ELi64ELi64ELi8ES3_EEEEvNS_16Flash_bwd_paramsEi:
	.zero		996


//--------------------- .nv.constant0._ZN5flash44flash_bwd_dq_dk_dv_loop_seqk_parallel_kernelI23Flash_bwd_kernel_traitsILi256ELi64ELi64ELi8ELi4ELi2ELi2ELb0ELb1EN7cutlass6half_tE19Flash_kernel_traitsILi256ELi64ELi64ELi8ES3_EELb1ELb1ELb0ELb0ELb0ELb0ELb0EEEvNS_16Flash_bwd_paramsE --------------------------
	.section	.nv.constant0._ZN5flash44flash_bwd_dq_dk_dv_loop_seqk_parallel_kernelI23Flash_bwd_kernel_traitsILi256ELi64ELi64ELi8ELi4ELi2ELi2ELb0ELb1EN7cutlass6half_tE19Flash_kernel_traitsILi256ELi64ELi64ELi8ES3_EELb1ELb1ELb0ELb0ELb0ELb0ELb0EEEvNS_16Flash_bwd_paramsE,"a",@progbits
	.sectionflags	@""
	.align	4
.nv.constant0._ZN5flash44flash_bwd_dq_dk_dv_loop_seqk_parallel_kernelI23Flash_bwd_kernel_traitsILi256ELi64ELi64ELi8ELi4ELi2ELi2ELb0ELb1EN7cutlass6half_tE19Flash_kernel_traitsILi256ELi64ELi64ELi8ES3_EELb1ELb1ELb0ELb0ELb0ELb0ELb0EEEvNS_16Flash_bwd_paramsE:
	.zero		992


//--------------------- .nv.constant0._ZN5flash44flash_bwd_dq_dk_dv_loop_seqk_parallel_kernelI23Flash_bwd_kernel_traitsILi256ELi64ELi64ELi8ELi4ELi2ELi2ELb0ELb1EN7cutlass6half_tE19Flash_kernel_traitsILi256ELi64ELi64ELi8ES3_EELb0ELb1ELb0ELb0ELb0ELb0ELb1EEEvNS_16Flash_bwd_paramsE --------------------------
	.section	.nv.constant0._ZN5flash44flash_bwd_dq_dk_dv_loop_seqk_parallel_kernelI23Flash_bwd_kernel_traitsILi256ELi64ELi64ELi8ELi4ELi2ELi2ELb0ELb1EN7cutlass6half_tE19Flash_kernel_traitsILi256ELi64ELi64ELi8ES3_EELb0ELb1ELb0ELb0ELb0ELb0ELb1EEEvNS_16Flash_bwd_paramsE,"a",@progbits
	.sectionflags	@""
	.align	4
.nv.constant0._ZN5flash44flash_bwd_dq_dk_dv_loop_seqk_parallel_kernelI23Flash_bwd_kernel_traitsILi256ELi64ELi64ELi8ELi4ELi2ELi2ELb0ELb1EN7cutlass6half_tE19Flash_kernel_traitsILi256ELi64ELi64ELi8ES3_EELb0ELb1ELb0ELb0ELb0ELb0ELb1EEEvNS_16Flash_bwd_paramsE:
	.zero		992


//--------------------- .nv.constant0._ZN5flash44flash_bwd_dq_dk_dv_loop_seqk_parallel_kernelI23Flash_bwd_kernel_traitsILi256ELi64ELi64ELi8ELi4ELi2ELi2ELb0ELb1EN7cutlass6half_tE19Flash_kernel_traitsILi256ELi64ELi64ELi8ES3_EELb1ELb1ELb0ELb0ELb0ELb1ELb0EEEvNS_16Flash_bwd_paramsE --------------------------
	.section	.nv.constant0._ZN5flash44flash_bwd_dq_dk_dv_loop_seqk_parallel_kernelI23Flash_bwd_kernel_traitsILi256ELi64ELi64ELi8ELi4ELi2ELi2ELb0ELb1EN7cutlass6half_tE19Flash_kernel_traitsILi256ELi64ELi64ELi8ES3_EELb1ELb1ELb0ELb0ELb0ELb1ELb0EEEvNS_16Flash_bwd_paramsE,"a",@progbits
	.sectionflags	@""
	.align	4
.nv.constant0._ZN5flash44flash_bwd_dq_dk_dv_loop_seqk_parallel_kernelI23Flash_bwd_kernel_traitsILi256ELi64ELi64ELi8ELi4ELi2ELi2ELb0ELb1EN7cutlass6half_tE19Flash_kernel_traitsILi256ELi64ELi64ELi8ES3_EELb1ELb1ELb0ELb0ELb0ELb1ELb0EEEvNS_16Flash_bwd_paramsE:
	.zero		992


//--------------------- .nv.constant0._ZN5flash44flash_bwd_dq_dk_dv_loop_seqk_parallel_kernelI23Flash_bwd_kernel_traitsILi256ELi64ELi64ELi8ELi4ELi2ELi2ELb0ELb1EN7cutlass6half_tE19Flash_kernel_traitsILi256ELi64ELi64ELi8ES3_EELb0ELb1ELb0ELb0ELb0ELb1ELb1EEEvNS_16Flash_bwd_paramsE --------------------------
	.section	.nv.constant0._ZN5flash44flash_bwd_dq_dk_dv_loop_seqk_parallel_kernelI23Flash_bwd_kernel_traitsILi256ELi64ELi64ELi8ELi4ELi2ELi2ELb0ELb1EN7cutlass6half_tE19Flash_kernel_traitsILi256ELi64ELi64ELi8ES3_EELb0ELb1ELb0ELb0ELb0ELb1ELb1EEEvNS_16Flash_bwd_paramsE,"a",@progbits
	.sectionflags	@""
	.align	4
.nv.constant0._ZN5flash44flash_bwd_dq_dk_dv_loop_seqk_parallel_kernelI23Flash_bwd_kernel_traitsILi256ELi64ELi64ELi8ELi4ELi2ELi2ELb0ELb1EN7cutlass6half_tE19Flash_kernel_traitsILi256ELi64ELi64ELi8ES3_EELb0ELb1ELb0ELb0ELb0ELb1ELb1EEEvNS_16Flash_bwd_paramsE:
	.zero		992


//--------------------- .nv.constant0._ZN5flash44flash_bwd_dq_dk_dv_loop_seqk_parallel_kernelI23Flash_bwd_kernel_traitsILi256ELi64ELi64ELi8ELi4ELi2ELi2ELb0ELb1EN7cutlass6half_tE19Flash_kernel_traitsILi256ELi64ELi64ELi8ES3_EELb1ELb1ELb0ELb1ELb0ELb0ELb0EEEvNS_16Flash_bwd_paramsE --------------------------
	.section	.nv.constant0._ZN5flash44flash_bwd_dq_dk_dv_loop_seqk_parallel_kernelI23Flash_bwd_kernel_traitsILi256ELi64ELi64ELi8ELi4ELi2ELi2ELb0ELb1EN7cutlass6half_tE19Flash_kernel_traitsILi256ELi64ELi64ELi8ES3_EELb1ELb1ELb0ELb1ELb0ELb0ELb0EEEvNS_16Flash_bwd_paramsE,"a",@progbits
	.sectionflags	@""
	.align	4
.nv.constant0._ZN5flash44flash_bwd_dq_dk_dv_loop_seqk_parallel_kernelI23Flash_bwd_kernel_traitsILi256ELi64ELi64ELi8ELi4ELi2ELi2ELb0ELb1EN7cutlass6half_tE19Flash_kernel_traitsILi256ELi64ELi64ELi8ES3_EELb1ELb1ELb0ELb1ELb0ELb0ELb0EEEvNS_16Flash_bwd_paramsE:
	.zero		992


//--------------------- .nv.constant0._ZN5flash44flash_bwd_dq_dk_dv_loop_seqk_parallel_kernelI23Flash_bwd_kernel_traitsILi256ELi64ELi64ELi8ELi4ELi2ELi2ELb0ELb1EN7cutlass6half_tE19Flash_kernel_traitsILi256ELi64ELi64ELi8ES3_EELb0ELb1ELb0ELb1ELb0ELb0ELb1EEEvNS_16Flash_bwd_paramsE --------------------------
	.section	.nv.constant0._ZN5flash44flash_bwd_dq_dk_dv_loop_seqk_parallel_kernelI23Flash_bwd_kernel_traitsILi256ELi64ELi64ELi8ELi4ELi2ELi2ELb0ELb1EN7cutlass6half_tE19Flash_kernel_traitsILi256ELi64ELi64ELi8ES3_EELb0ELb1ELb0ELb1ELb0ELb0ELb1EEEvNS_16Flash_bwd_paramsE,"a",@progbits
	.sectionflags	@""
	.align	4
.nv.constant0._ZN5flash44flash_bwd_dq_dk_dv_loop_seqk_parallel_kernelI23Flash_bwd_kernel_traitsILi256ELi64ELi64ELi8ELi4ELi2ELi2ELb0ELb1EN7cutlass6half_tE19Flash_kernel_traitsILi256ELi64ELi64ELi8ES3_EELb0ELb1ELb0ELb1ELb0ELb0ELb1EEEvNS_16Flash_bwd_paramsE:
	.zero		992


//--------------------- .nv.constant0._ZN5flash25flash_bwd_dot_do_o_kernelILb0E23Flash_bwd_kernel_traitsILi256ELi64ELi64ELi8ELi4ELi2ELi2ELb0ELb1EN7cutlass6half_tE19Flash_kernel_traitsILi256ELi64ELi64ELi8ES3_EEEEvNS_16Flash_bwd_paramsE --------------------------
	.section	.nv.constant0._ZN5flash25flash_bwd_dot_do_o_kernelILb0E23Flash_bwd_kernel_traitsILi256ELi64ELi64ELi8ELi4ELi2ELi2ELb0ELb1EN7cutlass6half_tE19Flash_kernel_traitsILi256ELi64ELi64ELi8ES3_EEEEvNS_16Flash_bwd_paramsE,"a",@progbits
	.sectionflags	@""
	.align	4
.nv.constant0._ZN5flash25flash_bwd_dot_do_o_kernelILb0E23Flash_bwd_kernel_traitsILi256ELi64ELi64ELi8ELi4ELi2ELi2ELb0ELb1EN7cutlass6half_tE19Flash_kernel_traitsILi256ELi64ELi64ELi8ES3_EEEEvNS_16Flash_bwd_paramsE:
	.zero		992


//--------------------- .nv.constant0._ZN5flash25flash_bwd_dot_do_o_kernelILb1E23Flash_bwd_kernel_traitsILi256ELi64ELi64ELi8ELi4ELi2ELi2ELb0ELb1EN7cutlass6half_tE19Flash_kernel_traitsILi256ELi64ELi64ELi8ES3_EEEEvNS_16Flash_bwd_paramsE --------------------------
	.section	.nv.constant0._ZN5flash25flash_bwd_dot_do_o_kernelILb1E23Flash_bwd_kernel_traitsILi256ELi64ELi64ELi8ELi4ELi2ELi2ELb0ELb1EN7cutlass6half_tE19Flash_kernel_traitsILi256ELi64ELi64ELi8ES3_EEEEvNS_16Flash_bwd_paramsE,"a",@progbits
	.sectionflags	@""
	.align	4
.nv.constant0._ZN5flash25flash_bwd_dot_do_o_kernelILb1E23Flash_bwd_kernel_traitsILi256ELi64ELi64ELi8ELi4ELi2ELi2ELb0ELb1EN7cutlass6half_tE19Flash_kernel_traitsILi256ELi64ELi64ELi8ES3_EEEEvNS_16Flash_bwd_paramsE:
	.zero		992


//--------------------- .nv.constant0._ZN5flash27flash_bwd_convert_dq_kernelI23Flash_bwd_kernel_traitsILi256ELi64ELi64ELi8ELi4ELi2ELi2ELb0ELb0EN7cutlass6half_tE19Flash_kernel_traitsILi256ELi64ELi64ELi8ES3_EEEEvNS_16Flash_bwd_paramsEi --------------------------
	.section	.nv.constant0._ZN5flash27flash_bwd_convert_dq_kernelI23Flash_bwd_kernel_traitsILi256ELi64ELi64ELi8ELi4ELi2ELi2ELb0ELb0EN7cutlass6half_tE19Flash_kernel_traitsILi256ELi64ELi64ELi8ES3_EEEEvNS_16Flash_bwd_paramsEi,"a",@progbits
	.sectionflags	@""
	.align	4
.nv.constant0._ZN5flash27flash_bwd_convert_dq_kernelI23Flash_bwd_kernel_traitsILi256ELi64ELi64ELi8ELi4ELi2ELi2ELb0ELb0EN7cutlass6half_tE19Flash_kernel_traitsILi256ELi64ELi64ELi8ES3_EEEEvNS_16Flash_bwd_paramsEi:
	.zero		996


//--------------------- .nv.constant0._ZN5flash44flash_bwd_dq_dk_dv_loop_seqk_parallel_kernelI23Flash_bwd_kernel_traitsILi256ELi64ELi64ELi8ELi4ELi2ELi2ELb0ELb0EN7cutlass6half_tE19Flash_kernel_traitsILi256ELi64ELi64ELi8ES3_EELb1ELb1ELb0ELb0ELb0ELb0ELb0EEEvNS_16Flash_bwd_paramsE --------------------------
	.section	.nv.constant0._ZN5flash44flash_bwd_dq_dk_dv_loop_seqk_parallel_kernelI23Flash_bwd_kernel_traitsILi256ELi64ELi64ELi8ELi4ELi2ELi2ELb0ELb0EN7cutlass6half_tE19Flash_kernel_traitsILi256ELi64ELi64ELi8ES3_EELb1ELb1ELb0ELb0ELb0ELb0ELb0EEEvNS_16Flash_bwd_paramsE,"a",@progbits
	.sectionflags	@""
	.align	4
.nv.constant0._ZN5flash44flash_bwd_dq_dk_dv_loop_seqk_parallel_kernelI23Flash_bwd_kernel_traitsILi256ELi64ELi64ELi8ELi4ELi2ELi2ELb0ELb0EN7cutlass6half_tE19Flash_kernel_traitsILi256ELi64ELi64ELi8ES3_EELb1ELb1ELb0ELb0ELb0ELb0ELb0EEEvNS_16Flash_bwd_paramsE:
	.zero		992


//--------------------- .nv.constant0._ZN5flash44flash_bwd_dq_dk_dv_loop_seqk_parallel_kernelI23Flash_bwd_kernel_traitsILi256ELi64ELi64ELi8ELi4ELi2ELi2ELb0ELb0EN7cutlass6half_tE19Flash_kernel_traitsILi256ELi64ELi64ELi8ES3_EELb0ELb1ELb0ELb0ELb0ELb0ELb1EEEvNS_16Flash_bwd_paramsE --------------------------
	.section	.nv.constant0._ZN5flash44flash_bwd_dq_dk_dv_loop_seqk_parallel_kernelI23Flash_bwd_kernel_traitsILi256ELi64ELi64ELi8ELi4ELi2ELi2ELb0ELb0EN7cutlass6half_tE19Flash_kernel_traitsILi256ELi64ELi64ELi8ES3_EELb0ELb1ELb0ELb0ELb0ELb0ELb1EEEvNS_16Flash_bwd_paramsE,"a",@progbits
	.sectionflags	@""
	.align	4
.nv.constant0._ZN5flash44flash_bwd_dq_dk_dv_loop_seqk_parallel_kernelI23Flash_bwd_kernel_traitsILi256ELi64ELi64ELi8ELi4ELi2ELi2ELb0ELb0EN7cutlass6half_tE19Flash_kernel_traitsILi256ELi64ELi64ELi8ES3_EELb0ELb1ELb0ELb0ELb0ELb0ELb1EEEvNS_16Flash_bwd_paramsE:
	.zero		992


//--------------------- .nv.constant0._ZN5flash44flash_bwd_dq_dk_dv_loop_seqk_parallel_kernelI23Flash_bwd_kernel_traitsILi256ELi64ELi64ELi8ELi4ELi2ELi2ELb0ELb0EN7cutlass6half_tE19Flash_kernel_traitsILi256ELi64ELi64ELi8ES3_EELb1ELb1ELb0ELb0ELb0ELb1ELb0EEEvNS_16Flash_bwd_paramsE --------------------------
	.section	.nv.constant0._ZN5flash44flash_bwd_dq_dk_dv_loop_seqk_parallel_kernelI23Flash_bwd_kernel_traitsILi256ELi64ELi64ELi8ELi4ELi2ELi2ELb0ELb0EN7cutlass6half_tE19Flash_kernel_traitsILi256ELi64ELi64ELi8ES3_EELb1ELb1ELb0ELb0ELb0ELb1ELb0EEEvNS_16Flash_bwd_paramsE,"a",@progbits
	.sectionflags	@""
	.align	4
.nv.constant0._ZN5flash44flash_bwd_dq_dk_dv_loop_seqk_parallel_kernelI23Flash_bwd_kernel_traitsILi256ELi64ELi64ELi8ELi4ELi2ELi2ELb0ELb0EN7cutlass6half_tE19Flash_kernel_traitsILi256ELi64ELi64ELi8ES3_EELb1ELb1ELb0ELb0ELb0ELb1ELb0EEEvNS_16Flash_bwd_paramsE:
	.zero		992


//--------------------- .nv.constant0._ZN5flash44flash_bwd_dq_dk_dv_loop_seqk_parallel_kernelI23Flash_bwd_kernel_traitsILi256ELi64ELi64ELi8ELi4ELi2ELi2ELb0ELb0EN7cutlass6half_tE19Flash_kernel_traitsILi256ELi64ELi64ELi8ES3_EELb0ELb1ELb0ELb0ELb0ELb1ELb1EEEvNS_16Flash_bwd_paramsE --------------------------
	.section	.nv.constant0._ZN5flash44flash_bwd_dq_dk_dv_loop_seqk_parallel_kernelI23Flash_bwd_kernel_traitsILi256ELi64ELi64ELi8ELi4ELi2ELi2ELb0ELb0EN7cutlass6half_tE19Flash_kernel_traitsILi256ELi64ELi64ELi8ES3_EELb0ELb1ELb0ELb0ELb0ELb1ELb1EEEvNS_16Flash_bwd_paramsE,"a",@progbits
	.sectionflags	@""
	.align	4
.nv.constant0._ZN5flash44flash_bwd_dq_dk_dv_loop_seqk_parallel_kernelI23Flash_bwd_kernel_traitsILi256ELi64ELi64ELi8ELi4ELi2ELi2ELb0ELb0EN7cutlass6half_tE19Flash_kernel_traitsILi256ELi64ELi64ELi8ES3_EELb0ELb1ELb0ELb0ELb0ELb1ELb1EEEvNS_16Flash_bwd_paramsE:
	.zero		992


//--------------------- .nv.constant0._ZN5flash44flash_bwd_dq_dk_dv_loop_seqk_parallel_kernelI23Flash_bwd_kernel_traitsILi256ELi64ELi64ELi8ELi4ELi2ELi2ELb0ELb0EN7cutlass6half_tE19Flash_kernel_traitsILi256ELi64ELi64ELi8ES3_EELb1ELb1ELb0ELb1ELb0ELb0ELb0EEEvNS_16Flash_bwd_paramsE --------------------------
	.section	.nv.constant0._ZN5flash44flash_bwd_dq_dk_dv_loop_seqk_parallel_kernelI23Flash_bwd_kernel_traitsILi256ELi64ELi64ELi8ELi4ELi2ELi2ELb0ELb0EN7cutlass6half_tE19Flash_kernel_traitsILi256ELi64ELi64ELi8ES3_EELb1ELb1ELb0ELb1ELb0ELb0ELb0EEEvNS_16Flash_bwd_paramsE,"a",@progbits
	.sectionflags	@""
	.align	4
.nv.constant0._ZN5flash44flash_bwd_dq_dk_dv_loop_seqk_parallel_kernelI23Flash_bwd_kernel_traitsILi256ELi64ELi64ELi8ELi4ELi2ELi2ELb0ELb0EN7cutlass6half_tE19Flash_kernel_traitsILi256ELi64ELi64ELi8ES3_EELb1ELb1ELb0ELb1ELb0ELb0ELb0EEEvNS_16Flash_bwd_paramsE:
	.zero		992


//--------------------- .nv.constant0._ZN5flash44flash_bwd_dq_dk_dv_loop_seqk_parallel_kernelI23Flash_bwd_kernel_traitsILi256ELi64ELi64ELi8ELi4ELi2ELi2ELb0ELb0EN7cutlass6half_tE19Flash_kernel_traitsILi256ELi64ELi64ELi8ES3_EELb0ELb1ELb0ELb1ELb0ELb0ELb1EEEvNS_16Flash_bwd_paramsE --------------------------
	.section	.nv.constant0._ZN5flash44flash_bwd_dq_dk_dv_loop_seqk_parallel_kernelI23Flash_bwd_kernel_traitsILi256ELi64ELi64ELi8ELi4ELi2ELi2ELb0ELb0EN7cutlass6half_tE19Flash_kernel_traitsILi256ELi64ELi64ELi8ES3_EELb0ELb1ELb0ELb1ELb0ELb0ELb1EEEvNS_16Flash_bwd_paramsE,"a",@progbits
	.sectionflags	@""
	.align	4
.nv.constant0._ZN5flash44flash_bwd_dq_dk_dv_loop_seqk_parallel_kernelI23Flash_bwd_kernel_traitsILi256ELi64ELi64ELi8ELi4ELi2ELi2ELb0ELb0EN7cutlass6half_tE19Flash_kernel_traitsILi256ELi64ELi64ELi8ES3_EELb0ELb1ELb0ELb1ELb0ELb0ELb1EEEvNS_16Flash_bwd_paramsE:
	.zero		992


//--------------------- .nv.constant0._ZN5flash25flash_bwd_dot_do_o_kernelILb0E23Flash_bwd_kernel_traitsILi256ELi64ELi64ELi8ELi4ELi2ELi2ELb0ELb0EN7cutlass6half_tE19Flash_kernel_traitsILi256ELi64ELi64ELi8ES3_EEEEvNS_16Flash_bwd_paramsE --------------------------
	.section	.nv.constant0._ZN5flash25flash_bwd_dot_do_o_kernelILb0E23Flash_bwd_kernel_traitsILi256ELi64ELi64ELi8ELi4ELi2ELi2ELb0ELb0EN7cutlass6half_tE19Flash_kernel_traitsILi256ELi64ELi64ELi8ES3_EEEEvNS_16Flash_bwd_paramsE,"a",@progbits
	.sectionflags	@""
	.align	4
.nv.constant0._ZN5flash25flash_bwd_dot_do_o_kernelILb0E23Flash_bwd_kernel_traitsILi256ELi64ELi64ELi8ELi4ELi2ELi2ELb0ELb0EN7cutlass6half_tE19Flash_kernel_traitsILi256ELi64ELi64ELi8ES3_EEEEvNS_16Flash_bwd_paramsE:
	.zero		992


//--------------------- .nv.constant0._ZN5flash25flash_bwd_dot_do_o_kernelILb1E23Flash_bwd_kernel_traitsILi256ELi64ELi64ELi8ELi4ELi2ELi2ELb0ELb0EN7cutlass6half_tE19Flash_kernel_traitsILi256ELi64ELi64ELi8ES3_EEEEvNS_16Flash_bwd_paramsE --------------------------
	.section	.nv.constant0._ZN5flash25flash_bwd_dot_do_o_kernelILb1E23Flash_bwd_kernel_traitsILi256ELi64ELi64ELi8ELi4ELi2ELi2ELb0ELb0EN7cutlass6half_tE19Flash_kernel_traitsILi256ELi64ELi64ELi8ES3_EEEEvNS_16Flash_bwd_paramsE,"a",@progbits
	.sectionflags	@""
	.align	4
.nv.constant0._ZN5flash25flash_bwd_dot_do_o_kernelILb1E23Flash_bwd_kernel_traitsILi256ELi64ELi64ELi8ELi4ELi2ELi2ELb0ELb0EN7cutlass6half_tE19Flash_kernel_traitsILi256ELi64ELi64ELi8ES3_EEEEvNS_16Flash_bwd_paramsE:
	.zero		992


//--------------------- .text._ZN5flash27flash_bwd_convert_dq_kernelI23Flash_bwd_kernel_traitsILi256ELi64ELi32ELi8ELi4ELi1ELi2ELb1ELb1EN7cutlass6half_tE19Flash_kernel_traitsILi256ELi64ELi32ELi8ES3_EEEEvNS_16Flash_bwd_paramsEi --------------------------
	.section	.text._ZN5flash27flash_bwd_convert_dq_kernelI23Flash_bwd_kernel_traitsILi256ELi64ELi32ELi8ELi4ELi1ELi2ELb1ELb1EN7cutlass6half_tE19Flash_kernel_traitsILi256ELi64ELi32ELi8ES3_EEEEvNS_16Flash_bwd_paramsEi,"ax",@progbits
	.sectioninfo	@"SHI_REGISTERS=96"
	.align	128
        .global         _ZN5flash27flash_bwd_convert_dq_kernelI23Flash_bwd_kernel_traitsILi256ELi64ELi32ELi8ELi4ELi1ELi2ELb1ELb1EN7cutlass6half_tE19Flash_kernel_traitsILi256ELi64ELi32ELi8ES3_EEEEvNS_16Flash_bwd_paramsEi
        .type           _ZN5flash27flash_bwd_convert_dq_kernelI23Flash_bwd_kernel_traitsILi256ELi64ELi32ELi8ELi4ELi1ELi2ELb1ELb1EN7cutlass6half_tE19Flash_kernel_traitsILi256ELi64ELi32ELi8ES3_EEEEvNS_16Flash_bwd_paramsEi,@function
        .size           _ZN5flash27flash_bwd_convert_dq_kernelI23Flash_bwd_kernel_traitsILi256ELi64ELi32ELi8ELi4ELi1ELi2ELb1ELb1EN7cutlass6half_tE19Flash_kernel_traitsILi256ELi64ELi32ELi8ES3_EEEEvNS_16Flash_bwd_paramsEi,(.L_x_1015 - _ZN5flash27flash_bwd_convert_dq_kernelI23Flash_bwd_kernel_traitsILi256ELi64ELi32ELi8ELi4ELi1ELi2ELb1ELb1EN7cutlass6half_tE19Flash_kernel_traitsILi256ELi64ELi32ELi8ES3_EEEEvNS_16Flash_bwd_paramsEi)
        .other          _ZN5flash27flash_bwd_convert_dq_kernelI23Flash_bwd_kernel_traitsILi256ELi64ELi32ELi8ELi4ELi1ELi2ELb1ELb1EN7cutlass6half_tE19Flash_kernel_traitsILi256ELi64ELi32ELi8ES3_EEEEvNS_16Flash_bwd_paramsEi,@"STO_CUDA_ENTRY STV_DEFAULT"
_ZN5flash27flash_bwd_convert_dq_kernelI23Flash_bwd_kernel_traitsILi256ELi64ELi32ELi8ELi4ELi1ELi2ELb1ELb1EN7cutlass6half_tE19Flash_kernel_traitsILi256ELi64ELi32ELi8ES3_EEEEvNS_16Flash_bwd_paramsEi:
.text._ZN5flash27flash_bwd_convert_dq_kernelI23Flash_bwd_kernel_traitsILi256ELi64ELi32ELi8ELi4ELi1ELi2ELb1ELb1EN7cutlass6half_tE19Flash_kernel_traitsILi256ELi64ELi32ELi8ES3_EEEEvNS_16Flash_bwd_paramsEi:
[----:B------:R-:W-:Y:S02]  /*0000*/  MOV R1, c[0x0][0x28] ;  /* 0x00000a0000017a02 */ /* 0x000fe40000000f00 */
[----:B------:R-:W0:Y:S01]  /*0010*/  S2UR UR9, SR_CTAID.Y ;  /* 0x00000000000979c3 */ /* 0x000e220000002600 */
[----:B------:R-:W-:Y:S02]  /*0020*/  ULDC.64 UR4, c[0x0][0x240] ;  /* 0x0000900000047ab9 */ /* 0x000fe40000000a00 */
[----:B------:R-:W-:Y:S02]  /*0030*/  UISETP.NE.U32.AND UP0, UPT, URZ, UR4, UPT ;  /* 0x000000043f00728c */ /* 0x000fe4000bf05070 */
[----:B------:R-:W-:Y:S02]  /*0040*/  UMOV UR6, 0x4 ;  /* 0x0000000400067882 */ /* 0x000fe40000000000 */
[----:B------:R-:W-:Y:S02]  /*0050*/  UISETP.NE.AND.EX UP0, UPT, URZ, UR5, UPT, UP0 ;  /* 0x000000053f00728c */ /* 0x000fe4000bf05300 */
[----:B------:R-:W-:Y:S02]  /*0060*/  ULDC.64 UR22, c[0x0][0x118] ;  /* 0x0000460000167ab9 */ /* 0x000fe40000000a00 */
[----:B------:R-:W-:-:S02]  /*0070*/  ULDC.64 UR4, c[0x0][0x240] ;  /* 0x0000900000047ab9 */ /* 0x000fc40000000a00 */
[----:B------:R-:W-:Y:S01]  /*0080*/  PLOP3.LUT P0, PT, PT, PT, UP0, 0x80, 0x0 ;  /* 0x000000000000781c */ /* 0x000fe20003f0f008 */
[----:B0-----:R-:W-:-:S06]  /*0090*/  UIMAD.WIDE UR4, UR9, UR6, UR4 ;  /* 0x00000006090472a5 */ /* 0x001fcc000f8e0204 */
[----:B------:R-:W-:Y:S02]  /*00a0*/  MOV R2, UR4 ;  /* 0x0000000400027c02 */ /* 0x000fe40008000f00 */
[----:B------:R-:W-:-:S05]  /*00b0*/  MOV R3, UR5 ;  /* 0x0000000500037c02 */ /* 0x000fca0008000f00 */
[----:B------:R-:W2:Y:S04]  /*00c0*/  @P0 LDG.E R4, [R2.64] ;  /* 0x0000001602040981 */ /* 0x000ea8000c1e1900 */
[----:B------:R-:W3:Y:S01]  /*00d0*/  @P0 LDG.E R0, [R2.64+0x4] ;  /* 0x0000041602000981 */ /* 0x000ee2000c1e1900 */
[----:B------:R-:W-:Y:S01]  /*00e0*/  UMOV UR17, 0xffffffff ;  /* 0xffffffff00117882 */ /* 0x000fe20000000000 */
[----:B------:R-:W0:Y:S02]  /*00f0*/  S2UR UR6, SR_CTAID.X ;  /* 0x00000000000679c3 */ /* 0x000e240000002500 */
[----:B0-----:R-:W-:-:S06]  /*0100*/  USHF.L.U32 UR6, UR6, 0x6, URZ ;  /* 0x0000000606067899 */ /* 0x001fcc000800063f */
[----:B--2---:R-:W0:Y:S08]  /*0110*/  @P0 R2UR UR17, R4 ;  /* 0x00000000041103c2 */ /* 0x004e3000000e0000 */
[----:B---3--:R-:W0:Y:S02]  /*0120*/  @P0 R2UR UR5, R0 ;  /* 0x00000000000503c2 */ /* 0x008e2400000e0000 */
[----:B0-----:R-:W-:-:S07]  /*0130*/  @UP0 UIADD3 UR5, UR5, -UR17, URZ ;  /* 0x8000001105050290 */ /* 0x001fce000fffe03f */
[----:B------:R-:W-:Y:S02]  /*0140*/  @!UP0 ULDC UR5, c[0x0][0x214] ;  /* 0x0000850000058ab9 */ /* 0x000fe40000000800 */
[----:B------:R-:W-:-:S06]  /*0150*/  UISETP.GT.AND UP1, UPT, UR5, UR6, UPT ;  /* 0x000000060500728c */ /* 0x000fcc000bf24270 */
[----:B------:R-:W-:-:S13]  /*0160*/  PLOP3.LUT P0, PT, PT, PT, UP1, 0x80, 0x0 ;  /* 0x000000000000781c */ /* 0x000fda0003f0f018 */
[----:B------:R-:W-:Y:S05]  /*0170*/  @!P0 EXIT ;  /* 0x000000000000894d */ /* 0x000fea0003800000 */
[----:B------:R-:W0:Y:S01]  /*0180*/  S2R R9, SR_TID.X ;  /* 0x0000000000097919 */ /* 0x000e220000002100 */
[----:B------:R-:W1:Y:S01]  /*0190*/  S2UR UR7, SR_CTAID.Z ;  /* 0x00000000000779c3 */ /* 0x000e620000002700 */
[----:B------:R-:W-:Y:S01]  /*01a0*/  MOV R2, c[0x0][0x3e0] ;  /* 0x0000f80000027a02 */ /* 0x000fe20000000f00 */
[----:B------:R-:W-:Y:S01]  /*01b0*/  ULDC UR18, c[0x0][0x224] ;  /* 0x0000890000127ab9 */ /* 0x000fe20000000800 */
[----:B------:R-:W-:Y:S01]  /*01c0*/  HFMA2.MMA R57, -RZ, RZ, 0, 0 ;  /* 0x00000000ff397435 */ /* 0x000fe200000001ff */
[----:B------:R-:W-:Y:S01]  /*01d0*/  UIMAD.WIDE UR18, UR9, UR18, URZ ;  /* 0x00000012091272a5 */ /* 0x000fe2000f8e023f */
[----:B------:R-:W-:Y:S01]  /*01e0*/  ISETP.GE.AND P1, PT, R2, 0x1, PT ;  /* 0x000000010200780c */ /* 0x000fe20003f26270 */
[----:B------:R-:W-:Y:S01]  /*01f0*/  UISETP.NE.AND UP1, UPT, UR17, -0x1, UPT ;  /* 0xffffffff1100788c */ /* 0x000fe2000bf25270 */
[----:B------:R-:W-:Y:S01]  /*0200*/  HFMA2.MMA R22, -RZ, RZ, 0, 0 ;  /* 0x00000000ff167435 */ /* 0x000fe200000001ff */
[----:B------:R-:W-:Y:S01]  /*0210*/  ULDC UR16, c[0x0][0x1c0] ;  /* 0x0000700000107ab9 */ /* 0x000fe20000000800 */
[----:B------:R-:W-:Y:S01]  /*0220*/  CS2R R26, SRZ ;  /* 0x00000000001a7805 */ /* 0x000fe2000001ff00 */
[----:B------:R-:W-:Y:S01]  /*0230*/  UIMAD.WIDE UR14, UR9, 0x80, URZ ;  /* 0x00000080090e78a5 */ /* 0x000fe2000f8e023f */
[----:B------:R-:W-:Y:S01]  /*0240*/  CS2R R28, SRZ ;  /* 0x00000000001c7805 */ /* 0x000fe2000001ff00 */
[----:B------:R-:W-:Y:S01]  /*0250*/  USHF.R.S32.HI UR20, URZ, 0x1f, UR16 ;  /* 0x0000001f3f147899 */ /* 0x000fe20008011410 */
[----:B------:R-:W-:Y:S01]  /*0260*/  CS2R R30, SRZ ;  /* 0x00000000001e7805 */ /* 0x000fe2000001ff00 */
[----:B------:R-:W-:Y:S01]  /*0270*/  UIMAD UR19, UR19, UR16, URZ ;  /* 0x00000010131372a4 */ /* 0x000fe2000f8e023f */
[----:B------:R-:W-:Y:S01]  /*0280*/  CS2R R70, SRZ ;  /* 0x0000000000467805 */ /* 0x000fe2000001ff00 */
[----:B------:R-:W-:Y:S01]  /*0290*/  USEL UR24, UR14, URZ, UP0 ;  /* 0x0000003f0e187287 */ /* 0x000fe20008000000 */
[----:B------:R-:W-:Y:S01]  /*02a0*/  CS2R R32, SRZ ;  /* 0x0000000000207805 */ /* 0x000fe2000001ff00 */
[----:B------:R-:W-:Y:S01]  /*02b0*/  USEL UR25, UR15, URZ, UP0 ;  /* 0x0000003f0f197287 */ /* 0x000fe20008000000 */
[----:B------:R-:W-:Y:S01]  /*02c0*/  CS2R R34, SRZ ;  /* 0x0000000000227805 */ /* 0x000fe2000001ff00 */
[----:B------:R-:W-:Y:S01]  /*02d0*/  UIMAD.WIDE.U32 UR14, UR18, UR16, URZ ;  /* 0x00000010120e72a5 */ /* 0x000fe2000f8e003f */
[----:B------:R-:W-:Y:S01]  /*02e0*/  CS2R R36, SRZ ;  /* 0x0000000000247805 */ /* 0x000fe2000001ff00 */
[----:B------:R-:W-:Y:S01]  /*02f0*/  UIMAD UR28, UR18, UR20, UR19 ;  /* 0x00000014121c72a4 */ /* 0x000fe2000f8e0213 */
[----:B0-----:R-:W-:Y:S01]  /*0300*/  SHF.R.S32.HI R0, RZ, 0x1f, R9 ;  /* 0x0000001fff007819 */ /* 0x001fe20000011409 */
[----:B------:R-:W-:Y:S01]  /*0310*/  ULDC UR29, c[0x0][0x22c] ;  /* 0x00008b00001d7ab9 */ /* 0x000fe20000000800 */
[----:B------:R-:W-:Y:S01]  /*0320*/  CS2R R38, SRZ ;  /* 0x0000000000267805 */ /* 0x000fe2000001ff00 */
[----:B------:R-:W-:Y:S01]  /*0330*/  UIMAD.WIDE UR12, UR16, UR29, URZ ;  /* 0x0000001d100c72a5 */ /* 0x000fe2000f8e023f */
[CC--:B------:R-:W-:Y:S01]  /*0340*/  LEA.HI R2, R0.reuse, R9.reuse, RZ, 0x2 ;  /* 0x0000000900027211 */ /* 0x0c0fe200078f10ff */
[----:B------:R-:W-:Y:S01]  /*0350*/  UIADD3 UR15, UR15, UR28, URZ ;  /* 0x0000001c0f0f7290 */ /* 0x000fe2000fffe03f */
[CC--:B------:R-:W-:Y:S01]  /*0360*/  LEA.HI R5, R0.reuse, R9.reuse, RZ, 0x6 ;  /* 0x0000000900057211 */ /* 0x0c0fe200078f30ff */
[----:B------:R-:W-:Y:S01]  /*0370*/  @UP1 UMOV UR27, UR17 ;  /* 0x00000011001b1c82 */ /* 0x000fe20008000000 */
[--C-:B------:R-:W-:Y:S01]  /*0380*/  SHF.R.S32.HI R3, RZ, 0x2, R2.reuse ;  /* 0x00000002ff037819 */ /* 0x100fe20000011402 */
[----:B------:R-:W-:Y:S01]  /*0390*/  @!UP1 UMOV UR27, 0xffffffff ;  /* 0xffffffff001b9882 */ /* 0x000fe20000000000 */
[----:B------:R-:W-:Y:S01]  /*03a0*/  SHF.R.S32.HI R4, RZ, 0x1f, R2 ;  /* 0x0000001fff047819 */ /* 0x000fe20000011402 */
[----:B------:R-:W-:Y:S01]  /*03b0*/  USHF.R.S32.HI UR21, URZ, 0x1f, UR29 ;  /* 0x0000001f3f157899 */ /* 0x000fe2000801141d */
[----:B------:R-:W-:Y:S01]  /*03c0*/  LEA.HI R6, R0, R9, RZ, 0x5 ;  /* 0x0000000900067211 */ /* 0x000fe200078f28ff */
[----:B------:R-:W-:Y:S01]  /*03d0*/  UIMAD.WIDE.U32 UR30, UR12, UR27, URZ ;  /* 0x0000001b0c1e72a5 */ /* 0x000fe2000f8e003f */
[----:B------:R-:W-:Y:S01]  /*03e0*/  LEA.HI R4, R4, R3, RZ, 0x3 ;  /* 0x0000000304047211 */ /* 0x000fe200078f18ff */
[----:B------:R-:W-:Y:S01]  /*03f0*/  UIMAD UR15, UR15, UR29, URZ ;  /* 0x0000001d0f0f72a4 */ /* 0x000fe2000f8e023f */
[----:B------:R-:W-:Y:S01]  /*0400*/  LEA.HI R0, R0, R9, RZ, 0x3 ;  /* 0x0000000900007211 */ /* 0x000fe200078f18ff */
[----:B------:R-:W-:Y:S01]  /*0410*/  UIMAD.WIDE.U32 UR18, UR14, UR29, URZ ;  /* 0x0000001d0e1272a5 */ /* 0x000fe2000f8e003f */
[----:B------:R-:W-:Y:S01]  /*0420*/  LOP3.LUT R4, R4, 0xfffffff8, RZ, 0xc0, !PT ;  /* 0xfffffff804047812 */ /* 0x000fe200078ec0ff */
[----:B------:R-:W-:Y:S01]  /*0430*/  UIMAD UR27, UR13, UR27, URZ ;  /* 0x0000001b0d1b72a4 */ /* 0x000fe2000f8e023f */
[----:B------:R-:W-:Y:S01]  /*0440*/  LOP3.LUT R7, R0, 0x1ffffff8, RZ, 0xc0, !PT ;  /* 0x1ffffff800077812 */ /* 0x000fe200078ec0ff */
[----:B------:R-:W-:Y:S01]  /*0450*/  UMOV UR4, URZ ;  /* 0x0000003f00047c82 */ /* 0x000fe20008000000 */
[----:B------:R-:W-:Y:S01]  /*0460*/  IADD3 R4, R3, -R4, RZ ;  /* 0x8000000403047210 */ /* 0x000fe20007ffe0ff */
[----:B------:R-:W-:Y:S01]  /*0470*/  USHF.R.S32.HI UR8, URZ, 0x1f, UR6 ;  /* 0x0000001f3f087899 */ /* 0x000fe20008011406 */
[----:B------:R-:W-:Y:S01]  /*0480*/  SHF.R.S32.HI R3, RZ, 0x5, R6 ;  /* 0x00000005ff037819 */ /* 0x000fe20000011406 */
[----:B------:R-:W-:Y:S01]  /*0490*/  UIADD3 UR24, UP0, UR6, UR24, URZ ;  /* 0x0000001806187290 */ /* 0x000fe2000ff1e03f */
[----:B------:R-:W-:Y:S01]  /*04a0*/  SHF.R.S32.HI R17, RZ, 0x3, R0 ;  /* 0x00000003ff117819 */ /* 0x000fe20000011400 */
[----:B------:R-:W-:Y:S01]  /*04b0*/  UIMAD UR15, UR21, UR14, UR15 ;  /* 0x0000000e150f72a4 */ /* 0x000fe2000f8e020f */
[C---:B------:R-:W-:Y:S01]  /*04c0*/  LOP3.LUT R8, R6.reuse, 0xffffffe0, RZ, 0xc0, !PT ;  /* 0xffffffe006087812 */ /* 0x040fe200078ec0ff */
[----:B-1----:R-:W-:Y:S01]  /*04d0*/  UIMAD UR32, UR7, UR29, URZ ;  /* 0x0000001d072072a4 */ /* 0x002fe2000f8e023f */
[----:B------:R-:W-:Y:S01]  /*04e0*/  IMAD.IADD R7, R9, 0x1, -R7 ;  /* 0x0000000109077824 */ /* 0x000fe200078e0a07 */
[----:B------:R-:W-:Y:S01]  /*04f0*/  UIMAD UR4, UR12, UR4, UR27 ;  /* 0x000000040c0472a4 */ /* 0x000fe2000f8e021b */
[----:B------:R-:W-:Y:S01]  /*0500*/  LEA.HI R6, R6, R3, RZ, 0x1 ;  /* 0x0000000306067211 */ /* 0x000fe200078f08ff */
[----:B------:R-:W-:Y:S01]  /*0510*/  USEL UR18, UR18, UR30, !UP1 ;  /* 0x0000001e12127287 */ /* 0x000fe2000c800000 */
[----:B------:R-:W-:Y:S01]  /*0520*/  SHF.L.U32 R0, R17, 0x6, RZ ;  /* 0x0000000611007819 */ /* 0x000fe200000006ff */
[----:B------:R-:W-:Y:S01]  /*0530*/  UIADD3.X UR20, UR8, UR25, URZ, UP0, !UPT ;  /* 0x0000001908147290 */ /* 0x000fe200087fe43f */
[-C--:B------:R-:W-:Y:S01]  /*0540*/  IADD3 R8, -R8, R9.reuse, RZ ;  /* 0x0000000908087210 */ /* 0x080fe20007ffe1ff */
[----:B------:R-:W-:Y:S01]  /*0550*/  UIADD3 UR19, UR19, UR15, URZ ;  /* 0x0000000f13137290 */ /* 0x000fe2000fffe03f */
[----:B------:R-:W-:Y:S01]  /*0560*/  LOP3.LUT R6, R6, 0x3ffffe, RZ, 0xc0, !PT ;  /* 0x003ffffe06067812 */ /* 0x000fe200078ec0ff */
[----:B------:R-:W-:Y:S01]  /*0570*/  UIMAD UR26, UR29, UR16, URZ ;  /* 0x000000101d1a72a4 */ /* 0x000fe2000f8e023f */
[----:B------:R-:W-:Y:S01]  /*0580*/  SHF.L.U32 R46, R7, 0x3, RZ ;  /* 0x00000003072e7819 */ /* 0x000fe200000006ff */
[----:B------:R-:W-:Y:S01]  /*0590*/  UIADD3 UR18, UP0, UR32, UR18, URZ ;  /* 0x0000001220127290 */ /* 0x000fe2000ff1e03f */
[----:B------:R-:W-:Y:S01]  /*05a0*/  LOP3.LUT R2, R2, 0x7ffffffc, RZ, 0xc0, !PT ;  /* 0x7ffffffc02027812 */ /* 0x000fe200078ec0ff */
[----:B------:R-:W-:Y:S01]  /*05b0*/  @UP1 UIADD3 UR19, UR31, UR4, URZ ;  /* 0x000000041f131290 */ /* 0x000fe2000fffe03f */
[----:B------:R-:W-:Y:S01]  /*05c0*/  LOP3.LUT R7, R0, 0x1c0, RZ, 0xc0, !PT ;  /* 0x000001c000077812 */ /* 0x000fe200078ec0ff */
[----:B------:R-:W-:Y:S01]  /*05d0*/  UIMAD UR20, UR20, UR12, URZ ;  /* 0x0000000c141472a4 */ /* 0x000fe2000f8e023f */
[C---:B------:R-:W-:Y:S01]  /*05e0*/  IMAD R8, R3.reuse, UR26, R8 ;  /* 0x0000001a03087c24 */ /* 0x040fe2000f8e0208 */
[----:B------:R-:W-:Y:S01]  /*05f0*/  ULEA.HI.X.SX32 UR19, UR32, UR19, 0x1, UP0 ;  /* 0x0000001320137291 */ /* 0x000fe200080f0e3f */
[----:B------:R-:W-:Y:S01]  /*0600*/  IMAD.IADD R3, R3, 0x1, -R6 ;  /* 0x0000000103037824 */ /* 0x000fe200078e0a06 */
[----:B------:R-:W-:Y:S01]  /*0610*/  UIMAD UR20, UR13, UR24, UR20 ;  /* 0x000000180d1472a4 */ /* 0x000fe2000f8e0214 */
[----:B------:R-:W-:Y:S01]  /*0620*/  IADD3 R2, -R2, R9, RZ ;  /* 0x0000000902027210 */ /* 0x000fe20007ffe1ff */
[----:B------:R-:W-:Y:S01]  /*0630*/  UIMAD.WIDE.U32 UR12, UR12, UR24, UR18 ;  /* 0x000000180c0c72a5 */ /* 0x000fe2000f8e0012 */
[----:B------:R-:W-:Y:S01]  /*0640*/  LOP3.LUT R0, R7, 0x38, R46, 0xf8, !PT ;  /* 0x0000003807007812 */ /* 0x000fe200078ef82e */
[----:B------:R-:W-:Y:S01]  /*0650*/  @!UP1 USHF.R.S32.HI UR4, URZ, 0x1f, UR9 ;  /* 0x0000001f3f049899 */ /* 0x000fe20008011409 */
[----:B------:R-:W-:Y:S01]  /*0660*/  SHF.R.U32.HI R7, RZ, 0x3, R7 ;  /* 0x00000003ff077819 */ /* 0x000fe20000011607 */
[----:B------:R-:W-:Y:S01]  /*0670*/  ULDC.64 UR10, c[0x0][0x398] ;  /* 0x0000e600000a7ab9 */ /* 0x000fe20000000a00 */
[----:B------:R-:W-:Y:S01]  /*0680*/  LEA R18, R3, R2, 0x9 ;  /* 0x0000000203127211 */ /* 0x000fe200078e48ff */
[----:B------:R-:W-:Y:S01]  /*0690*/  ULDC.64 UR18, c[0x0][0x380] ;  /* 0x0000e00000127ab9 */ /* 0x000fe20000000a00 */
[----:B------:R-:W-:Y:S01]  /*06a0*/  LOP3.LUT R0, R0, R7, RZ, 0x3c, !PT ;  /* 0x0000000700007212 */ /* 0x000fe200078e3cff */
[----:B------:R-:W-:Y:S01]  /*06b0*/  @UP1 UIMAD.WIDE.U32 UR14, UR17, UR10, URZ ;  /* 0x0000000a110e12a5 */ /* 0x000fe2000f8e003f */
[----:B------:R-:W-:Y:S01]  /*06c0*/  SHF.R.S32.HI R5, RZ, 0x6, R5 ;  /* 0x00000006ff057819 */ /* 0x000fe20000011405 */
[----:B------:R-:W-:Y:S01]  /*06d0*/  @!UP1 UIMAD UR4, UR4, UR18, URZ ;  /* 0x00000012040492a4 */ /* 0x000fe2000f8e023f */
[----:B------:R-:W-:Y:S01]  /*06e0*/  SHF.R.S32.HI R2, RZ, 0x1f, R8 ;  /* 0x0000001fff027819 */ /* 0x000fe20000011408 */
[----:B------:R-:W-:Y:S01]  /*06f0*/  @UP1 UIMAD UR11, UR17, UR11, UR15 ;  /* 0x0000000b110b12a4 */ /* 0x000fe2000f8e020f */
[----:B------:R-:W-:Y:S01]  /*0700*/  MOV R23, UR20 ;  /* 0x0000001400177c02 */ /* 0x000fe20008000f00 */
[----:B------:R-:W-:Y:S01]  /*0710*/  @!UP1 UIMAD UR4, UR9, UR19, UR4 ;  /* 0x00000013090492a4 */ /* 0x000fe2000f8e0204 */
[----:B------:R-:W-:Y:S01]  /*0720*/  LOP3.LUT P0, RZ, R4, 0x4, RZ, 0xc0, !PT ;  /* 0x0000000404ff7812 */ /* 0x000fe2000780c0ff */
[----:B------:R-:W-:Y:S01]  /*0730*/  @UP1 UMOV UR20, UR14 ;  /* 0x0000000e00141c82 */ /* 0x000fe20008000000 */
[----:B------:R-:W-:Y:S01]  /*0740*/  IADD3 R8, P2, R8, UR12, RZ ;  /* 0x0000000c08087c10 */ /* 0x000fe2000ff5e0ff */
[----:B------:R-:W-:Y:S01]  /*0750*/  CS2R R40, SRZ ;  /* 0x0000000000287805 */ /* 0x000fe2000001ff00 */
[----:B------:R-:W-:Y:S01]  /*0760*/  SHF.L.U32 R4, R4, 0x6, RZ ;  /* 0x0000000604047819 */ /* 0x000fe200000006ff */
[----:B------:R-:W-:Y:S01]  /*0770*/  CS2R R68, SRZ ;  /* 0x0000000000447805 */ /* 0x000fe2000001ff00 */
[C---:B------:R-:W-:Y:S01]  /*0780*/  LEA R19, R5.reuse, R0, 0x9 ;  /* 0x0000000005137211 */ /* 0x040fe200078e48ff */
[----:B------:R-:W-:Y:S01]  /*0790*/  IMAD.SHL.U32 R5, R5, 0x8, RZ ;  /* 0x0000000805057824 */ /* 0x000fe200078e00ff */
[----:B------:R-:W-:Y:S01]  /*07a0*/  IADD3.X R23, R2, UR13, R23, P2, !PT ;  /* 0x0000000d02177c10 */ /* 0x000fe200097fe417 */
[----:B------:R-:W-:Y:S01]  /*07b0*/  @!UP1 UIMAD.WIDE.U32 UR12, UR9, UR18, URZ ;  /* 0x00000012090c92a5 */ /* 0x000fe2000f8e003f */
[----:B------:R-:W-:Y:S01]  /*07c0*/  LOP3.LUT R4, R4, 0x1c0, RZ, 0xc0, !PT ;  /* 0x000001c004047812 */ /* 0x000fe200078ec0ff */
[----:B------:R-:W-:Y:S01]  /*07d0*/  USHF.R.S32.HI UR9, URZ, 0x1f, UR7 ;  /* 0x0000001f3f097899 */ /* 0x000fe20008011407 */
[----:B------:R-:W-:Y:S01]  /*07e0*/  LEA R56, P2, R8, c[0x0][0x350], 0x2 ;  /* 0x0000d40008387a11 */ /* 0x000fe200078410ff */
[----:B------:R-:W-:Y:S01]  /*07f0*/  @!UP1 UIADD3 UR11, UR13, UR4, URZ ;  /* 0x000000040d0b9290 */ /* 0x000fe2000fffe03f */
[----:B------:R-:W-:Y:S01]  /*0800*/  LOP3.LUT R5, R4, 0x18, R5, 0xf8, !PT ;  /* 0x0000001804057812 */ /* 0x000fe200078ef805 */
[----:B------:R-:W-:Y:S01]  /*0810*/  HFMA2.MMA R0, -RZ, RZ, 0, 0 ;  /* 0x00000000ff007435 */ /* 0x000fe200000001ff */
[----:B------:R-:W-:Y:S01]  /*0820*/  SHF.R.U32.HI R4, RZ, 0x3, R4 ;  /* 0x00000003ff047819 */ /* 0x000fe20000011604 */
[----:B------:R-:W-:Y:S01]  /*0830*/  @!UP1 UMOV UR20, UR12 ;  /* 0x0000000c00149c82 */ /* 0x000fe20008000000 */
[----:B------:R-:W-:Y:S01]  /*0840*/  LEA.HI.X R23, R8, c[0x0][0x354], R23, 0x2, P2 ;  /* 0x0000d50008177a11 */ /* 0x000fe200010f1417 */
[----:B------:R-:W-:Y:S01]  /*0850*/  CS2R R74, SRZ ;  /* 0x00000000004a7805 */ /* 0x000fe2000001ff00 */
[----:B------:R-:W-:Y:S01]  /*0860*/  LOP3.LUT R21, R5, R4, RZ, 0x3c, !PT ;  /* 0x0000000405157212 */ /* 0x000fe200078e3cff */
[----:B------:R-:W-:Y:S01]  /*0870*/  CS2R R8, SRZ ;  /* 0x0000000000087805 */ /* 0x000fe2000001ff00 */
[----:B------:R-:W-:Y:S01]  /*0880*/  CS2R R72, SRZ ;  /* 0x0000000000487805 */ /* 0x000fe2000001ff00 */
[----:B------:R-:W-:Y:S01]  /*0890*/  CS2R R10, SRZ ;  /* 0x00000000000a7805 */ /* 0x000fe2000001ff00 */
[----:B------:R-:W-:Y:S01]  /*08a0*/  CS2R R2, SRZ ;  /* 0x0000000000027805 */ /* 0x000fe2000001ff00 */
[----:B------:R-:W-:Y:S01]  /*08b0*/  CS2R R42, SRZ ;  /* 0x00000000002a7805 */ /* 0x000fe2000001ff00 */
[----:B------:R-:W-:Y:S01]  /*08c0*/  CS2R R44, SRZ ;  /* 0x00000000002c7805 */ /* 0x000fe2000001ff00 */
[----:B------:R-:W-:Y:S01]  /*08d0*/  CS2R R52, SRZ ;  /* 0x0000000000347805 */ /* 0x000fe2000001ff00 */
[----:B------:R-:W-:Y:S01]  /*08e0*/  CS2R R54, SRZ ;  /* 0x0000000000367805 */ /* 0x000fe2000001ff00 */
[----:B------:R-:W-:Y:S01]  /*08f0*/  MOV R76, RZ ;  /* 0x000000ff004c7202 */ /* 0x000fe20000000f00 */
        /* <DEDUP_REMOVED lines=9> */
[----:B------:R-:W-:Y:S01]  /*0990*/  IMAD.MOV.U32 R16, RZ, RZ, RZ ;  /* 0x000000ffff107224 */ /* 0x000fe200078e00ff */
[----:B------:R-:W-:Y:S01]  /*09a0*/  CS2R R64, SRZ ;  /* 0x0000000000407805 */ /* 0x000fe2000001ff00 */
[----:B------:R-:W-:Y:S01]  /*09b0*/  CS2R R66, SRZ ;  /* 0x0000000000427805 */ /* 0x000fe2000001ff00 */
[----:B------:R-:W-:Y:S05]  /*09c0*/  @!P1 BRA `(.L_x_0) ;  /* 0x00000c7000009947 */ /* 0x000fea0003800000 */
[----:B------:R-:W-:Y:S01]  /*09d0*/  USHF.L.U32 UR21, UR26, 0x3, URZ ;  /* 0x000000031a157899 */ /* 0x000fe2000800063f */
[----:B------:R-:W-:Y:S01]  /*09e0*/  MOV R27, RZ ;  /* 0x000000ff001b7202 */ /* 0x000fe20000000f00 */
[----:B------:R-:W-:-:S02]  /*09f0*/  UMOV UR13, 0x2 ;  /* 0x00000002000d7882 */ /* 0x000fc40000000000 */
[----:B------:R-:W-:Y:S02]  /*0a00*/  UIADD3 UR27, UR21, 0x20, UR21 ;  /* 0x00000020151b7890 */ /* 0x000fe4000fffe015 */
[----:B------:R-:W-:Y:S02]  /*0a10*/  ULDC.64 UR24, c[0x0][0x3d8] ;  /* 0x0000f60000187ab9 */ /* 0x000fe40000000a00 */
[----:B------:R-:W-:Y:S02]  /*0a20*/  UIADD3 UR28, UR21, UR27, URZ ;  /* 0x0000001b151c7290 */ /* 0x000fe4000fffe03f */
[----:B------:R-:W-:Y:S02]  /*0a30*/  USHF.L.U64.HI UR13, UR24, UR13, UR25 ;  /* 0x0000000d180d7299 */ /* 0x000fe40008010219 */
[----:B------:R-:W-:Y:S02]  /*0a40*/  UIADD3 UR25, UR21, UR28, URZ ;  /* 0x0000001c15197290 */ /* 0x000fe4000fffe03f */
[----:B------:R-:W-:-:S02]  /*0a50*/  ULDC UR10, c[0x0][0x22c] ;  /* 0x00008b00000a7ab9 */ /* 0x000fc40000000800 */
[----:B------:R-:W-:Y:S02]  /*0a60*/  USHF.R.S32.HI UR4, URZ, 0x1f, UR21 ;  /* 0x0000001f3f047899 */ /* 0x000fe40008011415 */
[----:B------:R-:W-:Y:S02]  /*0a70*/  UIADD3 UR29, UR21, UR25, URZ ;  /* 0x00000019151d7290 */ /* 0x000fe4000fffe03f */
[----:B------:R-:W-:Y:S02]  /*0a80*/  UIMAD UR16, UR16, UR10, URZ ;  /* 0x0000000a101072a4 */ /* 0x000fe4000f8e023f */
[----:B------:R-:W-:Y:S02]  /*0a90*/  USHF.R.S32.HI UR10, URZ, 0x1f, UR27 ;  /* 0x0000001f3f0a7899 */ /* 0x000fe4000801141b */
[----:B------:R-:W-:Y:S02]  /*0aa0*/  USHF.L.U64.HI UR19, UR21, 0x2, UR4 ;  /* 0x0000000215137899 */ /* 0x000fe40008010204 */
[----:B------:R-:W-:-:S02]  /*0ab0*/  USHF.R.S32.HI UR4, URZ, 0x1f, UR28 ;  /* 0x0000001f3f047899 */ /* 0x000fc4000801141c */
[----:B------:R-:W-:Y:S02]  /*0ac0*/  UIADD3 UR30, UR21, UR29, URZ ;  /* 0x0000001d151e7290 */ /* 0x000fe4000fffe03f */
[----:B------:R-:W-:Y:S02]  /*0ad0*/  USHF.L.U64.HI UR18, UR27, 0x2, UR10 ;  /* 0x000000021b127899 */ /* 0x000fe4000801020a */
[----:B------:R-:W-:Y:S02]  /*0ae0*/  USHF.R.S32.HI UR10, URZ, 0x1f, UR25 ;  /* 0x0000001f3f0a7899 */ /* 0x000fe40008011419 */
[----:B------:R-:W-:Y:S02]  /*0af0*/  USHF.L.U64.HI UR17, UR28, 0x2, UR4 ;  /* 0x000000021c117899 */ /* 0x000fe40008010204 */
[----:B------:R-:W-:Y:S02]  /*0b00*/  UIADD3 UR31, UR21, UR30, URZ ;  /* 0x0000001e151f7290 */ /* 0x000fe4000fffe03f */
[----:B------:R-:W-:-:S02]  /*0b10*/  USHF.R.S32.HI UR4, URZ, 0x1f, UR29 ;  /* 0x0000001f3f047899 */ /* 0x000fc4000801141d */
[----:B------:R-:W-:Y:S02]  /*0b20*/  USHF.L.U64.HI UR15, UR25, 0x2, UR10 ;  /* 0x00000002190f7899 */ /* 0x000fe4000801020a */
[----:B------:R-:W-:Y:S02]  /*0b30*/  USHF.R.S32.HI UR10, URZ, 0x1f, UR30 ;  /* 0x0000001f3f0a7899 */ /* 0x000fe4000801141e */
[----:B------:R-:W-:Y:S02]  /*0b40*/  USHF.R.S32.HI UR12, URZ, 0x1f, UR31 ;  /* 0x0000001f3f0c7899 */ /* 0x000fe4000801141f */
[----:B------:R-:W-:Y:S02]  /*0b50*/  USHF.L.U64.HI UR14, UR29, 0x2, UR4 ;  /* 0x000000021d0e7899 */ /* 0x000fe40008010204 */
[----:B------:R-:W-:Y:S02]  /*0b60*/  USHF.L.U64.HI UR10, UR30, 0x2, UR10 ;  /* 0x000000021e0a7899 */ /* 0x000fe4000801020a */
[----:B------:R-:W-:-:S02]  /*0b70*/  USHF.L.U64.HI UR12, UR31, 0x2, UR12 ;  /* 0x000000021f0c7899 */ /* 0x000fc4000801020c */
[----:B------:R-:W-:Y:S02]  /*0b80*/  UMOV UR4, URZ ;  /* 0x0000003f00047c82 */ /* 0x000fe40008000000 */
.L_x_1:
[----:B------:R-:W-:Y:S01]  /*0b90*/  MOV R49, UR21 ;  /* 0x0000001500317c02 */ /* 0x000fe20008000f00 */
[----:B------:R-:W-:Y:S01]  /*0ba0*/  IMAD.U32 R85, RZ, RZ, UR16 ;  /* 0x00000010ff557e24 */ /* 0x000fe2000f8e00ff */
[----:B------:R-:W-:Y:S02]  /*0bb0*/  MOV R81, UR26 ;  /* 0x0000001a00517c02 */ /* 0x000fe40008000f00 */
[----:B------:R-:W-:Y:S02]  /*0bc0*/  LEA R48, P1, R49, R56, 0x2 ;  /* 0x0000003831307211 */ /* 0x000fe400078210ff */
[----:B------:R-:W-:Y:S02]  /*0bd0*/  MOV R83, UR16 ;  /* 0x0000001000537c02 */ /* 0x000fe40008000f00 */
[----:B------:R-:W-:Y:S02]  /*0be0*/  IADD3.X R49, R23, UR19, RZ, P1, !PT ;  /* 0x0000001317317c10 */ /* 0x000fe40008ffe4ff */
[----:B------:R-:W-:-:S02]  /*0bf0*/  MOV R89, UR16 ;  /* 0x0000001000597c02 */ /* 0x000fc40008000f00 */
[----:B------:R-:W-:Y:S01]  /*0c00*/  MOV R51, UR16 ;  /* 0x0000001000337c02 */ /* 0x000fe20008000f00 */
[----:B------:R-:W-:Y:S01]  /*0c10*/  IMAD.WIDE R80, R81, 0x20, R48 ;  /* 0x0000002051507825 */ /* 0x000fe200078e0230 */
[----:B------:R-:W-:Y:S01]  /*0c20*/  MOV R77, UR16 ;  /* 0x00000010004d7c02 */ /* 0x000fe20008000f00 */
[----:B------:R0:W2:Y:S04]  /*0c30*/  LDG.E R90, [R48.64] ;  /* 0x00000016305a7981 */ /* 0x0000a8000c1e1900 */
[----:B------:R-:W-:Y:S01]  /*0c40*/  IMAD.WIDE R82, R83, 0x20, R80 ;  /* 0x0000002053527825 */ /* 0x000fe200078e0250 */
[----:B------:R1:W3:Y:S04]  /*0c50*/  LDG.E R86, [R80.64] ;  /* 0x0000001650567981 */ /* 0x0002e8000c1e1900 */
[----:B------:R0:W4:Y:S01]  /*0c60*/  LDG.E R79, [R48.64+0x80] ;  /* 0x00008016304f7981 */ /* 0x000122000c1e1900 */
[----:B------:R-:W-:-:S03]  /*0c70*/  IMAD.WIDE R88, R89, 0x20, R82 ;  /* 0x0000002059587825 */ /* 0x000fc600078e0252 */
[----:B------:R5:W2:Y:S03]  /*0c80*/  LDG.E R83, [R82.64] ;  /* 0x0000001652537981 */ /* 0x000aa6000c1e1900 */
[----:B------:R-:W-:Y:S01]  /*0c90*/  IMAD.WIDE R84, R85, 0x20, R88 ;  /* 0x0000002055547825 */ /* 0x000fe200078e0258 */
[----:B-1----:R0:W4:Y:S04]  /*0ca0*/  LDG.E R80, [R48.64+0x100] ;  /* 0x0001001630507981 */ /* 0x002128000c1e1900 */
[----:B------:R1:W4:Y:S01]  /*0cb0*/  LDG.E R88, [R88.64] ;  /* 0x0000001658587981 */ /* 0x000322000c1e1900 */
[----:B------:R-:W-:-:S03]  /*0cc0*/  IMAD.WIDE R50, R51, 0x20, R84 ;  /* 0x0000002033327825 */ /* 0x000fc600078e0254 */
[----:B------:R0:W4:Y:S04]  /*0cd0*/  LDG.E R85, [R84.64] ;  /* 0x0000001654557981 */ /* 0x000128000c1e1900 */
[----:B------:R0:W4:Y:S04]  /*0ce0*/  LDG.E R87, [R50.64] ;  /* 0x0000001632577981 */ /* 0x000128000c1e1900 */
[----:B------:R1:W4:Y:S04]  /*0cf0*/  LDG.E R78, [R48.64+0x200] ;  /* 0x00020016304e7981 */ /* 0x000328000c1e1900 */
[----:B------:R1:W4:Y:S01]  /*0d00*/  LDG.E R81, [R48.64+0x280] ;  /* 0x0002801630517981 */ /* 0x000322000c1e1900 */
[----:B0-----:R-:W-:-:S03]  /*0d10*/  IMAD.WIDE R50, R77, 0x20, R50 ;  /* 0x000000204d327825 */ /* 0x001fc600078e0232 */
[----:B------:R1:W4:Y:S04]  /*0d20*/  LDG.E R77, [R48.64+0x180] ;  /* 0x00018016304d7981 */ /* 0x000328000c1e1900 */
[----:B------:R0:W4:Y:S04]  /*0d30*/  LDG.E R93, [R50.64] ;  /* 0x00000016325d7981 */ /* 0x000128000c1e1900 */
[----:B------:R1:W4:Y:S04]  /*0d40*/  LDG.E R84, [R48.64+0x300] ;  /* 0x0003001630547981 */ /* 0x000328000c1e1900 */
[----:B------:R1:W4:Y:S01]  /*0d50*/  LDG.E R92, [R48.64+0x380] ;  /* 0x00038016305c7981 */ /* 0x000322000c1e1900 */
[----:B0-----:R-:W-:-:S02]  /*0d60*/  MOV R50, R56 ;  /* 0x0000003800327202 */ /* 0x001fc40000000f00 */
[----:B------:R-:W-:-:S05]  /*0d70*/  MOV R51, R23 ;  /* 0x0000001700337202 */ /* 0x000fca0000000f00 */
[----:B-----5:R0:W5:Y:S01]  /*0d80*/  LDG.E R82, [R50.64] ;  /* 0x0000001632527981 */ /* 0x020162000c1e1900 */
[----:B-1----:R-:W-:-:S03]  /*0d90*/  MOV R49, UR27 ;  /* 0x0000001b00317c02 */ /* 0x002fc60008000f00 */
[----:B------:R0:W5:Y:S01]  /*0da0*/  LDG.E R89, [R50.64+0x300] ;  /* 0x0003001632597981 */ /* 0x000162000c1e1900 */
[----:B------:R-:W-:-:S03]  /*0db0*/  LEA R48, P1, R49, R56, 0x2 ;  /* 0x0000003831307211 */ /* 0x000fc600078210ff */
[----:B------:R0:W5:Y:S01]  /*0dc0*/  LDG.E R91, [R50.64+0x380] ;  /* 0x00038016325b7981 */ /* 0x000162000c1e1900 */
[----:B------:R-:W-:Y:S01]  /*0dd0*/  IADD3.X R49, R23, UR18, RZ, P1, !PT ;  /* 0x0000001217317c10 */ /* 0x000fe20008ffe4ff */
[----:B---3--:R-:W-:Y:S02]  /*0de0*/  FADD.FTZ R67, R86, R67 ;  /* 0x0000004356437221 */ /* 0x008fe40000010000 */
[----:B------:R0:W3:Y:S01]  /*0df0*/  LDG.E R86, [R50.64+0x100] ;  /* 0x0001001632567981 */ /* 0x0000e2000c1e1900 */
[----:B--2---:R-:W-:-:S03]  /*0e00*/  FADD.FTZ R66, R83, R66 ;  /* 0x0000004253427221 */ /* 0x004fc60000010000 */
[----:B------:R0:W2:Y:S01]  /*0e10*/  LDG.E R83, [R50.64+0x80] ;  /* 0x0000801632537981 */ /* 0x0000a2000c1e1900 */
[----:B----4-:R-:W-:-:S03]  /*0e20*/  FADD.FTZ R65, R88, R65 ;  /* 0x0000004158417221 */ /* 0x010fc60000010000 */
[----:B------:R0:W4:Y:S01]  /*0e30*/  LDG.E R88, [R50.64+0x200] ;  /* 0x0002001632587981 */ /* 0x000122000c1e1900 */
[----:B------:R-:W-:-:S03]  /*0e40*/  FADD.FTZ R64, R85, R64 ;  /* 0x0000004055407221 */ /* 0x000fc60000010000 */
[----:B------:R0:W4:Y:S01]  /*0e50*/  LDG.E R85, [R50.64+0x180] ;  /* 0x0001801632557981 */ /* 0x000122000c1e1900 */
[----:B------:R-:W-:-:S03]  /*0e60*/  FADD.FTZ R63, R87, R63 ;  /* 0x0000003f573f7221 */ /* 0x000fc60000010000 */
[----:B------:R0:W4:Y:S02]  /*0e70*/  LDG.E R87, [R50.64+0x280] ;  /* 0x0002801632577981 */ /* 0x000124000c1e1900 */
[----:B0-----:R-:W-:Y:S02]  /*0e80*/  IMAD.U32 R51, RZ, RZ, UR28 ;  /* 0x0000001cff337e24 */ /* 0x001fe4000f8e00ff */
[----:B------:R-:W-:Y:S02]  /*0e90*/  FADD.FTZ R12, R77, R12 ;  /* 0x0000000c4d0c7221 */ /* 0x000fe40000010000 */
[----:B------:R0:W4:Y:S01]  /*0ea0*/  LDG.E R77, [R48.64+0x100] ;  /* 0x00010016304d7981 */ /* 0x000122000c1e1900 */
[----:B------:R-:W-:Y:S01]  /*0eb0*/  LEA R50, P1, R51, R56, 0x2 ;  /* 0x0000003833327211 */ /* 0x000fe200078210ff */
[----:B------:R-:W-:Y:S02]  /*0ec0*/  FADD.FTZ R16, R93, R16 ;  /* 0x000000105d107221 */ /* 0x000fe40000010000 */
[----:B------:R-:W-:Y:S01]  /*0ed0*/  FADD.FTZ R15, R90, R15 ;  /* 0x0000000f5a0f7221 */ /* 0x000fe20000010000 */
[----:B------:R-:W-:Y:S01]  /*0ee0*/  IADD3.X R51, R23, UR17, RZ, P1, !PT ;  /* 0x0000001117337c10 */ /* 0x000fe20008ffe4ff */
[----:B------:R-:W-:Y:S01]  /*0ef0*/  FADD.FTZ R14, R79, R14 ;  /* 0x0000000e4f0e7221 */ /* 0x000fe20000010000 */
[----:B------:R0:W4:Y:S01]  /*0f00*/  LDG.E R93, [R48.64] ;  /* 0x00000016305d7981 */ /* 0x000122000c1e1900 */
[----:B------:R-:W-:-:S02]  /*0f10*/  FADD.FTZ R13, R80, R13 ;  /* 0x0000000d500d7221 */ /* 0x000fc40000010000 */
[----:B------:R-:W-:Y:S01]  /*0f20*/  FADD.FTZ R11, R78, R11 ;  /* 0x0000000b4e0b7221 */ /* 0x000fe20000010000 */
[----:B------:R0:W4:Y:S01]  /*0f30*/  LDG.E R90, [R48.64+0x80] ;  /* 0x00008016305a7981 */ /* 0x000122000c1e1900 */
[----:B------:R-:W-:-:S03]  /*0f40*/  FADD.FTZ R10, R81, R10 ;  /* 0x0000000a510a7221 */ /* 0x000fc60000010000 */
[----:B------:R0:W4:Y:S01]  /*0f50*/  LDG.E R79, [R48.64+0x180] ;  /* 0x00018016304f7981 */ /* 0x000122000c1e1900 */
[----:B-----5:R-:W-:-:S03]  /*0f60*/  FADD.FTZ R7, R82, R7 ;  /* 0x0000000752077221 */ /* 0x020fc60000010000 */
[----:B------:R0:W5:Y:S04]  /*0f70*/  LDG.E R78, [R48.64+0x200] ;  /* 0x00020016304e7981 */ /* 0x000168000c1e1900 */
[----:B------:R0:W5:Y:S04]  /*0f80*/  LDG.E R81, [R48.64+0x280] ;  /* 0x0002801630517981 */ /* 0x000168000c1e1900 */
[----:B------:R0:W5:Y:S04]  /*0f90*/  LDG.E R80, [R48.64+0x300] ;  /* 0x0003001630507981 */ /* 0x000168000c1e1900 */
[----:B------:R1:W5:Y:S01]  /*0fa0*/  LDG.E R82, [R50.64] ;  /* 0x0000001632527981 */ /* 0x000362000c1e1900 */
[----:B0-----:R-:W-:-:S04]  /*0fb0*/  MOV R49, UR25 ;  /* 0x0000001900317c02 */ /* 0x001fc80008000f00 */
[----:B------:R-:W-:Y:S01]  /*0fc0*/  LEA R48, P1, R49, R56, 0x2 ;  /* 0x0000003831307211 */ /* 0x000fe200078210ff */
[----:B------:R-:W-:Y:S02]  /*0fd0*/  FADD.FTZ R9, R84, R9 ;  /* 0x0000000954097221 */ /* 0x000fe40000010000 */
[----:B------:R-:W-:Y:S01]  /*0fe0*/  FADD.FTZ R8, R92, R8 ;  /* 0x000000085c087221 */ /* 0x000fe20000010000 */
[----:B------:R-:W-:Y:S01]  /*0ff0*/  IADD3.X R49, R23, UR15, RZ, P1, !PT ;  /* 0x0000000f17317c10 */ /* 0x000fe20008ffe4ff */
[----:B------:R1:W5:Y:S04]  /*1000*/  LDG.E R84, [R50.64+0x80] ;  /* 0x0000801632547981 */ /* 0x000368000c1e1900 */
[----:B------:R1:W5:Y:S01]  /*1010*/  LDG.E R92, [R50.64+0x300] ;  /* 0x00030016325c7981 */ /* 0x000362000c1e1900 */
[----:B------:R-:W-:-:S03]  /*1020*/  FADD.FTZ R32, R91, R32 ;  /* 0x000000205b207221 */ /* 0x000fc60000010000 */
[----:B------:R0:W5:Y:S01]  /*1030*/  LDG.E R91, [R48.64+0x80] ;  /* 0x00008016305b7981 */ /* 0x000162000c1e1900 */
[----:B---3--:R-:W-:-:S03]  /*1040*/  FADD.FTZ R5, R86, R5 ;  /* 0x0000000556057221 */ /* 0x008fc60000010000 */
[----:B------:R1:W3:Y:S01]  /*1050*/  LDG.E R86, [R50.64+0x180] ;  /* 0x0001801632567981 */ /* 0x0002e2000c1e1900 */
[----:B--2---:R-:W-:-:S03]  /*1060*/  FADD.FTZ R6, R83, R6 ;  /* 0x0000000653067221 */ /* 0x004fc60000010000 */
[----:B------:R1:W2:Y:S01]  /*1070*/  LDG.E R83, [R50.64+0x100] ;  /* 0x0001001632537981 */ /* 0x0002a2000c1e1900 */
[----:B----4-:R-:W-:-:S03]  /*1080*/  FADD.FTZ R3, R88, R3 ;  /* 0x0000000358037221 */ /* 0x010fc60000010000 */
[----:B------:R1:W4:Y:S01]  /*1090*/  LDG.E R88, [R50.64+0x280] ;  /* 0x0002801632587981 */ /* 0x000322000c1e1900 */
[----:B------:R-:W-:-:S03]  /*10a0*/  FADD.FTZ R4, R85, R4 ;  /* 0x0000000455047221 */ /* 0x000fc60000010000 */
[----:B------:R1:W4:Y:S02]  /*10b0*/  LDG.E R85, [R50.64+0x200] ;  /* 0x0002001632557981 */ /* 0x000324000c1e1900 */
[----:B-1----:R-:W-:Y:S01]  /*10c0*/  MOV R51, UR29 ;  /* 0x0000001d00337c02 */ /* 0x002fe20008000f00 */
[----:B------:R-:W-:Y:S02]  /*10d0*/  FADD.FTZ R76, R77, R76 ;  /* 0x0000004c4d4c7221 */ /* 0x000fe40000010000 */
[----:B------:R0:W4:Y:S01]  /*10e0*/  LDG.E R77, [R48.64+0x180] ;  /* 0x00018016304d7981 */ /* 0x000122000c1e1900 */
[----:B------:R-:W-:-:S04]  /*10f0*/  LEA R50, P1, R51, R56, 0x2 ;  /* 0x0000003833327211 */ /* 0x000fc800078210ff */
[----:B------:R-:W-:Y:S01]  /*1100*/  IADD3.X R51, R23, UR14, RZ, P1, !PT ;  /* 0x0000000e17337c10 */ /* 0x000fe20008ffe4ff */
[----:B------:R-:W-:Y:S02]  /*1110*/  FADD.FTZ R26, R93, R26 ;  /* 0x0000001a5d1a7221 */ /* 0x000fe40000010000 */
[----:B------:R0:W4:Y:S01]  /*1120*/  LDG.E R93, [R48.64] ;  /* 0x00000016305d7981 */ /* 0x000122000c1e1900 */
[----:B------:R-:W-:-:S03]  /*1130*/  FADD.FTZ R62, R90, R62 ;  /* 0x0000003e5a3e7221 */ /* 0x000fc60000010000 */
[----:B------:R0:W4:Y:S01]  /*1140*/  LDG.E R90, [R48.64+0x100] ;  /* 0x00010016305a7981 */ /* 0x000122000c1e1900 */
[----:B------:R-:W-:-:S03]  /*1150*/  FADD.FTZ R54, R79, R54 ;  /* 0x000000364f367221 */ /* 0x000fc60000010000 */
[----:B------:R0:W4:Y:S01]  /*1160*/  LDG.E R79, [R48.64+0x200] ;  /* 0x00020016304f7981 */ /* 0x000122000c1e1900 */
[----:B-----5:R-:W-:-:S03]  /*1170*/  FADD.FTZ R41, R78, R41 ;  /* 0x000000294e297221 */ /* 0x020fc60000010000 */
[----:B------:R1:W5:Y:S01]  /*1180*/  LDG.E R78, [R50.64+0x80] ;  /* 0x00008016324e7981 */ /* 0x000362000c1e1900 */
[----:B------:R-:W-:-:S03]  /*1190*/  FADD.FTZ R38, R81, R38 ;  /* 0x0000002651267221 */ /* 0x000fc60000010000 */
[----:B------:R1:W5:Y:S01]  /*11a0*/  LDG.E R81, [R50.64] ;  /* 0x0000001632517981 */ /* 0x000362000c1e1900 */
[----:B------:R-:W-:-:S03]  /*11b0*/  FADD.FTZ R71, R80, R71 ;  /* 0x0000004750477221 */ /* 0x000fc60000010000 */
[----:B------:R1:W5:Y:S01]  /*11c0*/  LDG.E R80, [R50.64+0x180] ;  /* 0x0001801632507981 */ /* 0x000362000c1e1900 */
[----:B------:R-:W-:-:S03]  /*11d0*/  FADD.FTZ R73, R82, R73 ;  /* 0x0000004952497221 */ /* 0x000fc60000010000 */
[----:B------:R1:W5:Y:S01]  /*11e0*/  LDG.E R82, [R50.64+0x100] ;  /* 0x0001001632527981 */ /* 0x000362000c1e1900 */
[----:B------:R-:W-:Y:S02]  /*11f0*/  FADD.FTZ R2, R87, R2 ;  /* 0x0000000257027221 */ /* 0x000fe40000010000 */
[----:B------:R-:W-:Y:S01]  /*1200*/  FADD.FTZ R0, R89, R0 ;  /* 0x0000000059007221 */ /* 0x000fe20000010000 */
[----:B------:R0:W5:Y:S04]  /*1210*/  LDG.E R87, [R48.64+0x280] ;  /* 0x0002801630577981 */ /* 0x000168000c1e1900 */
[----:B------:R0:W5:Y:S02]  /*1220*/  LDG.E R89, [R48.64+0x300] ;  /* 0x0003001630597981 */ /* 0x000164000c1e1900 */
[----:B0-----:R-:W-:-:S04]  /*1230*/  MOV R49, UR30 ;  /* 0x0000001e00317c02 */ /* 0x001fc80008000f00 */
[----:B------:R-:W-:Y:S01]  /*1240*/  LEA R48, P1, R49, R56, 0x2 ;  /* 0x0000003831307211 */ /* 0x000fe200078210ff */
[----:B------:R-:W-:Y:S02]  /*1250*/  FADD.FTZ R61, R84, R61 ;  /* 0x0000003d543d7221 */ /* 0x000fe40000010000 */
[----:B------:R1:W5:Y:S01]  /*1260*/  LDG.E R84, [R50.64+0x200] ;  /* 0x0002001632547981 */ /* 0x000362000c1e1900 */
[----:B------:R-:W-:Y:S01]  /*1270*/  IADD3.X R49, R23, UR10, RZ, P1, !PT ;  /* 0x0000000a17317c10 */ /* 0x000fe20008ffe4ff */
[----:B------:R-:W-:Y:S02]  /*1280*/  FADD.FTZ R31, R92, R31 ;  /* 0x0000001f5c1f7221 */ /* 0x000fe40000010000 */
[----:B------:R-:W-:Y:S02]  /*1290*/  FADD.FTZ R60, R91, R60 ;  /* 0x0000003c5b3c7221 */ /* 0x000fe40000010000 */
[----:B------:R0:W5:Y:S04]  /*12a0*/  LDG.E R91, [R48.64+0x200] ;  /* 0x00020016305b7981 */ /* 0x000168000c1e1900 */
[----:B------:R0:W5:Y:S01]  /*12b0*/  LDG.E R92, [R48.64+0x300] ;  /* 0x00030016305c7981 */ /* 0x000162000c1e1900 */
[----:B---3--:R-:W-:-:S03]  /*12c0*/  FADD.FTZ R53, R86, R53 ;  /* 0x0000003556357221 */ /* 0x008fc60000010000 */
[----:B------:R1:W3:Y:S01]  /*12d0*/  LDG.E R86, [R50.64+0x280] ;  /* 0x0002801632567981 */ /* 0x0002e2000c1e1900 */
[----:B--2---:R-:W-:-:S03]  /*12e0*/  FADD.FTZ R42, R83, R42 ;  /* 0x0000002a532a7221 */ /* 0x004fc60000010000 */
[----:B------:R1:W2:Y:S02]  /*12f0*/  LDG.E R83, [R50.64+0x300] ;  /* 0x0003001632537981 */ /* 0x0002a4000c1e1900 */
[----:B-1----:R-:W-:-:S04]  /*1300*/  MOV R51, UR31 ;  /* 0x0000001f00337c02 */ /* 0x002fc80008000f00 */
[----:B------:R-:W-:Y:S01]  /*1310*/  LEA R50, P1, R51, R56, 0x2 ;  /* 0x0000003833327211 */ /* 0x000fe200078210ff */
[----:B----4-:R-:W-:Y:S02]  /*1320*/  FADD.FTZ R72, R85, R72 ;  /* 0x0000004855487221 */ /* 0x010fe40000010000 */
[----:B------:R-:W-:Y:S01]  /*1330*/  FADD.FTZ R37, R88, R37 ;  /* 0x0000002558257221 */ /* 0x000fe20000010000 */
[----:B------:R-:W-:Y:S01]  /*1340*/  IADD3.X R51, R23, UR12, RZ, P1, !PT ;  /* 0x0000000c17337c10 */ /* 0x000fe20008ffe4ff */
[----:B------:R0:W4:Y:S04]  /*1350*/  LDG.E R88, [R48.64+0x100] ;  /* 0x0001001630587981 */ /* 0x000128000c1e1900 */
[----:B------:R0:W4:Y:S01]  /*1360*/  LDG.E R85, [R48.64+0x280] ;  /* 0x0002801630557981 */ /* 0x000122000c1e1900 */
[----:B------:R-:W-:-:S03]  /*1370*/  FADD.FTZ R52, R77, R52 ;  /* 0x000000344d347221 */ /* 0x000fc60000010000 */
[----:B------:R0:W4:Y:S01]  /*1380*/  LDG.E R77, [R48.64] ;  /* 0x00000016304d7981 */ /* 0x000122000c1e1900 */
[----:B------:R-:W-:-:S03]  /*1390*/  FADD.FTZ R25, R93, R25 ;  /* 0x000000195d197221 */ /* 0x000fc60000010000 */
[----:B------:R0:W4:Y:S01]  /*13a0*/  LDG.E R93, [R48.64+0x180] ;  /* 0x00018016305d7981 */ /* 0x000122000c1e1900 */
[----:B------:R-:W-:-:S03]  /*13b0*/  FADD.FTZ R75, R90, R75 ;  /* 0x0000004b5a4b7221 */ /* 0x000fc60000010000 */
[----:B------:R0:W4:Y:S01]  /*13c0*/  LDG.E R90, [R48.64+0x80] ;  /* 0x00008016305a7981 */ /* 0x000122000c1e1900 */
[----:B------:R-:W-:-:S03]  /*13d0*/  FADD.FTZ R74, R79, R74 ;  /* 0x0000004a4f4a7221 */ /* 0x000fc60000010000 */
[----:B------:R-:W4:Y:S01]  /*13e0*/  LDG.E R79, [R50.64+0x280] ;  /* 0x00028016324f7981 */ /* 0x000f22000c1e1900 */
[----:B-----5:R-:W-:-:S03]  /*13f0*/  FADD.FTZ R59, R78, R59 ;  /* 0x0000003b4e3b7221 */ /* 0x020fc60000010000 */
[----:B------:R-:W5:Y:S01]  /*1400*/  LDG.E R78, [R50.64+0x100] ;  /* 0x00010016324e7981 */ /* 0x000f62000c1e1900 */
[----:B------:R-:W-:-:S03]  /*1410*/  FADD.FTZ R24, R81, R24 ;  /* 0x0000001851187221 */ /* 0x000fc60000010000 */
[----:B0-----:R-:W5:Y:S01]  /*1420*/  LDG.E R49, [R50.64] ;  /* 0x0000001632317981 */ /* 0x001f62000c1e1900 */
[----:B------:R-:W-:-:S03]  /*1430*/  FADD.FTZ R45, R80, R45 ;  /* 0x0000002d502d7221 */ /* 0x000fc60000010000 */
[----:B------:R-:W5:Y:S01]  /*1440*/  LDG.E R48, [R50.64+0x80] ;  /* 0x0000801632307981 */ /* 0x000f62000c1e1900 */
[----:B------:R-:W-:-:S03]  /*1450*/  FADD.FTZ R70, R82, R70 ;  /* 0x0000004652467221 */ /* 0x000fc60000010000 */
[----:B------:R-:W5:Y:S04]  /*1460*/  LDG.E R80, [R50.64+0x180] ;  /* 0x0001801632507981 */ /* 0x000f68000c1e1900 */
[----:B------:R-:W5:Y:S04]  /*1470*/  LDG.E R82, [R50.64+0x200] ;  /* 0x0002001632527981 */ /* 0x000f68000c1e1900 */
[----:B------:R-:W5:Y:S01]  /*1480*/  LDG.E R81, [R50.64+0x300] ;  /* 0x0003001632517981 */ /* 0x000f62000c1e1900 */
[----:B------:R-:W-:Y:S02]  /*1490*/  UIADD3 UR4, UR4, 0x1, URZ ;  /* 0x0000000104047890 */ /* 0x000fe4000fffe03f */
[----:B------:R-:W-:-:S02]  /*14a0*/  ULDC UR32, c[0x0][0x3e0] ;  /* 0x0000f80000207ab9 */ /* 0x000fc40000000800 */
[----:B------:R-:W-:-:S06]  /*14b0*/  UISETP.GE.AND UP0, UPT, UR4, UR32, UPT ;  /* 0x000000200400728c */ /* 0x000fcc000bf06270 */
[----:B------:R-:W-:Y:S01]  /*14c0*/  PLOP3.LUT P2, PT, PT, PT, UP0, 0x80, 0x0 ;  /* 0x000000000000781c */ /* 0x000fe20003f4f008 */
[----:B------:R-:W-:Y:S02]  /*14d0*/  FADD.FTZ R36, R87, R36 ;  /* 0x0000002457247221 */ /* 0x000fe40000010000 */
[----:B------:R-:W-:Y:S02]  /*14e0*/  FADD.FTZ R30, R89, R30 ;  /* 0x0000001e591e7221 */ /* 0x000fe40000010000 */
[----:B------:R-:W-:Y:S02]  /*14f0*/  FADD.FTZ R69, R84, R69 ;  /* 0x0000004554457221 */ /* 0x000fe40000010000 */
[----:B------:R-:W-:Y:S02]  /*1500*/  FADD.FTZ R40, R91, R40 ;  /* 0x000000285b287221 */ /* 0x000fe40000010000 */
[----:B------:R-:W-:Y:S02]  /*1510*/  FADD.FTZ R28, R92, R28 ;  /* 0x0000001c5c1c7221 */ /* 0x000fe40000010000 */
[----:B---3--:R-:W-:-:S02]  /*1520*/  FADD.FTZ R35, R86, R35 ;  /* 0x0000002356237221 */ /* 0x008fc40000010000 */
[----:B--2---:R-:W-:Y:S02]  /*1530*/  FADD.FTZ R29, R83, R29 ;  /* 0x0000001d531d7221 */ /* 0x004fe40000010000 */
[----:B----4-:R-:W-:Y:S01]  /*1540*/  FADD.FTZ R22, R77, R22 ;  /* 0x000000164d167221 */ /* 0x010fe20000010000 */
[----:B------:R-:W-:-:S04]  /*1550*/  MOV R77, UR24 ;  /* 0x00000018004d7c02 */ /* 0x000fc80008000f00 */
[----:B------:R-:W-:Y:S01]  /*1560*/  LEA R56, P1, R77, R56, 0x2 ;  /* 0x000000384d387211 */ /* 0x000fe200078210ff */
[----:B------:R-:W-:-:S03]  /*1570*/  FADD.FTZ R68, R88, R68 ;  /* 0x0000004458447221 */ /* 0x000fc60000010000 */
[----:B------:R-:W-:Y:S01]  /*1580*/  IADD3.X R23, R23, UR13, RZ, P1, !PT ;  /* 0x0000000d17177c10 */ /* 0x000fe20008ffe4ff */
[----:B------:R-:W-:Y:S02]  /*1590*/  FADD.FTZ R44, R93, R44 ;  /* 0x0000002c5d2c7221 */ /* 0x000fe40000010000 */
[----:B------:R-:W-:Y:S02]  /*15a0*/  FADD.FTZ R58, R90, R58 ;  /* 0x0000003a5a3a7221 */ /* 0x000fe40000010000 */
[----:B------:R-:W-:Y:S02]  /*15b0*/  FADD.FTZ R34, R85, R34 ;  /* 0x0000002255227221 */ /* 0x000fe40000010000 */
[----:B------:R-:W-:Y:S02]  /*15c0*/  FADD.FTZ R33, R79, R33 ;  /* 0x000000214f217221 */ /* 0x000fe40000010000 */
[----:B-----5:R-:W-:Y:S02]  /*15d0*/  FADD.FTZ R55, R78, R55 ;  /* 0x000000374e377221 */ /* 0x020fe40000010000 */
[----:B------:R-:W-:-:S02]  /*15e0*/  FADD.FTZ R20, R49, R20 ;  /* 0x0000001431147221 */ /* 0x000fc40000010000 */
[----:B------:R-:W-:Y:S02]  /*15f0*/  FADD.FTZ R57, R48, R57 ;  /* 0x0000003930397221 */ /* 0x000fe40000010000 */
[----:B------:R-:W-:Y:S02]  /*1600*/  FADD.FTZ R43, R80, R43 ;  /* 0x0000002b502b7221 */ /* 0x000fe40000010000 */
[----:B------:R-:W-:Y:S02]  /*1610*/  FADD.FTZ R39, R82, R39 ;  /* 0x0000002752277221 */ /* 0x000fe40000010000 */
[----:B------:R-:W-:Y:S01]  /*1620*/  FADD.FTZ R27, R81, R27 ;  /* 0x0000001b511b7221 */ /* 0x000fe20000010000 */
[----:B------:R-:W-:Y:S05]  /*1630*/  @!P2 BRA `(.L_x_1) ;  /* 0xfffff5500000a947 */ /* 0x000fea000383ffff */
.L_x_0:
[----:B------:R-:W-:Y:S01]  /*1640*/  FMUL.FTZ R6, R6, c[0x0][0x2e0] ;  /* 0x0000b80006067a20 */ /* 0x000fe20000410000 */
[----:B------:R-:W-:Y:S01]  /*1650*/  ULDC.64 UR12, c[0x0][0x398] ;  /* 0x0000e600000c7ab9 */ /* 0x000fe20000000a00 */
[----:B------:R-:W-:Y:S01]  /*1660*/  FMUL.FTZ R23, R14, c[0x0][0x2e0] ;  /* 0x0000b8000e177a20 */ /* 0x000fe20000410000 */
[----:B------:R-:W-:Y:S01]  /*1670*/  UIMAD UR8, UR8, UR12, URZ ;  /* 0x0000000c080872a4 */ /* 0x000fe2000f8e023f */
[----:B------:R-:W-:Y:S01]  /*1680*/  FMUL.FTZ R25, R25, c[0x0][0x2e0] ;  /* 0x0000b80019197a20 */ /* 0x000fe20000410000 */
[----:B------:R-:W-:Y:S01]  /*1690*/  UIADD3 UR5, -UR6, UR5, URZ ;  /* 0x0000000506057290 */ /* 0x000fe2000fffe13f */
[----:B------:R-:W-:Y:S01]  /*16a0*/  FMUL.FTZ R24, R24, c[0x0][0x2e0] ;  /* 0x0000b80018187a20 */ /* 0x000fe20000410000 */
[----:B------:R-:W-:Y:S01]  /*16b0*/  UIMAD UR8, UR6, UR13, UR8 ;  /* 0x0000000d060872a4 */ /* 0x000fe2000f8e0208 */
[----:B------:R-:W-:Y:S01]  /*16c0*/  FMUL.FTZ R47, R20, c[0x0][0x2e0] ;  /* 0x0000b800142f7a20 */ /* 0x000fe20000410000 */
[----:B------:R-:W-:Y:S01]  /*16d0*/  BSSY B0, `(.L_x_2) ;  /* 0x00000ac000007945 */ /* 0x000fe20003800000 */
[----:B------:R-:W-:Y:S01]  /*16e0*/  FMUL.FTZ R20, R5, c[0x0][0x2e0] ;  /* 0x0000b80005147a20 */ /* 0x000fe20000410000 */
[----:B------:R-:W-:Y:S01]  /*16f0*/  F2FP.PACK_AB R5, R23, R6 ;  /* 0x000000061705723e */ /* 0x000fe200000000ff */
[----:B------:R-:W-:Y:S01]  /*1700*/  FMUL.FTZ R49, R13, c[0x0][0x2e0] ;  /* 0x0000b8000d317a20 */ /* 0x000fe20000410000 */
[----:B------:R-:W-:Y:S01]  /*1710*/  F2FP.PACK_AB R13, R24, R25 ;  /* 0x00000019180d723e */ /* 0x000fe200000000ff */
[----:B------:R-:W-:Y:S01]  /*1720*/  FMUL.FTZ R23, R4, c[0x0][0x2e0] ;  /* 0x0000b80004177a20 */ /* 0x000fe20000410000 */
[----:B------:R-:W-:Y:S01]  /*1730*/  ULDC.64 UR12, c[0x0][0x3b0] ;  /* 0x0000ec00000c7ab9 */ /* 0x000fe20000000a00 */
[----:B------:R-:W-:Y:S01]  /*1740*/  FMUL.FTZ R24, R12, c[0x0][0x2e0] ;  /* 0x0000b8000c187a20 */ /* 0x000fe20000410000 */
[----:B------:R-:W-:Y:S01]  /*1750*/  F2FP.PACK_AB R20, R49, R20 ;  /* 0x000000143114723e */ /* 0x000fe200000000ff */
[----:B------:R-:W-:Y:S01]  /*1760*/  FMUL.FTZ R26, R26, c[0x0][0x2e0] ;  /* 0x0000b8001a1a7a20 */ /* 0x000fe20000410000 */
[----:B------:R-:W-:Y:S01]  /*1770*/  ISETP.GE.AND P1, PT, R17, UR5, PT ;  /* 0x0000000511007c0c */ /* 0x000fe2000bf26270 */
[----:B------:R-:W-:Y:S01]  /*1780*/  FMUL.FTZ R73, R73, c[0x0][0x2e0] ;  /* 0x0000b80049497a20 */ /* 0x000fe20000410000 */
[----:B------:R-:W-:Y:S01]  /*1790*/  F2FP.PACK_AB R23, R24, R23 ;  /* 0x000000171817723e */ /* 0x000fe200000000ff */
[----:B------:R-:W-:Y:S01]  /*17a0*/  FMUL.FTZ R76, R76, c[0x0][0x2e0] ;  /* 0x0000b8004c4c7a20 */ /* 0x000fe20000410000 */
[----:B------:R-:W-:Y:S01]  /*17b0*/  UIMAD UR9, UR9, UR12, URZ ;  /* 0x0000000c090972a4 */ /* 0x000fe2000f8e023f */
[----:B------:R-:W-:Y:S01]  /*17c0*/  FMUL.FTZ R25, R42, c[0x0][0x2e0] ;  /* 0x0000b8002a197a20 */ /* 0x000fe20000410000 */
[----:B------:R-:W-:Y:S01]  /*17d0*/  F2FP.PACK_AB R6, R73, R26 ;  /* 0x0000001a4906723e */ /* 0x000fe200000000ff */
[----:B------:R-:W-:Y:S01]  /*17e0*/  IMAD.U32 R18, R18, 0x2, R21 ;  /* 0x0000000212127824 */ /* 0x000fe200078e0015 */
[----:B------:R-:W-:Y:S01]  /*17f0*/  UIMAD UR9, UR7, UR13, UR9 ;  /* 0x0000000d070972a4 */ /* 0x000fe2000f8e0209 */
[----:B------:R-:W-:Y:S01]  /*1800*/  FMUL.FTZ R48, R15, c[0x0][0x2e0] ;  /* 0x0000b8000f307a20 */ /* 0x000fe20000410000 */
[----:B------:R-:W-:Y:S01]  /*1810*/  F2FP.PACK_AB R24, R25, R76 ;  /* 0x0000004c1918723e */ /* 0x000fe200000000ff */
[----:B------:R-:W-:Y:S01]  /*1820*/  FMUL.FTZ R25, R3, c[0x0][0x2e0] ;  /* 0x0000b80003197a20 */ /* 0x000fe20000410000 */
[----:B------:R-:W-:Y:S01]  /*1830*/  SHF.L.U32 R18, R18, 0x1, RZ ;  /* 0x0000000112127819 */ /* 0x000fe200000006ff */
[----:B------:R-:W-:Y:S01]  /*1840*/  FMUL.FTZ R26, R11, c[0x0][0x2e0] ;  /* 0x0000b8000b1a7a20 */ /* 0x000fe20000410000 */
[----:B------:R-:W-:Y:S01]  /*1850*/  IADD3 R42, R46, 0xc0, RZ ;  /* 0x000000c02e2a7810 */ /* 0x000fe20007ffe0ff */
[----:B------:R-:W-:-:S02]  /*1860*/  FMUL.FTZ R7, R7, c[0x0][0x2e0] ;  /* 0x0000b80007077a20 */ /* 0x000fc40000410000 */
[----:B------:R-:W-:Y:S01]  /*1870*/  FMUL.FTZ R15, R67, c[0x0][0x2e0] ;  /* 0x0000b800430f7a20 */ /* 0x000fe20000410000 */
[----:B------:R-:W-:Y:S01]  /*1880*/  F2FP.PACK_AB R25, R26, R25 ;  /* 0x000000191a19723e */ /* 0x000fe200000000ff */
[----:B------:R-:W-:Y:S01]  /*1890*/  FMUL.FTZ R66, R66, c[0x0][0x2e0] ;  /* 0x0000b80042427a20 */ /* 0x000fe20000410000 */
[----:B------:R-:W-:Y:S01]  /*18a0*/  F2FP.PACK_AB R7, R48, R7 ;  /* 0x000000073007723e */ /* 0x000fe200000000ff */
[----:B------:R-:W-:Y:S01]  /*18b0*/  FMUL.FTZ R65, R65, c[0x0][0x2e0] ;  /* 0x0000b80041417a20 */ /* 0x000fe20000410000 */
[----:B------:R-:W-:Y:S01]  /*18c0*/  IADD3 R26, R18, 0x40, RZ ;  /* 0x00000040121a7810 */ /* 0x000fe20007ffe0ff */
[----:B------:R-:W-:Y:S01]  /*18d0*/  FMUL.FTZ R64, R64, c[0x0][0x2e0] ;  /* 0x0000b80040407a20 */ /* 0x000fe20000410000 */
[----:B------:R-:W-:Y:S01]  /*18e0*/  F2FP.PACK_AB R15, R66, R15 ;  /* 0x0000000f420f723e */ /* 0x000fe200000000ff */
[----:B------:R-:W-:Y:S01]  /*18f0*/  FMUL.FTZ R63, R63, c[0x0][0x2e0] ;  /* 0x0000b8003f3f7a20 */ /* 0x000fe20000410000 */
[----:B------:R-:W-:Y:S01]  /*1900*/  @P0 IADD3 R26, R18, -0x40, RZ ;  /* 0xffffffc0121a0810 */ /* 0x000fe20007ffe0ff */
[----:B------:R-:W-:Y:S01]  /*1910*/  FMUL.FTZ R50, R16, c[0x0][0x2e0] ;  /* 0x0000b80010327a20 */ /* 0x000fe20000410000 */
[----:B------:R-:W-:Y:S01]  /*1920*/  F2FP.PACK_AB R16, R64, R65 ;  /* 0x000000414010723e */ /* 0x000fe200000000ff */
[----:B------:R-:W-:Y:S01]  /*1930*/  FMUL.FTZ R14, R22, c[0x0][0x2e0] ;  /* 0x0000b800160e7a20 */ /* 0x000fe20000410000 */
[----:B------:R-:W-:Y:S01]  /*1940*/  STS [R18], R7 ;  /* 0x0000000712007388 */ /* 0x000fe20000000800 */
[----:B------:R-:W-:Y:S01]  /*1950*/  FMUL.FTZ R52, R52, c[0x0][0x2e0] ;  /* 0x0000b80034347a20 */ /* 0x000fe20000410000 */
[----:B------:R-:W-:Y:S01]  /*1960*/  F2FP.PACK_AB R21, R50, R63 ;  /* 0x0000003f3215723e */ /* 0x000fe200000000ff */
[----:B------:R-:W-:Y:S01]  /*1970*/  FMUL.FTZ R45, R45, c[0x0][0x2e0] ;  /* 0x0000b8002d2d7a20 */ /* 0x000fe20000410000 */
[----:B------:R-:W-:Y:S01]  /*1980*/  F2FP.PACK_AB R14, R47, R14 ;  /* 0x0000000e2f0e723e */ /* 0x000fe200000000ff */
[----:B------:R-:W-:Y:S01]  /*1990*/  FMUL.FTZ R62, R62, c[0x0][0x2e0] ;  /* 0x0000b8003e3e7a20 */ /* 0x000fe20000410000 */
[----:B------:R-:W-:Y:S01]  /*19a0*/  STS [R18+0x400], R15 ;  /* 0x0004000f12007388 */ /* 0x000fe20000000800 */
[----:B------:R-:W-:Y:S01]  /*19b0*/  FMUL.FTZ R61, R61, c[0x0][0x2e0] ;  /* 0x0000b8003d3d7a20 */ /* 0x000fe20000410000 */
[----:B------:R-:W-:Y:S01]  /*19c0*/  F2FP.PACK_AB R52, R45, R52 ;  /* 0x000000342d34723e */ /* 0x000fe200000000ff */
[----:B------:R-:W-:Y:S01]  /*19d0*/  FMUL.FTZ R60, R60, c[0x0][0x2e0] ;  /* 0x0000b8003c3c7a20 */ /* 0x000fe20000410000 */
[----:B------:R-:W-:Y:S01]  /*19e0*/  STS [R26], R5 ;  /* 0x000000051a007388 */ /* 0x000fe20000000800 */
[----:B------:R-:W-:Y:S01]  /*19f0*/  FMUL.FTZ R59, R59, c[0x0][0x2e0] ;  /* 0x0000b8003b3b7a20 */ /* 0x000fe20000410000 */
[----:B------:R-:W-:Y:S01]  /*1a00*/  F2FP.PACK_AB R4, R61, R62 ;  /* 0x0000003e3d04723e */ /* 0x000fe200000000ff */
[----:B------:R-:W-:Y:S01]  /*1a10*/  FMUL.FTZ R22, R58, c[0x0][0x2e0] ;  /* 0x0000b8003a167a20 */ /* 0x000fe20000410000 */
[----:B------:R-:W-:Y:S01]  /*1a20*/  STS [R26+0x400], R6 ;  /* 0x000400061a007388 */ /* 0x000fe20000000800 */
[----:B------:R-:W-:Y:S01]  /*1a30*/  FMUL.FTZ R57, R57, c[0x0][0x2e0] ;  /* 0x0000b80039397a20 */ /* 0x000fe20000410000 */
[----:B------:R-:W-:Y:S01]  /*1a40*/  F2FP.PACK_AB R12, R59, R60 ;  /* 0x0000003c3b0c723e */ /* 0x000fe200000000ff */
[----:B------:R-:W-:Y:S01]  /*1a50*/  FMUL.FTZ R75, R75, c[0x0][0x2e0] ;  /* 0x0000b8004b4b7a20 */ /* 0x000fe20000410000 */
[----:B------:R0:W-:Y:S01]  /*1a60*/  STS [R18+0x1000], R16 ;  /* 0x0010001012007388 */ /* 0x0001e20000000800 */
[----:B------:R-:W-:Y:S01]  /*1a70*/  FMUL.FTZ R70, R70, c[0x0][0x2e0] ;  /* 0x0000b80046467a20 */ /* 0x000fe20000410000 */
[----:B------:R-:W-:Y:S01]  /*1a80*/  F2FP.PACK_AB R22, R57, R22 ;  /* 0x000000163916723e */ /* 0x000fe200000000ff */
[----:B------:R-:W-:Y:S01]  /*1a90*/  FMUL.FTZ R68, R68, c[0x0][0x2e0] ;  /* 0x0000b80044447a20 */ /* 0x000fe20000410000 */
[----:B------:R-:W-:Y:S01]  /*1aa0*/  STS [R18+0x1400], R21 ;  /* 0x0014001512007388 */ /* 0x000fe20000000800 */
        /* <DEDUP_REMOVED lines=9> */
[----:B0-----:R-:W-:Y:S01]  /*1b40*/  SHF.L.U32 R16, R19, 0x1, RZ ;  /* 0x0000000113107819 */ /* 0x001fe200000006ff */
[----:B------:R-:W-:Y:S01]  /*1b50*/  FMUL.FTZ R2, R2, c[0x0][0x2e0] ;  /* 0x0000b80002027a20 */ /* 0x000fe20000410000 */
[----:B------:R-:W-:Y:S01]  /*1b60*/  STS [R18+0x2000], R20 ;  /* 0x0020001412007388 */ /* 0x000fe20000000800 */
[----:B------:R-:W-:Y:S01]  /*1b70*/  FMUL.FTZ R45, R10, c[0x0][0x2e0] ;  /* 0x0000b8000a2d7a20 */ /* 0x000fe20000410000 */
[----:B------:R-:W-:Y:S01]  /*1b80*/  F2FP.PACK_AB R10, R9, R0 ;  /* 0x00000000090a723e */ /* 0x000fe200000000ff */
        /* <DEDUP_REMOVED lines=43> */
[----:B------:R-:W-:-:S02]  /*1e40*/  F2FP.PACK_AB R29, R29, R30 ;  /* 0x0000001e1d1d723e */ /* 0x000fc400000000ff */
[----:B------:R2:W-:Y:S01]  /*1e50*/  STS [R26+0x4400], R41 ;  /* 0x004400291a007388 */ /* 0x0005e20000000800 */
[--C-:B------:R-:W-:Y:S02]  /*1e60*/  SHF.R.S32.HI R47, RZ, 0x1f, R46.reuse ;  /* 0x0000001fff2f7819 */ /* 0x100fe4000001142e */
[----:B------:R-:W-:Y:S01]  /*1e70*/  F2FP.PACK_AB R27, R27, R28 ;  /* 0x0000001c1b1b723e */ /* 0x000fe200000000ff */
[----:B------:R-:W-:Y:S01]  /*1e80*/  STS [R18+0x5000], R52 ;  /* 0x0050003412007388 */ /* 0x000fe20000000800 */
[----:B0-----:R-:W-:Y:S02]  /*1e90*/  MOV R3, UR6 ;  /* 0x0000000600037c02 */ /* 0x001fe40008000f00 */
[----:B------:R-:W-:Y:S01]  /*1ea0*/  MOV R19, UR8 ;  /* 0x0000000800137c02 */ /* 0x000fe20008000f00 */
[----:B------:R-:W-:Y:S01]  /*1eb0*/  STS [R18+0x5400], R43 ;  /* 0x0054002b12007388 */ /* 0x000fe20000000800 */
[C---:B------:R-:W-:Y:S01]  /*1ec0*/  IADD3 R40, R46.reuse, 0x40, RZ ;  /* 0x000000402e287810 */ /* 0x040fe20007ffe0ff */
[----:B-1----:R-:W-:Y:S01]  /*1ed0*/  IMAD.WIDE.U32 R2, R3, c[0x0][0x398], R46 ;  /* 0x0000e60003027a25 */ /* 0x002fe200078e002e */
[----:B--2---:R-:W-:Y:S01]  /*1ee0*/  IADD3 R41, R46, 0x80, RZ ;  /* 0x000000802e297810 */ /* 0x004fe20007ffe0ff */
[----:B------:R-:W-:Y:S03]  /*1ef0*/  STS [R26+0x5000], R69 ;  /* 0x005000451a007388 */ /* 0x000fe60000000800 */
[----:B------:R-:W-:Y:S01]  /*1f00*/  IADD3 R2, P0, R2, UR20, RZ ;  /* 0x0000001402027c10 */ /* 0x000fe2000ff1e0ff */
[----:B------:R-:W-:Y:S03]  /*1f10*/  STS [R26+0x5400], R39 ;  /* 0x005400271a007388 */ /* 0x000fe60000000800 */
[----:B------:R-:W-:Y:S01]  /*1f20*/  IADD3.X R3, R3, UR11, R19, P0, !PT ;  /* 0x0000000b03037c10 */ /* 0x000fe200087fe413 */
[----:B------:R-:W-:Y:S04]  /*1f30*/  STS [R18+0x6000], R10 ;  /* 0x0060000a12007388 */ /* 0x000fe80000000800 */
[----:B------:R0:W-:Y:S04]  /*1f40*/  STS [R18+0x6400], R37 ;  /* 0x0064002512007388 */ /* 0x0001e80000000800 */
[----:B------:R-:W-:Y:S04]  /*1f50*/  STS [R26+0x6000], R32 ;  /* 0x006000201a007388 */ /* 0x000fe80000000800 */
[----:B------:R1:W-:Y:S01]  /*1f60*/  STS [R26+0x6400], R0 ;  /* 0x006400001a007388 */ /* 0x0003e20000000800 */
[----:B0-----:R-:W-:-:S03]  /*1f70*/  MOV R37, UR7 ;  /* 0x0000000700257c02 */ /* 0x001fc60008000f00 */
[----:B------:R0:W-:Y:S02]  /*1f80*/  STS [R18+0x7000], R35 ;  /* 0x0070002312007388 */ /* 0x0001e40000000800 */
[----:B------:R-:W-:Y:S02]  /*1f90*/  IMAD.WIDE.U32 R36, R37, c[0x0][0x3b0], R2 ;  /* 0x0000ec0025247a25 */ /* 0x000fe400078e0002 */
[----:B------:R0:W-:Y:S01]  /*1fa0*/  STS [R18+0x7400], R33 ;  /* 0x0074002112007388 */ /* 0x0001e20000000800 */
[----:B-1----:R-:W-:-:S03]  /*1fb0*/  IADD3 R0, R17, 0x20, RZ ;  /* 0x0000002011007810 */ /* 0x002fc60007ffe0ff */
[----:B------:R0:W-:Y:S01]  /*1fc0*/  STS [R26+0x7000], R29 ;  /* 0x0070001d1a007388 */ /* 0x0001e20000000800 */
[----:B------:R-:W-:Y:S02]  /*1fd0*/  IADD3 R19, R37, UR9, RZ ;  /* 0x0000000925137c10 */ /* 0x000fe4000fffe0ff */
[----:B------:R-:W-:Y:S01]  /*1fe0*/  ISETP.GE.AND P0, PT, R0, UR5, PT ;  /* 0x0000000500007c0c */ /* 0x000fe2000bf06270 */
[----:B------:R0:W-:Y:S01]  /*1ff0*/  STS [R26+0x7400], R27 ;  /* 0x0074001b1a007388 */ /* 0x0001e20000000800 */
[----:B------:R-:W-:-:S03]  /*2000*/  SHF.R.S32.HI R0, RZ, 0x1f, R17 ;  /* 0x0000001fff007819 */ /* 0x000fc60000011411 */
[----:B------:R-:W-:Y:S06]  /*2010*/  BAR.SYNC.DEFER_BLOCKING 0x0 ;  /* 0x0000000000007b1d */ /* 0x000fec0000010000 */
[----:B------:R0:W1:Y:S04]  /*2020*/  LDS.128 R12, [R16+0x1000] ;  /* 0x00100000100c7984 */ /* 0x0000680000000c00 */
[----:B------:R0:W2:Y:S04]  /*2030*/  LDS.128 R8, [R16+0x3000] ;  /* 0x0030000010087984 */ /* 0x0000a80000000c00 */
[----:B------:R0:W3:Y:S01]  /*2040*/  LDS.128 R4, [R16+0x5000] ;  /* 0x0050000010047984 */ /* 0x0000e20000000c00 */
[----:B------:R-:W-:Y:S05]  /*2050*/  @P1 BRA `(.L_x_3) ;  /* 0x0000013000001947 */ /* 0x000fea0003800000 */
[----:B------:R-:W-:Y:S01]  /*2060*/  ISETP.GE.AND P1, PT, R46, c[0x0][0x220], PT ;  /* 0x000088002e007a0c */ /* 0x000fe20003f26270 */
[----:B------:R-:W4:Y:S01]  /*2070*/  LDS.128 R20, [R16+0x2000] ;  /* 0x0020000010147984 */ /* 0x000f220000000c00 */
[----:B------:R-:W-:Y:S01]  /*2080*/  IMAD R38, R0, c[0x0][0x398], RZ ;  /* 0x0000e60000267a24 */ /* 0x000fe200078e02ff */
[----:B------:R-:W-:Y:S01]  /*2090*/  ISETP.GE.AND P2, PT, R40, c[0x0][0x220], PT ;  /* 0x0000880028007a0c */ /* 0x000fe20003f46270 */
[----:B0-----:R-:W-:Y:S01]  /*20a0*/  IMAD.MOV.U32 R18, RZ, RZ, R36 ;  /* 0x000000ffff127224 */ /* 0x001fe200078e0024 */
[----:B------:R-:W0:Y:S01]  /*20b0*/  LDS.128 R24, [R16+0x4000] ;  /* 0x0040000010187984 */ /* 0x000e220000000c00 */
[----:B------:R-:W-:Y:S01]  /*20c0*/  IMAD R39, R17, c[0x0][0x39c], R38 ;  /* 0x0000e70011277a24 */ /* 0x000fe200078e0226 */
[----:B------:R-:W-:Y:S01]  /*20d0*/  ISETP.GE.AND P3, PT, R41, c[0x0][0x220], PT ;  /* 0x0000880029007a0c */ /* 0x000fe20003f66270 */
[----:B------:R-:W-:Y:S01]  /*20e0*/  IMAD.WIDE.U32 R2, R17, c[0x0][0x398], R18 ;  /* 0x0000e60011027a25 */ /* 0x000fe200078e0012 */
[----:B------:R-:W5:Y:S01]  /*20f0*/  LDS.128 R28, [R16+0x6000] ;  /* 0x00600000101c7984 */ /* 0x000f620000000c00 */
[----:B------:R-:W-:-:S03]  /*2100*/  ISETP.GE.AND P4, PT, R42, c[0x0][0x220], PT ;  /* 0x000088002a007a0c */ /* 0x000fc60003f86270 */
[----:B------:R-:W3:Y:S01]  /*2110*/  @!P1 LDS.128 R32, [R16] ;  /* 0x0000000010209984 */ /* 0x000ee20000000c00 */
[----:B------:R-:W-:Y:S02]  /*2120*/  IADD3 R3, R3, R39, RZ ;  /* 0x0000002703037210 */ /* 0x000fe40007ffe0ff */
[----:B------:R-:W-:-:S04]  /*2130*/  LEA R38, P5, R2, c[0x0][0x338], 0x1 ;  /* 0x0000ce0002267a11 */ /* 0x000fc800078a08ff */
[----:B------:R-:W-:-:S05]  /*2140*/  LEA.HI.X R39, R2, c[0x0][0x33c], R3, 0x1, P5 ;  /* 0x0000cf0002277a11 */ /* 0x000fca00028f0c03 */
[----:B----4-:R4:W-:Y:S04]  /*2150*/  @!P2 STG.E.128 [R38.64+0x80], R20 ;  /* 0x000080142600a986 */ /* 0x0109e8000c101d16 */
[----:B0-----:R4:W-:Y:S04]  /*2160*/  @!P3 STG.E.128 [R38.64+0x100], R24 ;  /* 0x000100182600b986 */ /* 0x0019e8000c101d16 */
[----:B-----5:R4:W-:Y:S04]  /*2170*/  @!P4 STG.E.128 [R38.64+0x180], R28 ;  /* 0x0001801c2600c986 */ /* 0x0209e8000c101d16 */
[----:B---3--:R4:W-:Y:S02]  /*2180*/  @!P1 STG.E.128 [R38.64], R32 ;  /* 0x0000002026009986 */ /* 0x0089e4000c101d16 */
.L_x_3:
[----:B------:R-:W-:Y:S05]  /*2190*/  BSYNC B0 ;  /* 0x0000000000007941 */ /* 0x000fea0003800000 */
.L_x_2:
[----:B----4-:R4:W0:Y:S01]  /*21a0*/  LDS.128 R20, [R16+0x7000] ;  /* 0x0070000010147984 */ /* 0x0108220000000c00 */
[----:B------:R-:W-:Y:S05]  /*21b0*/  @P0 EXIT ;  /* 0x000000000000094d */ /* 0x000fea0003800000 */
[----:B------:R-:W-:Y:S02]  /*21c0*/  IADD3 R17, P0, R17, 0x20, RZ ;  /* 0x0000002011117810 */ /* 0x000fe40007f1e0ff */
[----:B------:R-:W-:-:S02]  /*21d0*/  MOV R2, R36 ;  /* 0x0000002400027202 */ /* 0x000fc40000000f00 */
[----:B------:R-:W-:Y:S02]  /*21e0*/  IADD3.X R0, RZ, R0, RZ, P0, !PT ;  /* 0x00000000ff007210 */ /* 0x000fe400007fe4ff */
[----:B------:R-:W-:Y:S02]  /*21f0*/  MOV R3, R19 ;  /* 0x0000001300037202 */ /* 0x000fe40000000f00 */
[----:B------:R-:W-:Y:S01]  /*2200*/  ISETP.GE.AND P1, PT, R46, c[0x0][0x220], PT ;  /* 0x000088002e007a0c */ /* 0x000fe20003f26270 */
[----:B------:R-:W-:Y:S01]  /*2210*/  IMAD R0, R0, c[0x0][0x398], RZ ;  /* 0x0000e60000007a24 */ /* 0x000fe200078e02ff */
[----:B------:R-:W-:Y:S01]  /*2220*/  ISETP.GE.AND P2, PT, R40, c[0x0][0x220], PT ;  /* 0x0000880028007a0c */ /* 0x000fe20003f46270 */
[----:B------:R-:W-:Y:S01]  /*2230*/  IMAD.WIDE.U32 R2, R17, c[0x0][0x398], R2 ;  /* 0x0000e60011027a25 */ /* 0x000fe200078e0002 */
[----:B------:R-:W-:-:S03]  /*2240*/  ISETP.GE.AND P3, PT, R41, c[0x0][0x220], PT ;  /* 0x0000880029007a0c */ /* 0x000fc60003f66270 */
[----:B------:R-:W-:Y:S01]  /*2250*/  IMAD R17, R17, c[0x0][0x39c], R0 ;  /* 0x0000e70011117a24 */ /* 0x000fe200078e0200 */
[----:B0---4-:R-:W-:-:S04]  /*2260*/  LEA R16, P0, R2, c[0x0][0x338], 0x1 ;  /* 0x0000ce0002107a11 */ /* 0x011fc800078008ff */
[----:B------:R-:W-:-:S04]  /*2270*/  IADD3 R3, R3, R17, RZ ;  /* 0x0000001103037210 */ /* 0x000fc80007ffe0ff */
[----:B------:R-:W-:Y:S02]  /*2280*/  LEA.HI.X R17, R2, c[0x0][0x33c], R3, 0x1, P0 ;  /* 0x0000cf0002117a11 */ /* 0x000fe400000f0c03 */
[----:B------:R-:W-:-:S03]  /*2290*/  ISETP.GE.AND P0, PT, R42, c[0x0][0x220], PT ;  /* 0x000088002a007a0c */ /* 0x000fc60003f06270 */
[----:B-1----:R0:W-:Y:S04]  /*22a0*/  @!P1 STG.E.128 [R16.64], R12 ;  /* 0x0000000c10009986 */ /* 0x0021e8000c101d16 */
[----:B--2---:R0:W-:Y:S04]  /*22b0*/  @!P2 STG.E.128 [R16.64+0x80], R8 ;  /* 0x000080081000a986 */ /* 0x0041e8000c101d16 */
[----:B---3--:R0:W-:Y:S02]  /*22c0*/  @!P3 STG.E.128 [R16.64+0x100], R4 ;  /* 0x000100041000b986 */ /* 0x0081e4000c101d16 */
[----:B------:R-:W-:Y:S05]  /*22d0*/  @P0 EXIT ;  /* 0x000000000000094d */ /* 0x000fea0003800000 */
[----:B------:R-:W-:Y:S01]  /*22e0*/  STG.E.128 [R16.64+0x180], R20 ;  /* 0x0001801410007986 */ /* 0x000fe2000c101d16 */
[----:B------:R-:W-:Y:S05]  /*22f0*/  EXIT ;  /* 0x000000000000794d */ /* 0x000fea0003800000 */
.L_x_4:
[----:B------:R-:W-:-:S00]  /*2300*/  BRA `(.L_x_4) ;  /* 0xfffffff000007947 */ /* 0x000fc0000383ffff */
[----:B------:R-:W-:-:S00]  /*2310*/  NOP ;  /* 0x0000000000007918 */ /* 0x000fc00000000000 */
        /* <DEDUP_REMOVED lines=14> */
.L_x_1015:


//--------------------- .text._ZN5flash44flash_bwd_dq_dk_dv_loop_seqk_parallel_kernelI23Flash_bwd_kernel_traitsILi256ELi64ELi32ELi8ELi4ELi1ELi2ELb1ELb1EN7cutlass6half_tE19Flash_kernel_traitsILi256ELi64ELi32ELi8ES3_EELb0ELb1ELb0ELb0ELb0ELb0ELb0EEEvNS_16Flash_bwd_paramsE --------------------------
	.section	.text._ZN5flash44flash_bwd_dq_dk_dv_loop_seqk_parallel_kernelI23Flash_bwd_kernel_traitsILi256ELi64ELi32ELi8ELi4ELi1ELi2ELb1ELb1EN7cutlass6half_tE19Flash_kernel_traitsILi256ELi64ELi32ELi8ES3_EELb0ELb1ELb0ELb0ELb0ELb0ELb0EEEvNS_16Flash_bwd_paramsE,"ax",@progbits
	.sectioninfo	@"SHI_REGISTERS=255"
	.align	128
        .global         _ZN5flash44flash_bwd_dq_dk_dv_loop_seqk_parallel_kernelI23Flash_bwd_kernel_traitsILi256ELi64ELi32ELi8ELi4ELi1ELi2ELb1ELb1EN7cutlass6half_tE19Flash_kernel_traitsILi256ELi64ELi32ELi8ES3_EELb0ELb1ELb0ELb0ELb0ELb0ELb0EEEvNS_16Flash_bwd_paramsE
        .type           _ZN5flash44flash_bwd_dq_dk_dv_loop_seqk_parallel_kernelI23Flash_bwd_kernel_traitsILi256ELi64ELi32ELi8ELi4ELi1ELi2ELb1ELb1EN7cutlass6half_tE19Flash_kernel_traitsILi256ELi64ELi32ELi8ES3_EELb0ELb1ELb0ELb0ELb0ELb0ELb0EEEvNS_16Flash_bwd_paramsE,@function
        .size           _ZN5flash44flash_bwd_dq_dk_dv_loop_seqk_parallel_kernelI23Flash_bwd_kernel_traitsILi256ELi64ELi32ELi8ELi4ELi1ELi2ELb1ELb1EN7cutlass6half_tE19Flash_kernel_traitsILi256ELi64ELi32ELi8ES3_EELb0ELb1ELb0ELb0ELb0ELb0ELb0EEEvNS_16Flash_bwd_paramsE,(.L_x_1016 - _ZN5flash44flash_bwd_dq_dk_dv_loop_seqk_parallel_kernelI23Flash_bwd_kernel_traitsILi256ELi64ELi32ELi8ELi4ELi1ELi2ELb1ELb1EN7cutlass6half_tE19Flash_kernel_traitsILi256ELi64ELi32ELi8ES3_EELb0ELb1ELb0ELb0ELb0ELb0ELb0EEEvNS_16Flash_bwd_paramsE)
        .other          _ZN5flash44flash_bwd_dq_dk_dv_loop_seqk_parallel_kernelI23Flash_bwd_kernel_traitsILi256ELi64ELi32ELi8ELi4ELi1ELi2ELb1ELb1EN7cutlass6half_tE19Flash_kernel_traitsILi256ELi64ELi32ELi8ES3_EELb0ELb1ELb0ELb0ELb0ELb0ELb0EEEvNS_16Flash_bwd_paramsE,@"STO_CUDA_ENTRY STV_DEFAULT"
_ZN5flash44flash_bwd_dq_dk_dv_loop_seqk_parallel_kernelI23Flash_bwd_kernel_traitsILi256ELi64ELi32ELi8ELi4ELi1ELi2ELb1ELb1EN7cutlass6half_tE19Flash_kernel_traitsILi256ELi64ELi32ELi8ES3_EELb0ELb1ELb0ELb0ELb0ELb0ELb0EEEvNS_16Flash_bwd_paramsE:
.text._ZN5flash44flash_bwd_dq_dk_dv_loop_seqk_parallel_kernelI23Flash_bwd_kernel_traitsILi256ELi64ELi32ELi8ELi4ELi1ELi2ELb1ELb1EN7cutlass6half_tE19Flash_kernel_traitsILi256ELi64ELi32ELi8ES3_EELb0ELb1ELb0ELb0ELb0ELb0ELb0EEEvNS_16Flash_bwd_paramsE:
[----:B------:R-:W-:Y:S02]  /*0000*/  MOV R1, c[0x0][0x28] ;  /* 0x00000a0000017a02 */ /* 0x000fe40000000f00 */
[----:B------:R-:W1:Y:S01]  /*0010*/  S2UR UR37, SR_CTAID.X ;  /* 0x00000000002579c3 */ /* 0x000e620000002500 */
[----:B------:R-:W-:Y:S01]  /*0020*/  UMOV UR5, 0x1f ;  /* 0x0000001f00057882 */ /* 0x000fe20000000000 */
[----:B------:R-:W-:Y:S01]  /*0030*/  IADD3 R1, R1, -0x10, RZ ;  /* 0xfffffff001017810 */ /* 0x000fe20007ffe0ff */
[----:B------:R-:W-:Y:S02]  /*0040*/  ULDC UR4, c[0x0][0x218] ;  /* 0x0000860000047ab9 */ /* 0x000fe40000000800 */
[----:B------:R-:W-:-:S04]  /*0050*/  UIADD3 UR4, UR5, UR4, URZ ;  /* 0x0000000405047290 */ /* 0x000fc8000fffe03f */
[----:B------:R-:W-:-:S04]  /*0060*/  USHF.R.S32.HI UR5, URZ, 0x1f, UR4 ;  /* 0x0000001f3f057899 */ /* 0x000fc80008011404 */
[----:B------:R-:W-:-:S04]  /*0070*/  ULEA.HI UR4, UR5, UR4, URZ, 0x5 ;  /* 0x0000000405047291 */ /* 0x000fc8000f8f283f */
[----:B------:R-:W-:-:S04]  /*0080*/  USHF.R.S32.HI UR4, URZ, 0x5, UR4 ;  /* 0x000000053f047899 */ /* 0x000fc80008011404 */
[----:B-1----:R-:W-:-:S06]  /*0090*/  UISETP.GE.AND UP0, UPT, UR37, UR4, UPT ;  /* 0x000000042500728c */ /* 0x002fcc000bf06270 */
[----:B------:R-:W-:-:S13]  /*00a0*/  PLOP3.LUT P0, PT, PT, PT, UP0, 0x80, 0x0 ;  /* 0x000000000000781c */ /* 0x000fda0003f0f008 */
[----:B------:R-:W-:Y:S05]  /*00b0*/  @P0 EXIT ;  /* 0x000000000000094d */ /* 0x000fea0003800000 */
[----:B------:R-:W1:Y:S01]  /*00c0*/  S2R R13, SR_TID.X ;  /* 0x00000000000d7919 */ /* 0x000e620000002100 */
[----:B------:R-:W2:Y:S01]  /*00d0*/  S2UR UR33, SR_CTAID.Z ;  /* 0x00000000002179c3 */ /* 0x000ea20000002700 */
[----:B------:R-:W-:Y:S01]  /*00e0*/  IMAD.MOV.U32 R227, RZ, RZ, 0x40 ;  /* 0x00000040ffe37424 */ /* 0x000fe200078e00ff */
[----:B------:R-:W-:Y:S01]  /*00f0*/  ULDC.U8 UR9, c[0x0][0x328] ;  /* 0x0000ca0000097ab9 */ /* 0x000fe20000000000 */
[----:B------:R-:W-:Y:S01]  /*0100*/  IMAD.MOV.U32 R251, RZ, RZ, 0x1c0 ;  /* 0x000001c0fffb7424 */ /* 0x000fe200078e00ff */
[----:B------:R-:W-:Y:S02]  /*0110*/  UISETP.NE.AND UP5, UPT, UR9, URZ, UPT ;  /* 0x0000003f0900728c */ /* 0x000fe4000bfa5270 */
[----:B------:R-:W-:Y:S02]  /*0120*/  ULDC UR61, c[0x0][0x224] ;  /* 0x00008900003d7ab9 */ /* 0x000fe40000000800 */
[----:B------:R-:W3:Y:S01]  /*0130*/  S2UR UR32, SR_CTAID.Y ;  /* 0x00000000002079c3 */ /* 0x000ee20000002600 */
[----:B------:R-:W-:-:S02]  /*0140*/  ULDC UR44, c[0x0][0x22c] ;  /* 0x00008b00002c7ab9 */ /* 0x000fc40000000800 */
[----:B------:R-:W-:Y:S02]  /*0150*/  ULDC UR34, c[0x0][0x1c0] ;  /* 0x0000700000227ab9 */ /* 0x000fe40000000800 */
[----:B------:R-:W-:Y:S02]  /*0160*/  ULDC UR12, c[0x0][0x1c0] ;  /* 0x00007000000c7ab9 */ /* 0x000fe40000000800 */
[----:B------:R-:W-:Y:S01]  /*0170*/  USHF.R.S32.HI UR7, URZ, 0x1f, UR61 ;  /* 0x0000001f3f077899 */ /* 0x000fe2000801143d */
[----:B------:R-:W4:Y:S01]  /*0180*/  S2UR UR58, SR_CTAID.X ;  /* 0x00000000003a79c3 */ /* 0x000f220000002500 */
[----:B------:R-:W-:Y:S02]  /*0190*/  UIMAD.WIDE UR34, UR44, UR34, URZ ;  /* 0x000000222c2272a5 */ /* 0x000fe4000f8e023f */
[----:B------:R-:W-:Y:S02]  /*01a0*/  UMOV UR8, 0x80 ;  /* 0x0000008000087882 */ /* 0x000fe40000000000 */
[----:B------:R-:W-:Y:S01]  /*01b0*/  ULDC UR6, c[0x0][0x210] ;  /* 0x0000840000067ab9 */ /* 0x000fe20000000800 */
[----:B-1----:R-:W-:Y:S01]  /*01c0*/  SHF.R.S32.HI R12, RZ, 0x1f, R13 ;  /* 0x0000001fff0c7819 */ /* 0x002fe2000001140d */
[----:B--2---:R-:W-:-:S02]  /*01d0*/  UIMAD UR45, UR33, UR44, URZ ;  /* 0x0000002c212d72a4 */ /* 0x004fc4000f8e023f */
[----:B------:R-:W-:Y:S01]  /*01e0*/  UIMAD UR44, UR44, UR12, URZ ;  /* 0x0000000c2c2c72a4 */ /* 0x000fe2000f8e023f */
[CC--:B------:R-:W-:Y:S01]  /*01f0*/  LEA.HI R8, R12.reuse, R13.reuse, RZ, 0x4 ;  /* 0x0000000d0c087211 */ /* 0x0c0fe200078f20ff */
[----:B------:R-:W-:Y:S01]  /*0200*/  ULDC UR53, c[0x0][0x234] ;  /* 0x00008d0000357ab9 */ /* 0x000fe20000000800 */
[----:B------:R-:W-:Y:S01]  /*0210*/  LEA.HI R14, R12, R13, RZ, 0x2 ;  /* 0x0000000d0c0e7211 */ /* 0x000fe200078f10ff */
[----:B------:R-:W-:Y:S01]  /*0220*/  ULDC UR13, c[0x0][0x1c0] ;  /* 0x00007000000d7ab9 */ /* 0x000fe20000000800 */
[----:B------:R-:W-:Y:S01]  /*0230*/  SHF.R.S32.HI R4, RZ, 0x4, R8 ;  /* 0x00000004ff047819 */ /* 0x000fe20000011408 */
[----:B------:R-:W-:Y:S01]  /*0240*/  ULDC UR11, c[0x0][0x1c0] ;  /* 0x00007000000b7ab9 */ /* 0x000fe20000000800 */
[--C-:B------:R-:W-:Y:S01]  /*0250*/  SHF.R.S32.HI R5, RZ, 0x2, R14.reuse ;  /* 0x00000002ff057819 */ /* 0x100fe2000001140e */
[----:B------:R-:W-:Y:S01]  /*0260*/  UIMAD UR53, UR8, UR6, UR53 ;  /* 0x00000006083572a4 */ /* 0x000fe2000f8e0235 */
[----:B------:R-:W-:Y:S01]  /*0270*/  SHF.R.S32.HI R0, RZ, 0x1f, R14 ;  /* 0x0000001fff007819 */ /* 0x000fe2000001140e */
[----:B---3--:R-:W-:Y:S01]  /*0280*/  UIMAD UR50, UR7, UR32, URZ ;  /* 0x00000020073272a4 */ /* 0x008fe2000f8e023f */
[----:B------:R-:W-:Y:S01]  /*0290*/  LEA.HI R2, R8, R4, RZ, 0x1 ;  /* 0x0000000408027211 */ /* 0x000fe200078f08ff */
[----:B------:R-:W-:Y:S01]  /*02a0*/  UIMAD.WIDE.U32 UR42, UR32, UR61, URZ ;  /* 0x0000003d202a72a5 */ /* 0x000fe2000f8e003f */
[----:B------:R-:W-:Y:S01]  /*02b0*/  LEA.HI R0, R0, R5, RZ, 0x3 ;  /* 0x0000000500007211 */ /* 0x000fe200078f18ff */
[----:B------:R-:W-:Y:S01]  /*02c0*/  UIMAD UR6, UR32, UR11, UR33 ;  /* 0x0000000b200672a4 */ /* 0x000fe2000f8e0221 */
[-C--:B------:R-:W-:Y:S01]  /*02d0*/  LEA.HI R10, R12, R13.reuse, RZ, 0x5 ;  /* 0x0000000d0c0a7211 */ /* 0x080fe200078f28ff */
[----:B------:R-:W-:Y:S01]  /*02e0*/  @!UP5 UIMAD UR7, UR32, UR13, UR33 ;  /* 0x0000000d2007d2a4 */ /* 0x000fe2000f8e0221 */
[----:B------:R-:W-:Y:S01]  /*02f0*/  LOP3.LUT R2, R2, 0xfffffffe, RZ, 0xc0, !PT ;  /* 0xfffffffe02027812 */ /* 0x000fe200078ec0ff */
[----:B------:R-:W-:Y:S01]  /*0300*/  USHF.L.U32 UR39, UR44, 0x6, URZ ;  /* 0x000000062c277899 */ /* 0x000fe2000800063f */
[----:B------:R-:W-:Y:S01]  /*0310*/  LOP3.LUT R0, R0, 0xfffffff8, RZ, 0xc0, !PT ;  /* 0xfffffff800007812 */ /* 0x000fe200078ec0ff */
[----:B------:R-:W-:Y:S01]  /*0320*/  ULDC UR47, c[0x0][0x214] ;  /* 0x00008500002f7ab9 */ /* 0x000fe20000000800 */
[----:B------:R-:W-:Y:S01]  /*0330*/  LOP3.LUT R3, R10, 0xffffffe0, RZ, 0xc0, !PT ;  /* 0xffffffe00a037812 */ /* 0x000fe200078ec0ff */
[----:B------:R-:W-:Y:S01]  /*0340*/  IMAD.IADD R11, R4, 0x1, -R2 ;  /* 0x00000001040b7824 */ /* 0x000fe200078e0a02 */
[----:B------:R-:W-:Y:S01]  /*0350*/  LEA.HI R16, R12, R13, RZ, 0x3 ;  /* 0x0000000d0c107211 */ /* 0x000fe200078f18ff */
[----:B------:R-:W-:Y:S01]  /*0360*/  IMAD.IADD R9, R5, 0x1, -R0 ;  /* 0x0000000105097824 */ /* 0x000fe200078e0a00 */
[----:B------:R-:W-:Y:S01]  /*0370*/  ULDC UR54, c[0x0][0x1c8] ;  /* 0x0000720000367ab9 */ /* 0x000fe20000000800 */
[----:B------:R-:W-:Y:S01]  /*0380*/  IMAD.IADD R2, R13, 0x1, -R3 ;  /* 0x000000010d027824 */ /* 0x000fe200078e0a03 */
[----:B------:R-:W-:Y:S01]  /*0390*/  SHF.R.S32.HI R6, RZ, 0x3, R16 ;  /* 0x00000003ff067819 */ /* 0x000fe20000011410 */
[----:B------:R-:W-:Y:S01]  /*03a0*/  ULDC.U8 UR10, c[0x0][0x3d0] ;  /* 0x0000f400000a7ab9 */ /* 0x000fe20000000000 */
[----:B------:R-:W-:Y:S01]  /*03b0*/  LOP3.LUT R0, R16, 0xfffffff8, RZ, 0xc0, !PT ;  /* 0xfffffff810007812 */ /* 0x000fe200078ec0ff */
[----:B------:R-:W-:Y:S01]  /*03c0*/  ULDC UR48, c[0x0][0x224] ;  /* 0x0000890000307ab9 */ /* 0x000fe20000000800 */
[----:B------:R-:W-:Y:S01]  /*03d0*/  SHF.R.S32.HI R4, RZ, 0x1f, R2 ;  /* 0x0000001fff047819 */ /* 0x000fe20000011402 */
[----:B------:R-:W-:Y:S01]  /*03e0*/  IMAD.SHL.U32 R3, R6, 0x40, RZ ;  /* 0x0000004006037824 */ /* 0x000fe200078e00ff */
[----:B------:R-:W-:Y:S01]  /*03f0*/  LOP3.LUT P2, RZ, R9, 0x2, RZ, 0xc0, !PT ;  /* 0x0000000209ff7812 */ /* 0x000fe2000784c0ff */
[----:B------:R-:W-:Y:S01]  /*0400*/  IMAD.IADD R0, R13, 0x1, -R0 ;  /* 0x000000010d007824 */ /* 0x000fe200078e0a00 */
[----:B------:R-:W-:Y:S01]  /*0410*/  LEA.HI R17, R4, R2, RZ, 0x2 ;  /* 0x0000000204117211 */ /* 0x000fe200078f10ff */
[----:B------:R-:W-:Y:S01]  /*0420*/  @UP5 UIMAD UR52, UR32, UR47, URZ ;  /* 0x0000002f203452a4 */ /* 0x000fe2000f8e023f */
[----:B------:R-:W-:Y:S01]  /*0430*/  LOP3.LUT R2, R3, 0x1c0, RZ, 0xc0, !PT ;  /* 0x000001c003027812 */ /* 0x000fe200078ec0ff */
[C---:B------:R-:W-:Y:S01]  /*0440*/  IMAD.SHL.U32 R244, R0.reuse, 0x8, RZ ;  /* 0x0000000800f47824 */ /* 0x040fe200078e00ff */
[C---:B------:R-:W-:Y:S01]  /*0450*/  LOP3.LUT P0, RZ, R0.reuse, 0x4, RZ, 0xc0, !PT ;  /* 0x0000000400ff7812 */ /* 0x040fe2000780c0ff */
[----:B------:R-:W-:Y:S01]  /*0460*/  IMAD.SHL.U32 R5, R0, 0x40, RZ ;  /* 0x0000004000057824 */ /* 0x000fe200078e00ff */
[----:B------:R-:W-:Y:S01]  /*0470*/  SHF.R.U32.HI R4, RZ, 0x3, R2 ;  /* 0x00000003ff047819 */ /* 0x000fe20000011602 */
[----:B------:R-:W-:Y:S01]  /*0480*/  ULDC.64 UR4, c[0x0][0x118] ;  /* 0x0000460000047ab9 */ /* 0x000fe20000000a00 */
[----:B------:R-:W-:Y:S01]  /*0490*/  LOP3.LUT R3, R2, 0x38, R244, 0xf8, !PT ;  /* 0x0000003802037812 */ /* 0x000fe200078ef8f4 */
[----:B------:R-:W-:Y:S01]  /*04a0*/  UMOV UR59, 0x4 ;  /* 0x00000004003b7882 */ /* 0x000fe20000000000 */
[----:B------:R-:W-:Y:S01]  /*04b0*/  LOP3.LUT R2, R5, 0x1c0, RZ, 0xc0, !PT ;  /* 0x000001c005027812 */ /* 0x000fe200078ec0ff */
[----:B------:R-:W-:Y:S01]  /*04c0*/  ULOP3.LUT UR54, UR33, UR54, URZ, 0x3c, !UPT ;  /* 0x0000003621367292 */ /* 0x000fe2000f8e3c3f */
[----:B------:R-:W-:Y:S01]  /*04d0*/  LOP3.LUT R6, R3, R4, RZ, 0x3c, !PT ;  /* 0x0000000403067212 */ /* 0x000fe200078e3cff */
[----:B------:R-:W-:Y:S01]  /*04e0*/  USHF.L.U32 UR60, UR32, 0x7, URZ ;  /* 0x00000007203c7899 */ /* 0x000fe2000800063f */
[----:B------:R-:W-:Y:S01]  /*04f0*/  LOP3.LUT R4, R2, 0x8, R16, 0xf8, !PT ;  /* 0x0000000802047812 */ /* 0x000fe200078ef810 */
[----:B------:R-:W-:Y:S01]  /*0500*/  UISETP.NE.AND UP6, UPT, UR10, URZ, UPT ;  /* 0x0000003f0a00728c */ /* 0x000fe2000bfc5270 */
[----:B------:R-:W-:Y:S01]  /*0510*/  SHF.R.U32.HI R3, RZ, 0x3, R2 ;  /* 0x00000003ff037819 */ /* 0x000fe20000011602 */
[----:B------:R-:W-:Y:S01]  /*0520*/  USHF.R.S32.HI UR55, URZ, 0x1f, UR33 ;  /* 0x0000001f3f377899 */ /* 0x000fe20008011421 */
[----:B------:R-:W-:Y:S01]  /*0530*/  LOP3.LUT R2, R9, 0x1, RZ, 0xc0, !PT ;  /* 0x0000000109027812 */ /* 0x000fe200078ec0ff */
[----:B------:R-:W-:Y:S01]  /*0540*/  USHF.R.S32.HI UR57, URZ, 0x1f, UR32 ;  /* 0x0000001f3f397899 */ /* 0x000fe20008011420 */
[----:B------:R-:W-:Y:S01]  /*0550*/  LOP3.LUT R4, R4, R3, RZ, 0x3c, !PT ;  /* 0x0000000304047212 */ /* 0x000fe200078e3cff */
[----:B------:R-:W-:Y:S01]  /*0560*/  IMAD.SHL.U32 R3, R0, 0x20, RZ ;  /* 0x0000002000037824 */ /* 0x000fe200078e00ff */
[----:B------:R-:W-:Y:S01]  /*0570*/  ISETP.NE.U32.AND P1, PT, R2, 0x1, PT ;  /* 0x000000010200780c */ /* 0x000fe20003f25070 */
[----:B------:R-:W-:Y:S01]  /*0580*/  USHF.R.S32.HI UR56, URZ, 0x1f, UR33 ;  /* 0x0000001f3f387899 */ /* 0x000fe20008011421 */
[-C--:B------:R-:W-:Y:S01]  /*0590*/  LEA.HI R2, R12, R13.reuse, RZ, 0x7 ;  /* 0x0000000d0c027211 */ /* 0x080fe200078f38ff */
[----:B------:R-:W-:Y:S01]  /*05a0*/  UIMAD.WIDE.U32 UR40, UR34, UR42, URZ ;  /* 0x0000002a222872a5 */ /* 0x000fe2000f8e003f */
[----:B------:R-:W-:Y:S01]  /*05b0*/  LOP3.LUT P5, RZ, R0, 0x2, RZ, 0xc0, !PT ;  /* 0x0000000200ff7812 */ /* 0x000fe200078ac0ff */
[----:B------:R-:W-:Y:S01]  /*05c0*/  UIMAD UR49, UR35, UR42, URZ ;  /* 0x0000002a233172a4 */ /* 0x000fe2000f8e023f */
[----:B------:R-:W-:Y:S01]  /*05d0*/  SHF.R.S32.HI R7, RZ, 0x7, R2 ;  /* 0x00000007ff077819 */ /* 0x000fe20000011402 */
[----:B------:R-:W-:Y:S01]  /*05e0*/  IMAD.SHL.U32 R2, R11, 0x100, RZ ;  /* 0x000001000b027824 */ /* 0x000fe200078e00ff */
[----:B------:R-:W-:Y:S01]  /*05f0*/  LOP3.LUT R5, R14, 0x7ffffffc, RZ, 0xc0, !PT ;  /* 0x7ffffffc0e057812 */ /* 0x000fe200078ec0ff */
[----:B------:R-:W-:Y:S01]  /*0600*/  USHF.R.S32.HI UR51, URZ, 0x1f, UR45 ;  /* 0x0000001f3f337899 */ /* 0x000fe2000801142d */
[----:B------:R-:W-:Y:S01]  /*0610*/  SEL R232, R227, 0xffffffc0, !P0 ;  /* 0xffffffc0e3e87807 */ /* 0x000fe20004000000 */
[----:B------:R-:W-:Y:S01]  /*0620*/  IMAD R0, R7, 0x2, R11 ;  /* 0x0000000207007824 */ /* 0x000fe200078e020b */
[----:B------:R-:W-:Y:S01]  /*0630*/  LOP3.LUT R2, R2, 0x100, RZ, 0xc0, !PT ;  /* 0x0000010002027812 */ /* 0x000fe200078ec0ff */
[----:B------:R-:W-:Y:S01]  /*0640*/  IMAD.IADD R14, R13, 0x1, -R5 ;  /* 0x000000010d0e7824 */ /* 0x000fe200078e0a05 */
[----:B------:R-:W-:Y:S01]  /*0650*/  SEL R251, R251, 0x240, !P1 ;  /* 0x00000240fbfb7807 */ /* 0x000fe20004800000 */
[----:B------:R-:W-:Y:S01]  /*0660*/  IMAD.U32 R0, R0, 0x200, R4 ;  /* 0x0000020000007824 */ /* 0x000fe200078e0004 */
[----:B------:R-:W-:Y:S01]  /*0670*/  LOP3.LUT R226, R2, 0xe0, R3, 0xf8, !PT ;  /* 0x000000e002e27812 */ /* 0x000fe200078ef803 */
[----:B------:R-:W-:Y:S01]  /*0680*/  IMAD.SHL.U32 R4, R11, 0x20, RZ ;  /* 0x000000200b047824 */ /* 0x000fe200078e00ff */
[----:B------:R-:W-:Y:S01]  /*0690*/  LEA.HI R3, R12, R13, RZ, 0x6 ;  /* 0x0000000d0c037211 */ /* 0x000fe200078f30ff */
[----:B------:R-:W-:Y:S01]  /*06a0*/  IMAD.SHL.U32 R5, R9, 0x20, RZ ;  /* 0x0000002009057824 */ /* 0x000fe200078e00ff */
[----:B------:R-:W-:Y:S01]  /*06b0*/  LOP3.LUT R2, R8, 0xfffffff0, RZ, 0xc0, !PT ;  /* 0xfffffff008027812 */ /* 0x000fe200078ec0ff */
[----:B------:R-:W-:Y:S01]  /*06c0*/  IMAD.SHL.U32 R229, R0, 0x2, RZ ;  /* 0x0000000200e57824 */ /* 0x000fe200078e00ff */
[----:B------:R-:W-:Y:S01]  /*06d0*/  SHF.R.S32.HI R3, RZ, 0x6, R3 ;  /* 0x00000006ff037819 */ /* 0x000fe20000011403 */
[----:B------:R-:W-:Y:S01]  /*06e0*/  UIMAD UR48, UR6, UR48, URZ ;  /* 0x00000030063072a4 */ /* 0x000fe2000f8e023f */
[----:B------:R-:W-:Y:S01]  /*06f0*/  LOP3.LUT R4, R4, 0x20, RZ, 0xc0, !PT ;  /* 0x0000002004047812 */ /* 0x000fe200078ec0ff */
[----:B------:R-:W-:Y:S01]  /*0700*/  IMAD.IADD R2, R13, 0x1, -R2 ;  /* 0x000000010d027824 */ /* 0x000fe200078e0a02 */
[----:B------:R-:W-:Y:S01]  /*0710*/  LOP3.LUT R5, R5, 0xe0, RZ, 0xc0, !PT ;  /* 0x000000e005057812 */ /* 0x000fe200078ec0ff */
[C---:B------:R-:W-:Y:S01]  /*0720*/  IMAD R237, R3.reuse, 0x200, R6 ;  /* 0x0000020003ed7824 */ /* 0x040fe200078e0206 */
[----:B------:R-:W-:Y:S01]  /*0730*/  SHF.R.S32.HI R8, RZ, 0x1f, R10 ;  /* 0x0000001fff087819 */ /* 0x000fe2000001140a */
[----:B------:R-:W-:Y:S01]  /*0740*/  IMAD.SHL.U32 R6, R3, 0x8, RZ ;  /* 0x0000000803067824 */ /* 0x000fe200078e00ff */
[----:B------:R-:W-:Y:S01]  /*0750*/  LOP3.LUT P6, RZ, R2, 0x4, RZ, 0xc0, !PT ;  /* 0x0000000402ff7812 */ /* 0x000fe200078cc0ff */
[----:B------:R-:W-:Y:S01]  /*0760*/  IMAD.SHL.U32 R13, R13, 0x2, RZ ;  /* 0x000000020d0d7824 */ /* 0x000fe200078e00ff */
[----:B------:R-:W-:Y:S01]  /*0770*/  IADD3 R236, R232, 0x14000, R229 ;  /* 0x00014000e8ec7810 */ /* 0x000fe20007ffe0e5 */
[----:B------:R-:W-:Y:S01]  /*0780*/  IMAD.SHL.U32 R3, R7, 0x10, RZ ;  /* 0x0000001007037824 */ /* 0x000fe200078e00ff */
[----:B------:R-:W-:Y:S01]  /*0790*/  LOP3.LUT R15, R4, 0x18, R6, 0xf8, !PT ;  /* 0x00000018040f7812 */ /* 0x000fe200078ef806 */
[----:B------:R-:W-:Y:S01]  /*07a0*/  IMAD.SHL.U32 R6, R2, 0x20, RZ ;  /* 0x0000002002067824 */ /* 0x000fe200078e00ff */
[----:B------:R-:W-:Y:S01]  /*07b0*/  @!UP5 UIMAD UR47, UR7, UR47, URZ ;  /* 0x0000002f072fd2a4 */ /* 0x000fe2000f8e023f */
[----:B------:R-:W-:Y:S01]  /*07c0*/  IMAD.IADD R231, R229, 0x1, R232 ;  /* 0x00000001e5e77824 */ /* 0x000fe200078e02e8 */
[----:B------:R-:W-:Y:S01]  /*07d0*/  LOP3.LUT R4, R3, 0x6, R13, 0xf8, !PT ;  /* 0x0000000603047812 */ /* 0x000fe200078ef80d */
[----:B------:R-:W-:Y:S01]  /*07e0*/  IMAD.SHL.U32 R237, R237, 0x2, RZ ;  /* 0x00000002eded7824 */ /* 0x000fe200078e00ff */
[----:B------:R-:W-:Y:S01]  /*07f0*/  LOP3.LUT R13, R5, 0x10, R3, 0xf8, !PT ;  /* 0x00000010050d7812 */ /* 0x000fe200078ef803 */
[----:B------:R-:W-:Y:S01]  /*0800*/  USHF.R.S32.HI UR46, URZ, 0x1f, UR39 ;  /* 0x0000001f3f2e7899 */ /* 0x000fe20008011427 */
[----:B------:R-:W-:Y:S01]  /*0810*/  SHF.R.S32.HI R3, RZ, 0x5, R10 ;  /* 0x00000005ff037819 */ /* 0x000fe2000001140a */
[----:B------:R1:W-:Y:S03]  /*0820*/  STL [R1+0x8], R4 ;  /* 0x0000080401007387 */ /* 0x0003e60000100800 */
[----:B------:R-:W-:-:S02]  /*0830*/  LEA.HI R8, R8, R3, RZ, 0x2 ;  /* 0x0000000308087211 */ /* 0x000fc400078f10ff */
[----:B-1----:R-:W-:-:S04]  /*0840*/  SHF.R.S32.HI R4, RZ, 0x1f, R2 ;  /* 0x0000001fff047819 */ /* 0x002fc80000011402 */
[----:B------:R-:W-:Y:S01]  /*0850*/  LEA.HI R225, R4, R2, RZ, 0x3 ;  /* 0x0000000204e17211 */ /* 0x000fe200078f18ff */
[----:B------:R-:W-:-:S03]  /*0860*/  IMAD.SHL.U32 R4, R11, 0x8, RZ ;  /* 0x000000080b047824 */ /* 0x000fc600078e00ff */
[C---:B------:R-:W-:Y:S01]  /*0870*/  LOP3.LUT R5, R225.reuse, 0xfffffff8, RZ, 0xc0, !PT ;  /* 0xfffffff8e1057812 */ /* 0x040fe200078ec0ff */
[----:B------:R-:W-:Y:S01]  /*0880*/  IMAD.SHL.U32 R225, R225, 0x40, RZ ;  /* 0x00000040e1e17824 */ /* 0x000fe200078e00ff */
[----:B------:R-:W-:-:S03]  /*0890*/  LOP3.LUT R12, R4, 0x8, RZ, 0xc0, !PT ;  /* 0x00000008040c7812 */ /* 0x000fc600078ec0ff */
[----:B------:R-:W-:Y:S01]  /*08a0*/  IMAD.IADD R7, R2, 0x1, -R5 ;  /* 0x0000000102077824 */ /* 0x000fe200078e0a05 */
[----:B------:R-:W-:Y:S01]  /*08b0*/  LOP3.LUT R4, R12, 0x1e0, R6, 0xf8, !PT ;  /* 0x000001e00c047812 */ /* 0x000fe200078ef806 */
[----:B------:R-:W-:Y:S01]  /*08c0*/  IMAD.SHL.U32 R5, R2, 0x4, RZ ;  /* 0x0000000402057824 */ /* 0x000fe200078e00ff */
[----:B------:R-:W-:Y:S02]  /*08d0*/  LEA.HI R2, R10, R3, RZ, 0x1 ;  /* 0x000000030a027211 */ /* 0x000fe400078f08ff */
[----:B------:R-:W-:Y:S02]  /*08e0*/  LOP3.LUT R6, R8, 0xfffffffc, RZ, 0xc0, !PT ;  /* 0xfffffffc08067812 */ /* 0x000fe400078ec0ff */
[----:B------:R-:W-:Y:S02]  /*08f0*/  LOP3.LUT R2, R2, 0x3ffffe, RZ, 0xc0, !PT ;  /* 0x003ffffe02027812 */ /* 0x000fe400078ec0ff */
[----:B------:R-:W-:Y:S01]  /*0900*/  LOP3.LUT R10, R4, 0x38, R5, 0x78, !PT ;  /* 0x00000038040a7812 */ /* 0x000fe200078e7805 */
[----:B------:R-:W-:Y:S01]  /*0910*/  IMAD.SHL.U32 R4, R9, 0x40, RZ ;  /* 0x0000004009047824 */ /* 0x000fe200078e00ff */
[----:B------:R-:W-:Y:S01]  /*0920*/  LOP3.LUT R225, R225, 0xfffffe00, RZ, 0xc0, !PT ;  /* 0xfffffe00e1e17812 */ /* 0x000fe200078ec0ff */
[----:B------:R-:W-:Y:S01]  /*0930*/  IMAD.IADD R6, R3, 0x1, -R6 ;  /* 0x0000000103067824 */ /* 0x000fe200078e0a06 */
[----:B------:R-:W-:Y:S01]  /*0940*/  LOP3.LUT P4, RZ, R7, 0x4, RZ, 0xc0, !PT ;  /* 0x0000000407ff7812 */ /* 0x000fe2000788c0ff */
[----:B------:R-:W-:Y:S01]  /*0950*/  IMAD.SHL.U32 R5, R9, 0x4, RZ ;  /* 0x0000000409057824 */ /* 0x000fe200078e00ff */
[----:B------:R-:W-:Y:S01]  /*0960*/  LOP3.LUT P3, RZ, R7, 0x2, RZ, 0xc0, !PT ;  /* 0x0000000207ff7812 */ /* 0x000fe2000786c0ff */
[C---:B------:R-:W-:Y:S01]  /*0970*/  IMAD.IADD R233, R3.reuse, 0x1, -R2 ;  /* 0x0000000103e97824 */ /* 0x040fe200078e0a02 */
[----:B------:R-:W-:Y:S01]  /*0980*/  LOP3.LUT R2, R4, 0x1c0, RZ, 0xc0, !PT ;  /* 0x000001c004027812 */ /* 0x000fe200078ec0ff */
[----:B------:R-:W-:Y:S01]  /*0990*/  IMAD.SHL.U32 R3, R3, 0x8, RZ ;  /* 0x0000000803037824 */ /* 0x000fe200078e00ff */
[----:B------:R-:W-:Y:S01]  /*09a0*/  LOP3.LUT R9, R13, 0x18, R5, 0x78, !PT ;  /* 0x000000180d097812 */ /* 0x000fe200078e7805 */
[----:B------:R-:W-:Y:S01]  /*09b0*/  IMAD R233, R233, 0x200, R10 ;  /* 0x00000200e9e97824 */ /* 0x000fe200078e020a */
[----:B------:R-:W-:-:S02]  /*09c0*/  LOP3.LUT R4, R226, 0x8, R16, 0xf8, !PT ;  /* 0x00000008e2047812 */ /* 0x000fc400078ef810 */
[----:B------:R-:W-:Y:S02]  /*09d0*/  LOP3.LUT R5, R3, 0x38, RZ, 0xc0, !PT ;  /* 0x0000003803057812 */ /* 0x000fe400078ec0ff */
[----:B------:R-:W-:Y:S02]  /*09e0*/  SHF.R.U32.HI R3, RZ, 0x3, R2 ;  /* 0x00000003ff037819 */ /* 0x000fe40000011602 */
[----:B------:R-:W-:Y:S02]  /*09f0*/  SHF.R.U32.HI R226, RZ, 0x3, R226 ;  /* 0x00000003ffe27819 */ /* 0x000fe400000116e2 */
[----:B------:R-:W-:Y:S01]  /*0a00*/  LOP3.LUT R8, R3, R2, R5, 0x1e, !PT ;  /* 0x0000000203087212 */ /* 0x000fe200078e1e05 */
[----:B------:R-:W-:Y:S01]  /*0a10*/  IMAD.SHL.U32 R2, R7, 0x40, RZ ;  /* 0x0000004007027824 */ /* 0x000fe200078e00ff */
[----:B------:R-:W-:Y:S01]  /*0a20*/  LOP3.LUT R226, R4, 0x38, R226, 0x78, !PT ;  /* 0x0000003804e27812 */ /* 0x000fe200078e78e2 */
[----:B------:R-:W-:Y:S01]  /*0a30*/  IMAD.SHL.U32 R4, R14, 0x2, RZ ;  /* 0x000000020e047824 */ /* 0x000fe200078e00ff */
[----:B------:R-:W-:-:S02]  /*0a40*/  LEA R233, R233, 0x14000, 0x1 ;  /* 0x00014000e9e97811 */ /* 0x000fc400078e08ff */
[----:B------:R-:W-:Y:S01]  /*0a50*/  LOP3.LUT R2, R2, 0x1c0, RZ, 0xc0, !PT ;  /* 0x000001c002027812 */ /* 0x000fe200078ec0ff */
[----:B------:R-:W-:Y:S01]  /*0a60*/  IMAD R3, R6, 0x200, R4 ;  /* 0x0000020006037824 */ /* 0x000fe200078e0204 */
[----:B------:R-:W-:Y:S01]  /*0a70*/  SEL R227, R227, 0xffffffc0, !P4 ;  /* 0xffffffc0e3e37807 */ /* 0x000fe20006000000 */
[----:B------:R-:W-:Y:S01]  /*0a80*/  IMAD.IADD R8, R4, 0x1, R8 ;  /* 0x0000000104087824 */ /* 0x000fe200078e0208 */
[----:B------:R-:W-:Y:S01]  /*0a90*/  IADD3 R234, R233, 0x20, RZ ;  /* 0x00000020e9ea7810 */ /* 0x000fe20007ffe0ff */
[----:B------:R-:W-:Y:S01]  /*0aa0*/  IMAD.IADD R9, R3, 0x1, R9 ;  /* 0x0000000103097824 */ /* 0x000fe200078e0209 */
[----:B------:R-:W-:Y:S01]  /*0ab0*/  SHF.R.U32.HI R3, RZ, 0x3, R2 ;  /* 0x00000003ff037819 */ /* 0x000fe20000011602 */
[----:B------:R-:W-:Y:S01]  /*0ac0*/  IMAD R4, R11, 0x1000, R225 ;  /* 0x000010000b047824 */ /* 0x000fe200078e02e1 */
[----:B------:R-:W-:Y:S01]  /*0ad0*/  @P6 IADD3 R234, R233, -0x20, RZ ;  /* 0xffffffe0e9ea6810 */ /* 0x000fe20007ffe0ff */
[----:B------:R-:W-:Y:S01]  /*0ae0*/  IMAD.SHL.U32 R249, R9, 0x2, RZ ;  /* 0x0000000209f97824 */ /* 0x000fe200078e00ff */
[----:B------:R-:W-:-:S02]  /*0af0*/  LOP3.LUT R7, R3, R2, R12, 0x1e, !PT ;  /* 0x0000000203077212 */ /* 0x000fc400078e1e0c */
[----:B------:R-:W-:Y:S01]  /*0b00*/  LOP3.LUT R5, R3, R2, R5, 0x1e, !PT ;  /* 0x0000000203057212 */ /* 0x000fe200078e1e05 */
[----:B------:R-:W-:Y:S01]  /*0b10*/  IMAD.IADD R252, R249, 0x1, R251 ;  /* 0x00000001f9fc7824 */ /* 0x000fe200078e02fb */
[----:B------:R-:W-:Y:S02]  /*0b20*/  LOP3.LUT R3, R3, R15, R2, 0x1e, !PT ;  /* 0x0000000f03037212 */ /* 0x000fe400078e1e02 */
[----:B------:R-:W-:Y:S01]  /*0b30*/  SHF.R.S32.HI R2, RZ, 0x2, R17 ;  /* 0x00000002ff027819 */ /* 0x000fe20000011411 */
[----:B------:R-:W-:Y:S01]  /*0b40*/  IMAD.IADD R4, R4, 0x1, R5 ;  /* 0x0000000104047824 */ /* 0x000fe200078e0205 */
[C---:B------:R-:W-:Y:S02]  /*0b50*/  IADD3 R250, R249.reuse, 0x10, RZ ;  /* 0x00000010f9fa7810 */ /* 0x040fe40007ffe0ff */
[----:B------:R-:W-:Y:S01]  /*0b60*/  @P2 IADD3 R250, R249, -0x10, RZ ;  /* 0xfffffff0f9fa2810 */ /* 0x000fe20007ffe0ff */
[----:B------:R-:W-:Y:S01]  /*0b70*/  IMAD R5, R6, 0x10, R2 ;  /* 0x0000001006057824 */ /* 0x000fe200078e0202 */
[----:B------:R-:W-:Y:S01]  /*0b80*/  IADD3 R235, R234, 0x800, RZ ;  /* 0x00000800eaeb7810 */ /* 0x000fe20007ffe0ff */
[----:B------:R-:W-:Y:S01]  /*0b90*/  IMAD R2, R6, 0x400, R225 ;  /* 0x0000040006027824 */ /* 0x000fe200078e02e1 */
[----:B------:R-:W-:Y:S01]  /*0ba0*/  LOP3.LUT R225, R3, R225, RZ, 0xfc, !PT ;  /* 0x000000e103e17212 */ /* 0x000fe200078efcff */
[----:B------:R-:W-:Y:S01]  /*0bb0*/  IMAD.MOV.U32 R3, RZ, RZ, 0x20 ;  /* 0x00000020ff037424 */ /* 0x000fe200078e00ff */
[----:B------:R-:W-:Y:S01]  /*0bc0*/  STL [R1+0xc], R5 ;  /* 0x00000c0501007387 */ /* 0x000fe20000100800 */
[----:B------:R-:W-:Y:S01]  /*0bd0*/  IMAD.IADD R2, R2, 0x1, R7 ;  /* 0x0000000102027824 */ /* 0x000fe200078e0207 */
[----:B------:R-:W-:Y:S01]  /*0be0*/  LEA R225, R225, 0x10000, 0x1 ;  /* 0x00010000e1e17811 */ /* 0x000fe200078e08ff */
[----:B------:R-:W-:Y:S01]  /*0bf0*/  IMAD.IADD R251, R251, 0x1, R250 ;  /* 0x00000001fbfb7824 */ /* 0x000fe200078e02fa */
[C---:B------:R-:W-:Y:S01]  /*0c00*/  SEL R0, R3.reuse, 0xffffffe0, !P5 ;  /* 0xffffffe003007807 */ /* 0x040fe20006800000 */
[----:B------:R-:W-:Y:S01]  /*0c10*/  IMAD.SHL.U32 R2, R2, 0x2, RZ ;  /* 0x0000000202027824 */ /* 0x000fe200078e00ff */
[----:B------:R-:W-:-:S02]  /*0c20*/  SEL R224, R3, 0xffffffe0, !P0 ;  /* 0xffffffe003e07807 */ /* 0x000fc40004000000 */
[----:B------:R-:W-:Y:S01]  /*0c30*/  SEL R3, R3, 0xffffffe0, !P3 ;  /* 0xffffffe003037807 */ /* 0x000fe20005800000 */
[----:B------:R-:W-:Y:S02]  /*0c40*/  IMAD.IADD R236, R0, 0x1, R236 ;  /* 0x0000000100ec7824 */ /* 0x000fe400078e02ec */
[----:B------:R-:W-:Y:S01]  /*0c50*/  IMAD.IADD R230, R229, 0x1, R0 ;  /* 0x00000001e5e67824 */ /* 0x000fe200078e0200 */
[----:B------:R-:W-:Y:S01]  /*0c60*/  LEA R0, R8, 0x10000, 0x1 ;  /* 0x0001000008007811 */ /* 0x000fe200078e08ff */
[----:B------:R-:W-:Y:S02]  /*0c70*/  IMAD.IADD R3, R2, 0x1, R3 ;  /* 0x0000000102037824 */ /* 0x000fe400078e0203 */
[----:B------:R-:W-:Y:S02]  /*0c80*/  IMAD R224, R226, 0x2, R224 ;  /* 0x00000002e2e07824 */ /* 0x000fe400078e02e0 */
[----:B------:R1:W-:Y:S01]  /*0c90*/  STL [R1], R0 ;  /* 0x0000000001007387 */ /* 0x0003e20000100800 */
[----:B------:R-:W-:-:S02]  /*0ca0*/  IMAD.IADD R228, R2, 0x1, R227 ;  /* 0x0000000102e47824 */ /* 0x000fc400078e02e3 */
[----:B------:R-:W-:Y:S02]  /*0cb0*/  IMAD.IADD R232, R232, 0x1, R230 ;  /* 0x00000001e8e87824 */ /* 0x000fe400078e02e6 */
[----:B------:R-:W-:Y:S02]  /*0cc0*/  IMAD.SHL.U32 R226, R226, 0x2, RZ ;  /* 0x00000002e2e27824 */ /* 0x000fe400078e00ff */
[----:B------:R-:W-:Y:S02]  /*0cd0*/  IMAD.IADD R227, R3, 0x1, R227 ;  /* 0x0000000103e37824 */ /* 0x000fe400078e02e3 */
[----:B-1--4-:R-:W-:Y:S02]  /*0ce0*/  IMAD.SHL.U32 R0, R4, 0x2, RZ ;  /* 0x0000000204007824 */ /* 0x012fe400078e00ff */
.L_x_37:
[----:B------:R-:W-:Y:S02]  /*0cf0*/  ULDC.64 UR6, c[0x0][0x240] ;  /* 0x0000900000067ab9 */ /* 0x000fe40000000a00 */
[----:B------:R-:W-:Y:S02]  /*0d00*/  UISETP.NE.U32.AND UP1, UPT, URZ, UR6, UPT ;  /* 0x000000063f00728c */ /* 0x000fe4000bf25070 */
[----:B------:R-:W-:-:S02]  /*0d10*/  USHF.L.U32 UR13, UR32, 0x2, URZ ;  /* 0x00000002200d7899 */ /* 0x000fc4000800063f */
[----:B------:R-:W-:Y:S02]  /*0d20*/  USHF.R.S32.HI UR38, URZ, 0x1f, UR32 ;  /* 0x0000001f3f267899 */ /* 0x000fe40008011420 */
[----:B------:R-:W-:Y:S02]  /*0d30*/  UISETP.NE.AND.EX UP1, UPT, URZ, UR7, UPT, UP1 ;  /* 0x000000073f00728c */ /* 0x000fe4000bf25310 */
[----:B------:R-:W-:Y:S02]  /*0d40*/  USHF.L.U64.HI UR12, UR32, 0x2, UR38 ;  /* 0x00000002200c7899 */ /* 0x000fe40008010226 */
[----:B------:R-:W-:Y:S02]  /*0d50*/  UIADD3 UR6, UP0, UR13, UR6, URZ ;  /* 0x000000060d067290 */ /* 0x000fe4000ff1e03f */
[----:B------:R-:W-:Y:S01]  /*0d60*/  PLOP3.LUT P0, PT, PT, PT, UP1, 0x80, 0x0 ;  /* 0x000000000000781c */ /* 0x000fe20003f0f018 */
[----:B------:R-:W-:Y:S02]  /*0d70*/  ULDC.64 UR10, c[0x0][0x250] ;  /* 0x00009400000a7ab9 */ /* 0x000fe40000000a00 */
[----:B------:R-:W-:Y:S01]  /*0d80*/  UIADD3.X UR7, UR12, UR7, URZ, UP0, !UPT ;  /* 0x000000070c077290 */ /* 0x000fe200087fe43f */
[----:B-12---:R-:W-:Y:S01]  /*0d90*/  IMAD.U32 R4, RZ, RZ, UR6 ;  /* 0x00000006ff047e24 */ /* 0x006fe2000f8e00ff */
[----:B------:R-:W-:-:S02]  /*0da0*/  UISETP.NE.U32.AND UP3, UPT, URZ, UR10, UPT ;  /* 0x0000000a3f00728c */ /* 0x000fc4000bf65070 */
[----:B------:R-:W-:Y:S02]  /*0db0*/  ULDC.U8 UR14, c[0x0][0x312] ;  /* 0x0000c480000e7ab9 */ /* 0x000fe40000000000 */
[----:B------:R-:W-:Y:S01]  /*0dc0*/  IMAD.U32 R5, RZ, RZ, UR7 ;  /* 0x00000007ff057e24 */ /* 0x000fe2000f8e00ff */
[----:B------:R-:W-:Y:S02]  /*0dd0*/  UISETP.NE.AND.EX UP3, UPT, URZ, UR11, UPT, UP3 ;  /* 0x0000000b3f00728c */ /* 0x000fe4000bf65330 */
[----:B------:R-:W-:Y:S02]  /*0de0*/  ULDC.64 UR8, c[0x0][0x248] ;  /* 0x0000920000087ab9 */ /* 0x000fe40000000a00 */
[----:B------:R1:W2:Y:S01]  /*0df0*/  @P0 LDG.E R9, [R4.64] ;  /* 0x0000000404090981 */ /* 0x0002a2000c1e1900 */
[----:B------:R-:W-:Y:S02]  /*0e00*/  UISETP.NE.AND UP4, UPT, UR14, URZ, UPT ;  /* 0x0000003f0e00728c */ /* 0x000fe4000bf85270 */
[----:B------:R-:W-:Y:S01]  /*0e10*/  UISETP.EQ.U32.AND UP2, UPT, URZ, UR8, UPT ;  /* 0x000000083f00728c */ /* 0x000fe2000bf42070 */
[----:B---3--:R1:W3:Y:S03]  /*0e20*/  @P0 LDG.E R8, [R4.64+0x4] ;  /* 0x0000040404080981 */ /* 0x0082e6000c1e1900 */
[----:B------:R-:W-:-:S02]  /*0e30*/  @UP3 UIADD3 UR6, UP0, UR13, UR10, URZ ;  /* 0x0000000a0d063290 */ /* 0x000fc4000ff1e03f */
[----:B------:R-:W-:Y:S02]  /*0e40*/  UISETP.EQ.OR.EX UP2, UPT, URZ, UR9, !UP4, UP2 ;  /* 0x000000093f00728c */ /* 0x000fe4000e742720 */
[----:B------:R-:W-:Y:S01]  /*0e50*/  @UP3 UIADD3.X UR7, UR12, UR11, URZ, UP0, !UPT ;  /* 0x0000000b0c073290 */ /* 0x000fe200087fe43f */
[----:B------:R-:W-:Y:S01]  /*0e60*/  PLOP3.LUT P1, PT, PT, PT, UP3, 0x80, 0x0 ;  /* 0x000000000000781c */ /* 0x000fe20003f2f038 */
[----:B------:R-:W-:Y:S02]  /*0e70*/  UIADD3 UR8, UP0, UR13, UR8, URZ ;  /* 0x000000080d087290 */ /* 0x000fe4000ff1e03f */
[----:B------:R-:W-:Y:S02]  /*0e80*/  PLOP3.LUT P2, PT, PT, PT, UP2, 0x80, 0x0 ;  /* 0x000000000000781c */ /* 0x000fe40003f4f028 */
[----:B------:R-:W-:Y:S01]  /*0e90*/  UIADD3.X UR9, UR12, UR9, URZ, UP0, !UPT ;  /* 0x000000090c097290 */ /* 0x000fe200087fe43f */
[----:B------:R-:W-:Y:S01]  /*0ea0*/  MOV R6, UR6 ;  /* 0x0000000600067c02 */ /* 0x000fe20008000f00 */
[----:B------:R-:W-:-:S06]  /*0eb0*/  IMAD.U32 R7, RZ, RZ, UR7 ;  /* 0x00000007ff077e24 */ /* 0x000fcc000f8e00ff */
[----:B----45:R4:W5:Y:S01]  /*0ec0*/  @P1 LDG.E R6, [R6.64] ;  /* 0x0000000406061981 */ /* 0x030962000c1e1900 */
[----:B-1----:R-:W-:Y:S01]  /*0ed0*/  IMAD.U32 R4, RZ, RZ, UR8 ;  /* 0x00000008ff047e24 */ /* 0x002fe2000f8e00ff */
[----:B------:R-:W-:-:S05]  /*0ee0*/  MOV R5, UR9 ;  /* 0x0000000900057c02 */ /* 0x000fca0008000f00 */
[----:B----4-:R-:W4:Y:S01]  /*0ef0*/  @!P2 LDG.E R7, [R4.64] ;  /* 0x000000040407a981 */ /* 0x010f22000c1e1900 */
[----:B------:R-:W-:Y:S02]  /*0f00*/  UMOV UR14, 0xffffffff ;  /* 0xffffffff000e7882 */ /* 0x000fe40000000000 */
[----:B------:R-:W-:Y:S02]  /*0f10*/  UMOV UR18, URZ ;  /* 0x0000003f00127c82 */ /* 0x000fe40008000000 */
[----:B------:R-:W-:Y:S02]  /*0f20*/  UMOV UR23, 0xffffffff ;  /* 0xffffffff00177882 */ /* 0x000fe40000000000 */
[----:B------:R-:W-:Y:S01]  /*0f30*/  ULDC UR8, c[0x0][0x218] ;  /* 0x0000860000087ab9 */ /* 0x000fe20000000800 */
[----:B--2---:R-:W1:Y:S08]  /*0f40*/  @P0 R2UR UR14, R9 ;  /* 0x00000000090e03c2 */ /* 0x004e7000000e0000 */
[----:B---3--:R-:W1:Y:S01]  /*0f50*/  @P0 R2UR UR6, R8 ;  /* 0x00000000080603c2 */ /* 0x008e6200000e0000 */
[----:B------:R-:W-:-:S04]  /*0f60*/  ISETP.NE.U32.AND P0, PT, RZ, c[0x0][0x248], PT ;  /* 0x00009200ff007a0c */ /* 0x000fc80003f05070 */
[----:B------:R-:W-:-:S03]  /*0f70*/  ISETP.NE.AND.EX P0, PT, RZ, c[0x0][0x24c], PT, P0 ;  /* 0x00009300ff007a0c */ /* 0x000fc60003f05300 */
[----:B-----5:R2:W3:Y:S01]  /*0f80*/  @P1 R2UR UR18, R6 ;  /* 0x00000000061213c2 */ /* 0x0204e200000e0000 */
[----:B-1----:R-:W-:-:S07]  /*0f90*/  @UP1 UIADD3 UR24, UR6, -UR14, URZ ;  /* 0x8000000e06181290 */ /* 0x002fce000fffe03f */
[----:B------:R-:W-:Y:S01]  /*0fa0*/  @!UP1 ULDC UR24, c[0x0][0x214] ;  /* 0x0000850000189ab9 */ /* 0x000fe20000000800 */
[----:B----4-:R2:W1:Y:S01]  /*0fb0*/  @!P2 R2UR UR23, R7 ;  /* 0x000000000717a3c2 */ /* 0x01046200000e0000 */
[----:B------:R-:W-:Y:S05]  /*0fc0*/  @!P0 BRA `(.L_x_5) ;  /* 0x0000007000008947 */ /* 0x000fea0003800000 */
[----:B---3--:R-:W-:-:S13]  /*0fd0*/  PLOP3.LUT P0, PT, PT, PT, UP4, 0x80, 0x0 ;  /* 0x000000000000781c */ /* 0x008fda0003f0f048 */
[----:B--2---:R-:W2:Y:S04]  /*0fe0*/  @P0 LDG.E R6, [R4.64+0x4] ;  /* 0x0000040404060981 */ /* 0x004ea8000c1e1900 */
[----:B------:R-:W3:Y:S01]  /*0ff0*/  @!P0 LDG.E R4, [R4.64] ;  /* 0x0000000404048981 */ /* 0x000ee2000c1e1900 */
[----:B--2---:R-:W2:Y:S02]  /*1000*/  @P0 R2UR UR6, R6 ;  /* 0x00000000060603c2 */ /* 0x004ea400000e0000 */
[----:B-12---:R-:W-:-:S11]  /*1010*/  @UP4 UIADD3 UR8, UR6, -UR23, URZ ;  /* 0x8000001706084290 */ /* 0x006fd6000fffe03f */
[----:B---3--:R1:W2:Y:S01]  /*1020*/  @!P0 R2UR UR8, R4 ;  /* 0x00000000040883c2 */ /* 0x0082a200000e0000 */
[----:B------:R-:W-:-:S07]  /*1030*/  DEPBAR.LE SB1, 0x0, {2} ;  /* 0x000090040000791a */ /* 0x000fce0000000000 */
.L_x_5:
[----:B---3--:R-:W-:Y:S02]  /*1040*/  ULDC.64 UR6, c[0x0][0x258] ;  /* 0x0000960000067ab9 */ /* 0x008fe40000000a00 */
[----:B------:R-:W-:-:S04]  /*1050*/  UISETP.NE.U32.AND UP2, UPT, URZ, UR6, UPT ;  /* 0x000000063f00728c */ /* 0x000fc8000bf45070 */
[----:B------:R-:W-:-:S06]  /*1060*/  UISETP.NE.AND.EX UP2, UPT, URZ, UR7, UPT, UP2 ;  /* 0x000000073f00728c */ /* 0x000fcc000bf45320 */
[----:B------:R-:W-:-:S05]  /*1070*/  PLOP3.LUT P0, PT, PT, PT, UP2, 0x80, 0x0 ;  /* 0x000000000000781c */ /* 0x000fca0003f0f028 */
[----:B------:R-:W-:-:S04]  /*1080*/  @UP2 UIADD3 UR6, UP0, UR13, UR6, URZ ;  /* 0x000000060d062290 */ /* 0x000fc8000ff1e03f */
[----:B------:R-:W-:Y:S02]  /*1090*/  @UP2 UIADD3.X UR7, UR12, UR7, URZ, UP0, !UPT ;  /* 0x000000070c072290 */ /* 0x000fe400087fe43f */
[----:B------:R-:W-:-:S04]  /*10a0*/  IMAD.U32 R4, RZ, RZ, UR6 ;  /* 0x00000006ff047e24 */ /* 0x000fc8000f8e00ff */
[----:B------:R-:W-:Y:S01]  /*10b0*/  IMAD.U32 R5, RZ, RZ, UR7 ;  /* 0x00000007ff057e24 */ /* 0x000fe2000f8e00ff */
[----:B------:R-:W-:-:S04]  /*10c0*/  ULDC.64 UR6, c[0x0][0x268] ;  /* 0x00009a0000067ab9 */ /* 0x000fc80000000a00 */
[----:B------:R-:W3:Y:S01]  /*10d0*/  @P0 LDG.E R4, [R4.64] ;  /* 0x0000000404040981 */ /* 0x000ee2000c1e1900 */
[----:B------:R-:W-:Y:S02]  /*10e0*/  @!UP2 UISETP.NE.U32.AND UP0, UPT, URZ, UR6, UPT ;  /* 0x000000063f00a28c */ /* 0x000fe4000bf05070 */
[----:B------:R-:W-:Y:S02]  /*10f0*/  ULDC UR9, c[0x0][0x21c] ;  /* 0x0000870000097ab9 */ /* 0x000fe40000000800 */
[----:B------:R-:W-:Y:S02]  /*1100*/  @!UP2 UISETP.NE.AND.EX UP0, UPT, URZ, UR7, UPT, UP0 ;  /* 0x000000073f00a28c */ /* 0x000fe4000bf05300 */
[----:B------:R-:W-:Y:S02]  /*1110*/  USHF.L.U32 UR16, UR37, 0x5, URZ ;  /* 0x0000000525107899 */ /* 0x000fe4000800063f */
[----:B------:R-:W-:Y:S01]  /*1120*/  @!UP2 USEL UR6, URZ, UR9, !UP0 ;  /* 0x000000093f06a287 */ /* 0x000fe2000c000000 */
[----:B---3--:R-:W3:Y:S02]  /*1130*/  @P0 R2UR UR17, R4 ;  /* 0x00000000041103c2 */ /* 0x008ee400000e0000 */
[----:B---3--:R-:W-:-:S02]  /*1140*/  @UP2 UIADD3 UR17, UR17, -UR18, URZ ;  /* 0x8000001211112290 */ /* 0x008fc4000fffe03f */
[----:B------:R-:W-:-:S04]  /*1150*/  @!UP2 UIADD3 UR17, UR6, UR8, -UR18 ;  /* 0x000000080611a290 */ /* 0x000fc8000fffe812 */
[----:B------:R-:W-:-:S06]  /*1160*/  UISETP.GT.AND UP0, UPT, UR17, UR16, UPT ;  /* 0x000000101100728c */ /* 0x000fcc000bf04270 */
[----:B------:R-:W-:-:S13]  /*1170*/  PLOP3.LUT P0, PT, PT, PT, UP0, 0x80, 0x0 ;  /* 0x000000000000781c */ /* 0x000fda0003f0f008 */
[----:B------:R-:W-:Y:S05]  /*1180*/  @!P0 BRA `(.L_x_6) ;  /* 0x0000656000008947 */ /* 0x000fea0003800000 */
[----:B------:R-:W-:Y:S02]  /*1190*/  ULDC.64 UR12, c[0x0][0x178] ;  /* 0x00005e00000c7ab9 */ /* 0x000fe40000000a00 */
[----:B-1----:R-:W-:Y:S02]  /*11a0*/  UISETP.NE.AND UP0, UPT, UR23, -0x1, UPT ;  /* 0xffffffff1700788c */ /* 0x002fe4000bf05270 */
[----:B------:R-:W-:Y:S02]  /*11b0*/  UIMAD UR15, UR38, UR12, URZ ;  /* 0x0000000c260f72a4 */ /* 0x000fe4000f8e023f */
[----:B------:R-:W-:Y:S02]  /*11c0*/  UIMAD.WIDE.U32 UR10, UR32, UR12, URZ ;  /* 0x0000000c200a72a5 */ /* 0x000fe4000f8e003f */
[----:B------:R-:W-:Y:S01]  /*11d0*/  UIADD3 UR12, UR24, 0x3f, URZ ;  /* 0x0000003f180c7890 */ /* 0x000fe2000fffe03f */
[----:B------:R-:W-:Y:S01]  /*11e0*/  PLOP3.LUT P0, PT, PT, PT, UP0, 0x40, 0x0 ;  /* 0x000000000000781c */ /* 0x000fe20003f0e808 */
[----:B------:R-:W-:-:S02]  /*11f0*/  UIMAD UR19, UR32, UR13, UR15 ;  /* 0x0000000d201372a4 */ /* 0x000fc4000f8e020f */
[----:B------:R-:W-:Y:S02]  /*1200*/  USHF.R.S32.HI UR15, URZ, 0x1f, UR12 ;  /* 0x0000001f3f0f7899 */ /* 0x000fe4000801140c */
[----:B------:R-:W-:Y:S02]  /*1210*/  UISETP.NE.AND UP2, UPT, UR14, -0x1, UPT ;  /* 0xffffffff0e00788c */ /* 0x000fe4000bf45270 */
[----:B------:R-:W-:Y:S02]  /*1220*/  ULEA.HI UR12, UR15, UR12, URZ, 0x6 ;  /* 0x0000000c0f0c7291 */ /* 0x000fe4000f8f303f */
[----:B------:R-:W-:Y:S02]  /*1230*/  @UP0 UIADD3 UR13, UR18, UR23, URZ ;  /* 0x00000017120d0290 */ /* 0x000fe4000fffe03f */
[----:B------:R-:W-:Y:S02]  /*1240*/  ULDC.64 UR6, c[0x0][0x190] ;  /* 0x0000640000067ab9 */ /* 0x000fe40000000a00 */
[----:B------:R-:W-:-:S02]  /*1250*/  ULDC.64 UR20, c[0x0][0x198] ;  /* 0x0000660000147ab9 */ /* 0x000fc40000000a00 */
[----:B------:R-:W-:Y:S02]  /*1260*/  USHF.R.S32.HI UR36, URZ, 0x6, UR12 ;  /* 0x000000063f247899 */ /* 0x000fe4000801140c */
[----:B------:R-:W-:Y:S02]  /*1270*/  UIMAD.WIDE.U32 UR8, UR14, UR6, URZ ;  /* 0x000000060e0872a5 */ /* 0x000fe4000f8e003f */
[----:B------:R-:W-:Y:S02]  /*1280*/  UIMAD UR22, UR14, UR7, URZ ;  /* 0x000000070e1672a4 */ /* 0x000fe4000f8e023f */
[----:B------:R-:W-:Y:S02]  /*1290*/  ULOP3.LUT UR12, UR12, 0xffffffc0, URZ, 0xc0, !UPT ;  /* 0xffffffc00c0c7892 */ /* 0x000fe4000f8ec03f */
[----:B------:R-:W-:Y:S02]  /*12a0*/  @UP0 UIMAD.WIDE.U32 UR6, UR13, UR20, URZ ;  /* 0x000000140d0602a5 */ /* 0x000fe4000f8e003f */
[----:B------:R-:W-:-:S02]  /*12b0*/  UIADD3 UR20, UR12, -0x40, URZ ;  /* 0xffffffc00c147890 */ /* 0x000fc4000fffe03f */
[----:B------:R-:W-:Y:S02]  /*12c0*/  UIADD3 UR25, UR11, UR19, URZ ;  /* 0x000000130b197290 */ /* 0x000fe4000fffe03f */
[----:B------:R-:W-:Y:S02]  /*12d0*/  @UP0 UIMAD UR31, UR13, UR21, UR7 ;  /* 0x000000150d1f02a4 */ /* 0x000fe4000f8e0207 */
[----:B------:R-:W-:Y:S02]  /*12e0*/  USEL UR28, UR10, UR8, !UP2 ;  /* 0x000000080a1c7287 */ /* 0x000fe4000d000000 */
[----:B------:R-:W-:Y:S02]  /*12f0*/  @UP2 UIADD3 UR25, UR9, UR22, URZ ;  /* 0x0000001609192290 */ /* 0x000fe4000fffe03f */
[----:B------:R-:W-:Y:S02]  /*1300*/  USHF.R.S32.HI UR30, URZ, 0x1f, UR20 ;  /* 0x0000001f3f1e7899 */ /* 0x000fe40008011414 */
[----:B------:R-:W-:Y:S01]  /*1310*/  @UP0 UMOV UR29, UR6 ;  /* 0x00000006001d0c82 */ /* 0x000fe20008000000 */
[----:B------:R-:W-:Y:S05]  /*1320*/  @!P0 BRA `(.L_x_7) ;  /* 0x000000c000008947 */ /* 0x000fea0003800000 */
[----:B------:R-:W-:Y:S02]  /*1330*/  USHF.R.S32.HI UR6, URZ, 0x1f, UR18 ;  /* 0x0000001f3f067899 */ /* 0x000fe40008011412 */
[----:B------:R-:W-:-:S02]  /*1340*/  ULDC.64 UR8, c[0x0][0x198] ;  /* 0x0000660000087ab9 */ /* 0x000fc40000000a00 */
[----:B------:R-:W-:Y:S02]  /*1350*/  UIMAD UR10, UR6, UR8, URZ ;  /* 0x00000008060a72a4 */ /* 0x000fe4000f8e023f */
[----:B------:R-:W-:Y:S02]  /*1360*/  UIMAD.WIDE.U32 UR6, UR18, UR8, URZ ;  /* 0x00000008120672a5 */ /* 0x000fe4000f8e003f */
[----:B------:R-:W-:-:S03]  /*1370*/  UIMAD UR10, UR18, UR9, UR10 ;  /* 0x00000009120a72a4 */ /* 0x000fc6000f8e020a */
[----:B------:R-:W-:Y:S02]  /*1380*/  ULDC.64 UR8, c[0x0][0x180] ;  /* 0x0000600000087ab9 */ /* 0x000fe40000000a00 */
[----:B------:R-:W-:Y:S02]  /*1390*/  UIADD3 UR7, UR7, UR10, URZ ;  /* 0x0000000a07077290 */ /* 0x000fe4000fffe03f */
[----:B------:R-:W-:Y:S02]  /*13a0*/  UIMAD UR10, UR38, UR8, URZ ;  /* 0x00000008260a72a4 */ /* 0x000fe4000f8e023f */
[----:B------:R-:W-:Y:S02]  /*13b0*/  UIMAD.WIDE.U32 UR6, UR32, UR8, UR6 ;  /* 0x00000008200672a5 */ /* 0x000fe4000f8e0006 */
[----:B------:R-:W-:-:S04]  /*13c0*/  UIMAD UR9, UR32, UR9, UR10 ;  /* 0x00000009200972a4 */ /* 0x000fc8000f8e020a */
[----:B------:R-:W-:Y:S02]  /*13d0*/  UIADD3 UR31, UR7, UR9, URZ ;  /* 0x00000009071f7290 */ /* 0x000fe4000fffe03f */
[----:B------:R-:W-:Y:S02]  /*13e0*/  UMOV UR29, UR6 ;  /* 0x00000006001d7c82 */ /* 0x000fe40008000000 */
.L_x_7:
[----:B------:R-:W-:Y:S01]  /*13f0*/  PLOP3.LUT P0, PT, PT, PT, UP0, 0x40, 0x0 ;  /* 0x000000000000781c */ /* 0x000fe20003f0e808 */
[----:B------:R-:W-:Y:S02]  /*1400*/  @UP0 UIADD3 UR8, UR18, UR23, URZ ;  /* 0x0000001712080290 */ /* 0x000fe4000fffe03f */
[----:B------:R-:W-:Y:S02]  /*1410*/  ULDC.64 UR10, c[0x0][0x1a0] ;  /* 0x00006800000a7ab9 */ /* 0x000fe40000000a00 */
[----:B------:R-:W-:-:S04]  /*1420*/  @UP0 UIMAD.WIDE.U32 UR6, UR8, UR10, URZ ;  /* 0x0000000a080602a5 */ /* 0x000fc8000f8e003f */
[----:B------:R-:W-:-:S03]  /*1430*/  @UP0 UIMAD UR26, UR8, UR11, UR7 ;  /* 0x0000000b081a02a4 */ /* 0x000fc6000f8e0207 */
[----:B------:R-:W-:Y:S01]  /*1440*/  @UP0 UMOV UR22, UR6 ;  /* 0x0000000600160c82 */ /* 0x000fe20008000000 */
[----:B------:R-:W-:Y:S05]  /*1450*/  @!P0 BRA `(.L_x_8) ;  /* 0x000000c000008947 */ /* 0x000fea0003800000 */
[----:B------:R-:W-:Y:S02]  /*1460*/  USHF.R.S32.HI UR6, URZ, 0x1f, UR18 ;  /* 0x0000001f3f067899 */ /* 0x000fe40008011412 */
[----:B------:R-:W-:Y:S02]  /*1470*/  ULDC.64 UR8, c[0x0][0x1a0] ;  /* 0x0000680000087ab9 */ /* 0x000fe40000000a00 */
        /* <DEDUP_REMOVED lines=10> */
.L_x_8:
[----:B------:R-:W-:Y:S01]  /*1520*/  IABS R8, c[0x0][0x1c8] ;  /* 0x0000720000087a13 */ /* 0x000fe20000000000 */
[----:B------:R-:W-:Y:S01]  /*1530*/  ULDC.64 UR8, c[0x0][0x370] ;  /* 0x0000dc0000087ab9 */ /* 0x000fe20000000a00 */
[----:B--2---:R-:W-:Y:S01]  /*1540*/  IABS R7, UR33 ;  /* 0x0000002100077c13 */ /* 0x004fe20008000000 */
[----:B------:R-:W-:Y:S01]  /*1550*/  @UP2 UIMAD.WIDE.U32 UR6, UR14, UR8, URZ ;  /* 0x000000080e0622a5 */ /* 0x000fe2000f8e003f */
[----:B------:R-:W1:Y:S01]  /*1560*/  I2F.RP R4, R8 ;  /* 0x0000000800047306 */ /* 0x000e620000209400 */
[----:B------:R-:W-:Y:S01]  /*1570*/  ISETP.LE.AND P1, PT, RZ, UR54, PT ;  /* 0x00000036ff007c0c */ /* 0x000fe2000bf23270 */
[----:B------:R-:W-:Y:S02]  /*1580*/  ULDC UR10, c[0x0][0x234] ;  /* 0x00008d00000a7ab9 */ /* 0x000fe40000000800 */
[----:B------:R-:W-:-:S02]  /*1590*/  @UP2 UIMAD UR19, UR14, UR9, UR7 ;  /* 0x000000090e1322a4 */ /* 0x000fc4000f8e0207 */
[----:B------:R-:W-:Y:S02]  /*15a0*/  @UP2 UMOV UR15, UR6 ;  /* 0x00000006000f2c82 */ /* 0x000fe40008000000 */
[----:B------:R-:W-:Y:S02]  /*15b0*/  ULDC.64 UR6, c[0x0][0x368] ;  /* 0x0000da0000067ab9 */ /* 0x000fe40000000a00 */
[----:B------:R-:W-:-:S04]  /*15c0*/  @!UP2 UIMAD UR8, UR38, UR6, URZ ;  /* 0x000000062608a2a4 */ /* 0x000fc8000f8e023f */
[----:B------:R-:W-:Y:S01]  /*15d0*/  @!UP2 UIMAD UR8, UR32, UR7, UR8 ;  /* 0x000000072008a2a4 */ /* 0x000fe2000f8e0208 */
[----:B-1----:R-:W1:Y:S01]  /*15e0*/  MUFU.RCP R4, R4 ;  /* 0x0000000400047308 */ /* 0x002e620000001000 */
[----:B------:R-:W-:-:S04]  /*15f0*/  @!UP2 UIMAD.WIDE.U32 UR6, UR32, UR6, URZ ;  /* 0x000000062006a2a5 */ /* 0x000fc8000f8e003f */
[----:B------:R-:W-:Y:S02]  /*1600*/  @!UP2 UIADD3 UR19, UR7, UR8, URZ ;  /* 0x000000080713a290 */ /* 0x000fe4000fffe03f */
[----:B------:R-:W-:Y:S02]  /*1610*/  UIMAD UR8, UR35, UR14, URZ ;  /* 0x0000000e230872a4 */ /* 0x000fe4000f8e023f */
[----:B------:R-:W-:Y:S02]  /*1620*/  @!UP2 UMOV UR15, UR6 ;  /* 0x00000006000fac82 */ /* 0x000fe40008000000 */
[----:B------:R-:W-:-:S04]  /*1630*/  UIMAD UR6, UR38, UR61, UR50 ;  /* 0x0000003d260672a4 */ /* 0x000fc8000f8e0232 */
[----:B------:R-:W-:Y:S01]  /*1640*/  UIADD3 UR6, UR43, UR6, URZ ;  /* 0x000000062b067290 */ /* 0x000fe2000fffe03f */
[----:B-1----:R-:W-:-:S03]  /*1650*/  IADD3 R4, R4, 0xffffffe, RZ ;  /* 0x0ffffffe04047810 */ /* 0x002fc60007ffe0ff */
[----:B------:R-:W-:Y:S01]  /*1660*/  UIMAD UR6, UR34, UR6, UR49 ;  /* 0x00000006220672a4 */ /* 0x000fe2000f8e0231 */
[----:B------:R-:W1:Y:S03]  /*1670*/  F2I.FTZ.U32.TRUNC.NTZ R5, R4 ;  /* 0x0000000400057305 */ /* 0x000e66000021f000 */
[----:B------:R-:W-:Y:S02]  /*1680*/  UIADD3 UR11, UR41, UR6, URZ ;  /* 0x00000006290b7290 */ /* 0x000fe4000fffe03f */
[----:B------:R-:W-:-:S04]  /*1690*/  UIMAD.WIDE.U32 UR6, UR34, UR14, URZ ;  /* 0x0000000e220672a5 */ /* 0x000fc8000f8e003f */
[----:B------:R-:W-:Y:S02]  /*16a0*/  @UP2 UIADD3 UR11, UR7, UR8, URZ ;  /* 0x00000008070b2290 */ /* 0x000fe4000fffe03f */
[----:B------:R-:W-:Y:S02]  /*16b0*/  USEL UR21, UR40, UR6, !UP2 ;  /* 0x0000000628157287 */ /* 0x000fe4000d000000 */
[----:B------:R-:W-:Y:S02]  /*16c0*/  ULDC.64 UR8, c[0x0][0x3d8] ;  /* 0x0000f60000087ab9 */ /* 0x000fe40000000a00 */
[----:B------:R-:W-:Y:S01]  /*16d0*/  UIMAD.WIDE.U32 UR6, UR58, UR8, URZ ;  /* 0x000000083a0672a5 */ /* 0x000fe2000f8e003f */
[----:B-1----:R-:W-:-:S03]  /*16e0*/  IMAD.MOV R4, RZ, RZ, -R5 ;  /* 0x000000ffff047224 */ /* 0x002fc600078e0a05 */
[----:B------:R-:W-:Y:S01]  /*16f0*/  USEL UR13, UR6, URZ, UP6 ;  /* 0x0000003f060d7287 */ /* 0x000fe2000b000000 */
[----:B------:R-:W-:Y:S01]  /*1700*/  IMAD R6, R4, R8, RZ ;  /* 0x0000000804067224 */ /* 0x000fe200078e02ff */
[----:B------:R-:W-:Y:S01]  /*1710*/  USHF.L.U64.HI UR6, UR32, 0x7, UR38 ;  /* 0x0000000720067899 */ /* 0x000fe20008010226 */
[----:B------:R-:W-:Y:S01]  /*1720*/  IMAD.MOV.U32 R4, RZ, RZ, RZ ;  /* 0x000000ffff047224 */ /* 0x000fe200078e00ff */
[----:B------:R-:W-:Y:S02]  /*1730*/  UIMAD UR9, UR58, UR9, UR7 ;  /* 0x000000093a0972a4 */ /* 0x000fe4000f8e0207 */
[----:B------:R-:W-:Y:S01]  /*1740*/  USEL UR7, UR6, URZ, UP1 ;  /* 0x0000003f06077287 */ /* 0x000fe20008800000 */
[----:B------:R-:W-:Y:S01]  /*1750*/  IMAD.HI.U32 R4, R5, R6, R4 ;  /* 0x0000000605047227 */ /* 0x000fe200078e0004 */
[----:B------:R-:W-:-:S03]  /*1760*/  USEL UR6, UR60, URZ, UP1 ;  /* 0x0000003f3c067287 */ /* 0x000fc60008800000 */
[----:B------:R-:W-:Y:S01]  /*1770*/  IMAD.MOV.U32 R5, RZ, RZ, R7 ;  /* 0x000000ffff057224 */ /* 0x000fe200078e0007 */
[----:B------:R-:W-:-:S03]  /*1780*/  UIADD3 UR6, UP1, UR20, UR6, URZ ;  /* 0x0000000614067290 */ /* 0x000fc6000ff3e03f */
[----:B------:R-:W-:Y:S01]  /*1790*/  IMAD.HI.U32 R4, R4, R5, RZ ;  /* 0x0000000504047227 */ /* 0x000fe200078e00ff */
[----:B------:R-:W-:Y:S02]  /*17a0*/  UIADD3.X UR8, UR30, UR7, URZ, UP1, !UPT ;  /* 0x000000071e087290 */ /* 0x000fe40008ffe43f */
[----:B------:R-:W-:Y:S01]  /*17b0*/  UIMAD UR7, UR35, UR6, URZ ;  /* 0x00000006230772a4 */ /* 0x000fe2000f8e023f */
[----:B------:R-:W-:-:S03]  /*17c0*/  IMAD.MOV R6, RZ, RZ, -R4 ;  /* 0x000000ffff067224 */ /* 0x000fc600078e0a04 */
[----:B------:R-:W-:Y:S01]  /*17d0*/  UIMAD UR8, UR34, UR8, UR7 ;  /* 0x00000008220872a4 */ /* 0x000fe2000f8e0207 */
[----:B------:R-:W-:Y:S01]  /*17e0*/  IMAD R5, R8, R6, R5 ;  /* 0x0000000608057224 */ /* 0x000fe200078e0205 */
[----:B------:R-:W-:-:S04]  /*17f0*/  @UP5 USEL UR7, UR52, UR14, !UP2 ;  /* 0x0000000e34075287 */ /* 0x000fc8000d000000 */
[----:B------:R-:W-:Y:S01]  /*1800*/  ISETP.GT.U32.AND P0, PT, R8, R5, PT ;  /* 0x000000050800720c */ /* 0x000fe20003f04070 */
[----:B------:R-:W-:Y:S02]  /*1810*/  @UP5 UIMAD UR12, UR33, UR10, UR7 ;  /* 0x0000000a210c52a4 */ /* 0x000fe4000f8e0207 */
[----:B------:R-:W-:Y:S02]  /*1820*/  UIMAD.WIDE.U32 UR6, UR34, UR6, URZ ;  /* 0x00000006220672a5 */ /* 0x000fe4000f8e003f */
[----:B------:R-:W-:Y:S02]  /*1830*/  USEL UR10, UR9, URZ, UP6 ;  /* 0x0000003f090a7287 */ /* 0x000fe4000b000000 */
[----:B------:R-:W-:Y:S02]  /*1840*/  UIADD3 UR9, UR7, UR8, URZ ;  /* 0x0000000807097290 */ /* 0x000fe4000fffe03f */
[----:B------:R-:W-:-:S04]  /*1850*/  @!UP5 UMOV UR12, UR47 ;  /* 0x0000002f000cdc82 */ /* 0x000fc80008000000 */
[----:B------:R-:W-:Y:S01]  /*1860*/  @!P0 IMAD.IADD R5, R5, 0x1, -R8 ;  /* 0x0000000105058824 */ /* 0x000fe200078e0a08 */
[----:B------:R-:W-:Y:S02]  /*1870*/  @!P0 IADD3 R4, R4, 0x1, RZ ;  /* 0x0000000104048810 */ /* 0x000fe40007ffe0ff */
[----:B------:R-:W-:Y:S02]  /*1880*/  PLOP3.LUT P0, PT, PT, PT, UP5, 0x80, 0x0 ;  /* 0x000000000000781c */ /* 0x000fe40003f0f058 */
[----:B------:R-:W-:-:S13]  /*1890*/  ISETP.GE.U32.AND P2, PT, R5, R8, PT ;  /* 0x000000080500720c */ /* 0x000fda0003f46070 */
[----:B------:R-:W-:Y:S02]  /*18a0*/  @P2 IADD3 R4, R4, 0x1, RZ ;  /* 0x0000000104042810 */ /* 0x000fe40007ffe0ff */
[----:B------:R-:W-:-:S03]  /*18b0*/  ISETP.NE.AND P2, PT, RZ, c[0x0][0x1c8], PT ;  /* 0x00007200ff007a0c */ /* 0x000fc60003f45270 */
[----:B------:R-:W-:-:S04]  /*18c0*/  IMAD.MOV.U32 R18, RZ, RZ, R4 ;  /* 0x000000ffff127224 */ /* 0x000fc800078e0004 */
[----:B------:R-:W-:-:S06]  /*18d0*/  @!P1 IMAD.MOV R18, RZ, RZ, -R18 ;  /* 0x000000ffff129224 */ /* 0x000fcc00078e0a12 */
[----:B------:R-:W-:-:S04]  /*18e0*/  @!P2 LOP3.LUT R18, RZ, c[0x0][0x1c8], RZ, 0x33, !PT ;  /* 0x00007200ff12aa12 */ /* 0x000fc800078e33ff */
[----:B------:R-:W-:Y:S01]  /*18f0*/  SHF.R.S32.HI R28, RZ, 0x1f, R18 ;  /* 0x0000001fff1c7819 */ /* 0x000fe20000011412 */
[----:B------:R-:W-:Y:S05]  /*1900*/  @!P0 BRA `(.L_x_9) ;  /* 0x0000005000008947 */ /* 0x000fea0003800000 */
[----:B------:R-:W-:Y:S02]  /*1910*/  ULDC UR8, c[0x0][0x224] ;  /* 0x0000890000087ab9 */ /* 0x000fe40000000800 */
[----:B------:R-:W-:-:S04]  /*1920*/  @!UP2 UIMAD UR14, UR32, UR8, URZ ;  /* 0x00000008200ea2a4 */ /* 0x000fc8000f8e023f */
[----:B------:R-:W-:-:S04]  /*1930*/  ULEA UR8, UR32, UR14, 0x7 ;  /* 0x0000000e20087291 */ /* 0x000fc8000f8e383f */
[----:B------:R-:W-:Y:S01]  /*1940*/  UIMAD UR8, UR53, UR33, UR8 ;  /* 0x00000021350872a4 */ /* 0x000fe2000f8e0208 */
[----:B------:R-:W-:Y:S05]  /*1950*/  BRA `(.L_x_10) ;  /* 0x0000001000007947 */ /* 0x000fea0003800000 */
.L_x_9:
[----:B------:R-:W-:Y:S02]  /*1960*/  UMOV UR8, UR48 ;  /* 0x0000003000087c82 */ /* 0x000fe40008000000 */
.L_x_10:
[----:B------:R-:W-:Y:S01]  /*1970*/  UIADD3 UR6, UP4, UP3, UR6, UR39, UR45 ;  /* 0x0000002706067290 */ /* 0x000fe2000fb9e02d */
[----:B------:R-:W1:Y:S01]  /*1980*/  S2R R6, SR_TID.X ;  /* 0x0000000000067919 */ /* 0x000e620000002100 */
[----:B------:R-:W-:Y:S01]  /*1990*/  IMAD.U32 R5, RZ, RZ, UR5 ;  /* 0x00000005ff057e24 */ /* 0x000fe2000f8e00ff */
[--C-:B------:R-:W-:Y:S01]  /*19a0*/  SHF.R.S32.HI R31, RZ, 0x1f, R244.reuse ;  /* 0x0000001fff1f7819 */ /* 0x100fe200000114f4 */
[----:B------:R-:W-:Y:S01]  /*19b0*/  UIADD3 UR27, UP2, UP1, UR13, UR6, UR21 ;  /* 0x000000060d1b7290 */ /* 0x000fe2000f95e015 */
[----:B------:R-:W-:Y:S01]  /*19c0*/  IMAD.U32 R4, RZ, RZ, UR4 ;  /* 0x00000004ff047e24 */ /* 0x000fe2000f8e00ff */
[----:B------:R-:W-:Y:S01]  /*19d0*/  UIADD3.X UR6, UR9, UR46, UR51, UP4, UP3 ;  /* 0x0000002e09067290 */ /* 0x000fe2000a7e6433 */
[----:B------:R-:W2:Y:S01]  /*19e0*/  S2R R32, SR_TID.X ;  /* 0x0000000000207919 */ /* 0x000ea20000002100 */
[----:B------:R-:W-:Y:S01]  /*19f0*/  ULDC.64 UR4, c[0x0][0x3c8] ;  /* 0x0000f20000047ab9 */ /* 0x000fe20000000a00 */
[----:B------:R-:W-:Y:S01]  /*1a00*/  IMAD.U32 R7, RZ, RZ, UR20 ;  /* 0x00000014ff077e24 */ /* 0x000fe2000f8e00ff */
[----:B------:R-:W-:Y:S01]  /*1a10*/  UIADD3.X UR21, UR10, UR6, UR11, UP2, UP1 ;  /* 0x000000060a157290 */ /* 0x000fe200097e240b */
[----:B------:R-:W3:Y:S01]  /*1a20*/  S2R R33, SR_TID.X ;  /* 0x0000000000217919 */ /* 0x000ee20000002100 */
[----:B------:R-:W-:Y:S01]  /*1a30*/  IMAD.MOV.U32 R30, RZ, RZ, R244 ;  /* 0x000000ffff1e7224 */ /* 0x000fe200078e00f4 */
[----:B------:R-:W-:Y:S01]  /*1a40*/  ULDC.64 UR6, c[0x0][0x1a8] ;  /* 0x00006a0000067ab9 */ /* 0x000fe20000000a00 */
[C---:B------:R-:W-:Y:S01]  /*1a50*/  IADD3 R13, R244.reuse, 0x40, RZ ;  /* 0x00000040f40d7810 */ /* 0x040fe20007ffe0ff */
[----:B------:R-:W-:Y:S01]  /*1a60*/  UIMAD UR6, UR55, UR6, URZ ;  /* 0x00000006370672a4 */ /* 0x000fe2000f8e023f */
[----:B------:R-:W-:Y:S01]  /*1a70*/  ISETP.GE.AND P3, PT, R244, c[0x0][0x220], PT ;  /* 0x00008800f4007a0c */ /* 0x000fe20003f66270 */
[----:B------:R-:W-:Y:S01]  /*1a80*/  IMAD.U32 R11, RZ, RZ, UR33 ;  /* 0x00000021ff0b7e24 */ /* 0x000fe2000f8e00ff */
[----:B------:R-:W-:Y:S01]  /*1a90*/  ISETP.GE.AND P5, PT, R13, c[0x0][0x220], PT ;  /* 0x000088000d007a0c */ /* 0x000fe20003fa6270 */
[----:B------:R-:W-:Y:S01]  /*1aa0*/  UIMAD UR14, UR33, UR7, UR6 ;  /* 0x00000007210e72a4 */ /* 0x000fe2000f8e0206 */
[----:B------:R-:W-:Y:S01]  /*1ab0*/  IMAD.U32 R16, RZ, RZ, UR33 ;  /* 0x00000021ff107e24 */ /* 0x000fe2000f8e00ff */
[----:B------:R-:W-:Y:S01]  /*1ac0*/  BSSY B1, `(.L_x_6) ;  /* 0x00005c2000017945 */ /* 0x000fe20003800000 */
[----:B------:R-:W-:-:S02]  /*1ad0*/  ULDC.64 UR6, c[0x0][0x370] ;  /* 0x0000dc0000067ab9 */ /* 0x000fc40000000a00 */
[----:B------:R-:W-:-:S04]  /*1ae0*/  UIMAD UR6, UR30, UR6, URZ ;  /* 0x000000061e0672a4 */ /* 0x000fc8000f8e023f */
[----:B------:R-:W-:-:S03]  /*1af0*/  UIMAD UR11, UR20, UR7, UR6 ;  /* 0x00000007140b72a4 */ /* 0x000fc6000f8e0206 */
[----:B------:R-:W-:Y:S01]  /*1b00*/  ULDC.64 UR6, c[0x0][0x378] ;  /* 0x0000de0000067ab9 */ /* 0x000fe20000000a00 */
[----:B--2---:R-:W-:Y:S01]  /*1b10*/  SHF.R.S32.HI R32, RZ, 0x1f, R32 ;  /* 0x0000001fff207819 */ /* 0x004fe20000011420 */
[----:B------:R-:W-:-:S03]  /*1b20*/  UIMAD UR6, UR55, UR6, URZ ;  /* 0x00000006370672a4 */ /* 0x000fc6000f8e023f */
[----:B---3--:R-:W-:Y:S01]  /*1b30*/  LEA.HI R32, R32, R33, RZ, 0x3 ;  /* 0x0000002120207211 */ /* 0x008fe200078f18ff */
[----:B------:R-:W-:Y:S02]  /*1b40*/  UIMAD UR13, UR33, UR7, UR6 ;  /* 0x00000007210d72a4 */ /* 0x000fe4000f8e0206 */
[----:B------:R-:W-:Y:S01]  /*1b50*/  UIADD3 UR6, UR20, UR8, URZ ;  /* 0x0000000814067290 */ /* 0x000fe2000fffe03f */
[----:B------:R-:W-:-:S03]  /*1b60*/  SHF.R.S32.HI R32, RZ, 0x3, R32 ;  /* 0x00000003ff207819 */ /* 0x000fc60000011420 */
[----:B------:R-:W-:Y:S01]  /*1b70*/  UIMAD.WIDE UR6, UR6, UR59, UR4 ;  /* 0x0000003b060672a5 */ /* 0x000fe2000f8e0204 */
[----:B------:R-:W-:Y:S02]  /*1b80*/  IADD3 R19, P0, R32, UR20, RZ ;  /* 0x0000001420137c10 */ /* 0x000fe4000ff1e0ff */
[----:B------:R-:W-:Y:S01]  /*1b90*/  ULDC.64 UR4, c[0x0][0x200] ;  /* 0x0000800000047ab9 */ /* 0x000fe20000000a00 */
[----:B------:R-:W-:-:S03]  /*1ba0*/  SHF.R.S32.HI R29, RZ, 0x1f, R32 ;  /* 0x0000001fff1d7819 */ /* 0x000fc60000011420 */
[----:B------:R-:W-:Y:S01]  /*1bb0*/  UMOV UR10, UR6 ;  /* 0x00000006000a7c82 */ /* 0x000fe20008000000 */
[----:B------:R-:W-:Y:S01]  /*1bc0*/  IADD3.X R23, R29, UR30, RZ, P0, !PT ;  /* 0x0000001e1d177c10 */ /* 0x000fe200087fe4ff */
[----:B------:R-:W-:Y:S02]  /*1bd0*/  UIADD3 UR6, UR20, UR12, URZ ;  /* 0x0000000c14067290 */ /* 0x000fe4000fffe03f */
[----:B------:R-:W-:Y:S02]  /*1be0*/  UMOV UR9, UR7 ;  /* 0x0000000700097c82 */ /* 0x000fe40008000000 */
[----:B------:R-:W-:Y:S01]  /*1bf0*/  UIMAD.WIDE UR6, UR6, UR59, UR4 ;  /* 0x0000003b060672a5 */ /* 0x000fe2000f8e0204 */
[----:B------:R1:W2:Y:S01]  /*1c00*/  R2UR UR4, R4 ;  /* 0x00000000040473c2 */ /* 0x0002a200000e0000 */
[----:B------:R-:W-:Y:S01]  /*1c10*/  ULDC UR12, c[0x0][0x2e8] ;  /* 0x0000ba00000c7ab9 */ /* 0x000fe20000000800 */
[----:B------:R-:W-:-:S04]  /*1c20*/  IMAD R8, R23, c[0x0][0x190], RZ ;  /* 0x0000640017087a24 */ /* 0x000fc800078e02ff */
[----:B------:R-:W-:Y:S01]  /*1c30*/  UMOV UR8, UR6 ;  /* 0x0000000600087c82 */ /* 0x000fe20008000000 */
[----:B------:R-:W-:Y:S01]  /*1c40*/  IMAD R27, R19, c[0x0][0x194], R8 ;  /* 0x00006500131b7a24 */ /* 0x000fe200078e0208 */
[----:B------:R3:W4:Y:S01]  /*1c50*/  R2UR UR5, R5 ;  /* 0x00000000050573c2 */ /* 0x00072200000e0000 */
[----:B------:R-:W-:-:S04]  /*1c60*/  UIADD3 UR6, -UR17, UR24, UR16 ;  /* 0x0000001811067290 */ /* 0x000fc8000fffe110 */
[----:B------:R-:W-:-:S04]  /*1c70*/  UIADD3 UR6, UR6, -UR12, URZ ;  /* 0x8000000c06067290 */ /* 0x000fc8000fffe03f */
[----:B------:R-:W-:-:S04]  /*1c80*/  USHF.R.S32.HI UR12, URZ, 0x1f, UR6 ;  /* 0x0000001f3f0c7899 */ /* 0x000fc80008011406 */
[----:B------:R-:W-:Y:S01]  /*1c90*/  ULEA.HI UR12, UR12, UR6, URZ, 0x6 ;  /* 0x000000060c0c7291 */ /* 0x000fe2000f8f303f */
[----:B-1----:R-:W-:Y:S01]  /*1ca0*/  SHF.R.S32.HI R4, RZ, 0x1f, R6 ;  /* 0x0000001fff047819 */ /* 0x002fe20000011406 */
[----:B------:R-:W-:Y:S02]  /*1cb0*/  UIADD3 UR6, UR36, -0x1, URZ ;  /* 0xffffffff24067890 */ /* 0x000fe4000fffe03f */
[----:B------:R-:W-:Y:S01]  /*1cc0*/  USHF.R.S32.HI UR12, URZ, 0x6, UR12 ;  /* 0x000000063f0c7899 */ /* 0x000fe2000801140c */
[----:B------:R-:W-:-:S03]  /*1cd0*/  LEA.HI R4, R4, R6, RZ, 0x5 ;  /* 0x0000000604047211 */ /* 0x000fc600078f28ff */
[----:B------:R-:W-:Y:S01]  /*1ce0*/  UISETP.LT.AND UP1, UPT, URZ, UR12, UPT ;  /* 0x0000000c3f00728c */ /* 0x000fe2000bf21270 */
[----:B---3--:R-:W-:-:S03]  /*1cf0*/  LOP3.LUT R5, R4, 0xffffffe0, RZ, 0xc0, !PT ;  /* 0xffffffe004057812 */ /* 0x008fc600078ec0ff */
[----:B------:R-:W-:Y:S02]  /*1d00*/  USEL UR12, URZ, UR12, !UP1 ;  /* 0x0000000c3f0c7287 */ /* 0x000fe4000c800000 */
[----:B------:R-:W-:Y:S01]  /*1d10*/  IMAD.IADD R5, R6, 0x1, -R5 ;  /* 0x0000000106057824 */ /* 0x000fe200078e0a05 */
[----:B------:R-:W-:Y:S01]  /*1d20*/  SHF.R.S32.HI R6, RZ, 0x5, R4 ;  /* 0x00000005ff067819 */ /* 0x000fe20000011404 */
[----:B------:R-:W-:Y:S01]  /*1d30*/  UISETP.GT.AND UP1, UPT, UR36, UR12, UPT ;  /* 0x0000000c2400728c */ /* 0x000fe2000bf24270 */
[----:B------:R-:W-:-:S03]  /*1d40*/  IADD3 R4, P1, R244, UR15, RZ ;  /* 0x0000000ff4047c10 */ /* 0x000fc6000ff3e0ff */
[----:B------:R-:W-:Y:S01]  /*1d50*/  IMAD R6, R6, UR44, R5 ;  /* 0x0000002c06067c24 */ /* 0x000fe2000f8e0205 */
[----:B------:R-:W-:Y:S02]  /*1d60*/  IADD3.X R5, R31, UR19, RZ, P1, !PT ;  /* 0x000000131f057c10 */ /* 0x000fe40008ffe4ff */
[----:B------:R-:W-:Y:S02]  /*1d70*/  PLOP3.LUT P2, PT, PT, PT, UP1, 0x80, 0x0 ;  /* 0x000000000000781c */ /* 0x000fe40003f4f018 */
[----:B------:R-:W-:Y:S01]  /*1d80*/  IADD3 R10, P0, R6, UR27, RZ ;  /* 0x0000001b060a7c10 */ /* 0x000fe2000ff1e0ff */
[----:B------:R-:W-:-:S03]  /*1d90*/  IMAD.WIDE.U32 R4, R7, c[0x0][0x370], R4 ;  /* 0x0000dc0007047a25 */ /* 0x000fc600078e0004 */
[----:B------:R-:W-:Y:S01]  /*1da0*/  LEA.HI.X.SX32 R12, R6, UR21, 0x1, P0 ;  /* 0x00000015060c7c11 */ /* 0x000fe200080f0eff */
[----:B------:R-:W-:Y:S01]  /*1db0*/  IMAD.WIDE.U32 R6, R19, c[0x0][0x190], R30 ;  /* 0x0000640013067a25 */ /* 0x000fe200078e001e */
[----:B------:R-:W-:-:S04]  /*1dc0*/  IADD3 R5, R5, UR11, RZ ;  /* 0x0000000b05057c10 */ /* 0x000fc8000fffe0ff */
[----:B------:R-:W-:Y:S01]  /*1dd0*/  IADD3 R8, P0, R6, UR28, RZ ;  /* 0x0000001c06087c10 */ /* 0x000fe2000ff1e0ff */
[----:B------:R-:W-:Y:S01]  /*1de0*/  IMAD.WIDE.U32 R4, R11, c[0x0][0x378], R4 ;  /* 0x0000de000b047a25 */ /* 0x000fe200078e0004 */
[----:B------:R-:W-:Y:S02]  /*1df0*/  SEL R6, RZ, 0xffffffff, P5 ;  /* 0xffffffffff067807 */ /* 0x000fe40002800000 */
[----:B------:R-:W-:Y:S02]  /*1e00*/  IADD3.X R9, R7, UR25, R27, P0, !PT ;  /* 0x0000001907097c10 */ /* 0x000fe400087fe41b */
[----:B------:R-:W-:Y:S01]  /*1e10*/  SEL R7, RZ, 0x1, P3 ;  /* 0x00000001ff077807 */ /* 0x000fe20001800000 */
[----:B------:R-:W-:Y:S01]  /*1e20*/  IMAD.SHL.U32 R6, R6, 0x2, RZ ;  /* 0x0000000206067824 */ /* 0x000fe200078e00ff */
[----:B------:R-:W-:Y:S01]  /*1e30*/  LEA R238, P0, R10, c[0x0][0x350], 0x2 ;  /* 0x0000d4000aee7a11 */ /* 0x000fe200078010ff */
[----:B------:R-:W-:Y:S01]  /*1e40*/  IMAD.WIDE.U32 R16, R16, c[0x0][0x1a8], R8 ;  /* 0x00006a0010107a25 */ /* 0x000fe200078e0008 */
[----:B------:R-:W-:-:S02]  /*1e50*/  IADD3 R9, R244, 0x80, RZ ;  /* 0x00000080f4097810 */ /* 0x000fc40007ffe0ff */
[----:B------:R-:W-:Y:S01]  /*1e60*/  LOP3.LUT R11, R6, 0x2, R7, 0xe2, !PT ;  /* 0x00000002060b7812 */ /* 0x000fe200078ee207 */
[----:B------:R-:W-:Y:S01]  /*1e70*/  IMAD.MOV.U32 R6, RZ, RZ, R4 ;  /* 0x000000ffff067224 */ /* 0x000fe200078e0004 */
[----:B------:R-:W-:Y:S01]  /*1e80*/  IADD3 R7, R5, UR13, RZ ;  /* 0x0000000d05077c10 */ /* 0x000fe2000fffe0ff */
[----:B------:R-:W-:Y:S01]  /*1e90*/  IMAD R4, R29, c[0x0][0x370], RZ ;  /* 0x0000dc001d047a24 */ /* 0x000fe200078e02ff */
[----:B------:R-:W-:Y:S02]  /*1ea0*/  LEA.HI.X R239, R10, c[0x0][0x354], R12, 0x2, P0 ;  /* 0x0000d5000aef7a11 */ /* 0x000fe400000f140c */
[----:B------:R-:W-:Y:S01]  /*1eb0*/  IADD3 R10, R244, 0xc0, RZ ;  /* 0x000000c0f40a7810 */ /* 0x000fe20007ffe0ff */
[C---:B------:R-:W-:Y:S01]  /*1ec0*/  IMAD R8, R32.reuse, c[0x0][0x374], R4 ;  /* 0x0000dd0020087a24 */ /* 0x040fe200078e0204 */
[----:B------:R-:W-:Y:S01]  /*1ed0*/  ISETP.GE.AND P4, PT, R9, c[0x0][0x220], PT ;  /* 0x0000880009007a0c */ /* 0x000fe20003f86270 */
[----:B------:R-:W-:Y:S01]  /*1ee0*/  IMAD.WIDE.U32 R6, R32, c[0x0][0x370], R6 ;  /* 0x0000dc0020067a25 */ /* 0x000fe200078e0006 */
[----:B------:R-:W-:-:S02]  /*1ef0*/  ISETP.GE.AND P6, PT, R10, c[0x0][0x220], PT ;  /* 0x000088000a007a0c */ /* 0x000fc40003fc6270 */
[----:B------:R-:W-:Y:S01]  /*1f00*/  SEL R5, RZ, 0x4, P4 ;  /* 0x00000004ff057807 */ /* 0x000fe20002000000 */
[----:B------:R-:W-:Y:S01]  /*1f10*/  IMAD.IADD R21, R7, 0x1, R8 ;  /* 0x0000000107157824 */ /* 0x000fe200078e0208 */
[----:B------:R-:W-:Y:S02]  /*1f20*/  SEL R4, RZ, 0x8, P6 ;  /* 0x00000008ff047807 */ /* 0x000fe40003000000 */
[----:B------:R-:W-:Y:S02]  /*1f30*/  LEA R240, P1, R16, c[0x0][0x160], 0x1 ;  /* 0x0000580010f07a11 */ /* 0x000fe400078208ff */
[----:B------:R-:W-:Y:S02]  /*1f40*/  LEA R241, P0, R6, c[0x0][0x330], 0x1 ;  /* 0x0000cc0006f17a11 */ /* 0x000fe400078008ff */
[----:B------:R-:W-:Y:S02]  /*1f50*/  IADD3 R26, R17, UR14, RZ ;  /* 0x0000000e111a7c10 */ /* 0x000fe4000fffe0ff */
[----:B------:R-:W-:-:S02]  /*1f60*/  LOP3.LUT R20, R4, R11, R5, 0xfe, !PT ;  /* 0x0000000b04147212 */ /* 0x000fc400078efe05 */
[----:B------:R-:W-:Y:S02]  /*1f70*/  LEA.HI.X R242, R16, c[0x0][0x164], R26, 0x1, P1 ;  /* 0x0000590010f27a11 */ /* 0x000fe400008f0c1a */
[----:B------:R-:W-:Y:S01]  /*1f80*/  LEA.HI.X R243, R6, c[0x0][0x334], R21, 0x1, P0 ;  /* 0x0000cd0006f37a11 */ /* 0x000fe200000f0c15 */
[----:B--2-4-:R-:W-:Y:S05]  /*1f90*/  @P2 BRA `(.L_x_11) ;  /* 0x000005c000002947 */ /* 0x014fea0003800000 */
        /* <DEDUP_REMOVED lines=19> */
.L_x_12:
[----:B------:R-:W-:Y:S01]  /*20d0*/  PLOP3.LUT P0, PT, PT, PT, UP0, 0x40, 0x0 ;  /* 0x000000000000781c */ /* 0x000fe20003f0e808 */
[----:B------:R-:W-:Y:S02]  /*20e0*/  @UP0 UIADD3 UR8, UR18, UR23, URZ ;  /* 0x0000001712080290 */ /* 0x000fe4000fffe03f */
[----:B------:R-:W-:Y:S02]  /*20f0*/  ULDC.64 UR10, c[0x0][0x3a8] ;  /* 0x0000ea00000a7ab9 */ /* 0x000fe40000000a00 */
[----:B------:R-:W-:-:S04]  /*2100*/  @UP0 UIMAD.WIDE.U32 UR6, UR8, UR10, URZ ;  /* 0x0000000a080602a5 */ /* 0x000fc8000f8e003f */
[----:B------:R-:W-:-:S04]  /*2110*/  @UP0 UIMAD UR11, UR8, UR11, UR7 ;  /* 0x0000000b080b02a4 */ /* 0x000fc8000f8e0207 */
        /* <DEDUP_REMOVED lines=12> */
.L_x_13:
[----:B------:R-:W-:Y:S01]  /*21e0*/  UIADD3 UR17, -UR16, UR17, URZ ;  /* 0x0000001110117290 */ /* 0x000fe2000fffe13f */
[----:B------:R-:W-:Y:S05]  /*21f0*/  BSSY B0, `(.L_x_14) ;  /* 0x000001b000007945 */ /* 0x000fea0003800000 */
[----:B------:R-:W-:-:S13]  /*2200*/  ISETP.GE.AND P3, PT, R32, UR17, PT ;  /* 0x0000001120007c0c */ /* 0x000fda000bf66270 */
[----:B------:R-:W-:Y:S05]  /*2210*/  @P3 BRA `(.L_x_15) ;  /* 0x0000018000003947 */ /* 0x000fea0003800000 */
[----:B------:R-:W-:Y:S01]  /*2220*/  IMAD.U32 R4, RZ, RZ, UR16 ;  /* 0x00000010ff047e24 */ /* 0x000fe2000f8e00ff */
[----:B------:R-:W-:Y:S01]  /*2230*/  IADD3 R6, P0, R32, UR16, RZ ;  /* 0x0000001020067c10 */ /* 0x000fe2000ff1e0ff */
[----:B------:R-:W-:Y:S01]  /*2240*/  ULDC.64 UR8, c[0x0][0x3b8] ;  /* 0x0000ee0000087ab9 */ /* 0x000fe20000000a00 */
[----:B------:R-:W-:Y:S01]  /*2250*/  ISETP.GE.AND P5, PT, R244, c[0x0][0x220], PT ;  /* 0x00008800f4007a0c */ /* 0x000fe20003fa6270 */
[----:B------:R-:W-:Y:S01]  /*2260*/  UIMAD UR7, UR55, UR8, URZ ;  /* 0x00000008370772a4 */ /* 0x000fe2000f8e023f */
[----:B------:R-:W-:Y:S01]  /*2270*/  LEA.HI.X.SX32 R7, R4, R29, 0x1, P0 ;  /* 0x0000001d04077211 */ /* 0x000fe200000f0eff */
[----:B------:R-:W-:Y:S01]  /*2280*/  IMAD.WIDE.U32 R4, R6, c[0x0][0x3a0], R30 ;  /* 0x0000e80006047a25 */ /* 0x000fe200078e001e */
[----:B------:R-:W-:Y:S01]  /*2290*/  ISETP.GE.AND P4, PT, R13, c[0x0][0x220], PT ;  /* 0x000088000d007a0c */ /* 0x000fe20003f86270 */
[----:B------:R-:W-:Y:S01]  /*22a0*/  UIMAD UR7, UR33, UR9, UR7 ;  /* 0x00000009210772a4 */ /* 0x000fe2000f8e0207 */
[----:B------:R-:W-:Y:S01]  /*22b0*/  ISETP.GE.AND P2, PT, R9, c[0x0][0x220], PT ;  /* 0x0000880009007a0c */ /* 0x000fe20003f46270 */
[----:B------:R-:W-:Y:S01]  /*22c0*/  IMAD R7, R7, c[0x0][0x3a0], RZ ;  /* 0x0000e80007077a24 */ /* 0x000fe200078e02ff */
[----:B------:R-:W-:-:S03]  /*22d0*/  ISETP.GE.AND P1, PT, R10, c[0x0][0x220], PT ;  /* 0x000088000a007a0c */ /* 0x000fc60003f26270 */
[----:B------:R-:W-:Y:S01]  /*22e0*/  IMAD R7, R6, c[0x0][0x3a4], R7 ;  /* 0x0000e90006077a24 */ /* 0x000fe200078e0207 */
[----:B------:R-:W-:Y:S01]  /*22f0*/  IADD3 R6, P0, R4, UR12, RZ ;  /* 0x0000000c04067c10 */ /* 0x000fe2000ff1e0ff */
[----:B------:R-:W-:-:S03]  /*2300*/  IMAD.U32 R4, RZ, RZ, UR33 ;  /* 0x00000021ff047e24 */ /* 0x000fc6000f8e00ff */
[----:B------:R-:W-:-:S05]  /*2310*/  IADD3.X R7, R5, UR13, R7, P0, !PT ;  /* 0x0000000d05077c10 */ /* 0x000fca00087fe407 */
[----:B------:R-:W-:-:S05]  /*2320*/  IMAD.WIDE.U32 R6, R4, c[0x0][0x3b8], R6 ;  /* 0x0000ee0004067a25 */ /* 0x000fca00078e0006 */
[----:B------:R-:W-:Y:S02]  /*2330*/  IADD3 R5, R7, UR7, RZ ;  /* 0x0000000707057c10 */ /* 0x000fe4000fffe0ff */
[----:B------:R-:W-:-:S04]  /*2340*/  LEA R4, P0, R6, c[0x0][0x340], 0x1 ;  /* 0x0000d00006047a11 */ /* 0x000fc800078008ff */
[----:B------:R-:W-:-:S05]  /*2350*/  LEA.HI.X R5, R6, c[0x0][0x344], R5, 0x1, P0 ;  /* 0x0000d10006057a11 */ /* 0x000fca00000f0c05 */
[----:B------:R1:W-:Y:S04]  /*2360*/  @!P5 STG.E.128 [R4.64], RZ ;  /* 0x000000ff0400d986 */ /* 0x0003e8000c101d04 */
[----:B------:R1:W-:Y:S04]  /*2370*/  @!P4 STG.E.128 [R4.64+0x80], RZ ;  /* 0x000080ff0400c986 */ /* 0x0003e8000c101d04 */
[----:B------:R1:W-:Y:S04]  /*2380*/  @!P2 STG.E.128 [R4.64+0x100], RZ ;  /* 0x000100ff0400a986 */ /* 0x0003e8000c101d04 */
[----:B------:R1:W-:Y:S02]  /*2390*/  @!P1 STG.E.128 [R4.64+0x180], RZ ;  /* 0x000180ff04009986 */ /* 0x0003e4000c101d04 */
.L_x_15:
[----:B------:R-:W-:Y:S05]  /*23a0*/  BSYNC B0 ;  /* 0x0000000000007941 */ /* 0x000fea0003800000 */
.L_x_14:
[----:B------:R-:W-:Y:S05]  /*23b0*/  @P3 BRA `(.L_x_16) ;  /* 0x0000532000003947 */ /* 0x000fea0003800000 */
[----:B-1----:R-:W-:Y:S01]  /*23c0*/  IMAD.U32 R4, RZ, RZ, UR16 ;  /* 0x00000010ff047e24 */ /* 0x002fe2000f8e00ff */
[----:B------:R-:W-:Y:S01]  /*23d0*/  IADD3 R6, P0, R32, UR16, RZ ;  /* 0x0000001020067c10 */ /* 0x000fe2000ff1e0ff */
[----:B------:R-:W-:Y:S01]  /*23e0*/  ULDC.64 UR8, c[0x0][0x3c0] ;  /* 0x0000f00000087ab9 */ /* 0x000fe20000000a00 */
[----:B------:R-:W-:Y:S01]  /*23f0*/  ISETP.GE.AND P1, PT, R13, c[0x0][0x220], PT ;  /* 0x000088000d007a0c */ /* 0x000fe20003f26270 */
[----:B------:R-:W-:Y:S01]  /*2400*/  UIMAD UR7, UR55, UR8, URZ ;  /* 0x00000008370772a4 */ /* 0x000fe2000f8e023f */
[----:B------:R-:W-:Y:S01]  /*2410*/  LEA.HI.X.SX32 R7, R4, R29, 0x1, P0 ;  /* 0x0000001d04077211 */ /* 0x000fe200000f0eff */
[----:B------:R-:W-:Y:S01]  /*2420*/  IMAD.WIDE.U32 R4, R6, c[0x0][0x3a8], R30 ;  /* 0x0000ea0006047a25 */ /* 0x000fe200078e001e */
[----:B------:R-:W-:Y:S01]  /*2430*/  ISETP.GE.AND P2, PT, R244, c[0x0][0x220], PT ;  /* 0x00008800f4007a0c */ /* 0x000fe20003f46270 */
[----:B------:R-:W-:-:S02]  /*2440*/  UIMAD UR7, UR33, UR9, UR7 ;  /* 0x00000009210772a4 */ /* 0x000fc4000f8e0207 */
[----:B------:R-:W-:-:S04]  /*2450*/  IMAD R7, R7, c[0x0][0x3a8], RZ ;  /* 0x0000ea0007077a24 */ /* 0x000fc800078e02ff */
[----:B------:R-:W-:Y:S01]  /*2460*/  IMAD R7, R6, c[0x0][0x3ac], R7 ;  /* 0x0000eb0006077a24 */ /* 0x000fe200078e0207 */
[----:B------:R-:W-:Y:S01]  /*2470*/  IADD3 R6, P0, R4, UR6, RZ ;  /* 0x0000000604067c10 */ /* 0x000fe2000ff1e0ff */
[----:B------:R-:W-:-:S03]  /*2480*/  IMAD.U32 R4, RZ, RZ, UR33 ;  /* 0x00000021ff047e24 */ /* 0x000fc6000f8e00ff */
[----:B------:R-:W-:Y:S02]  /*2490*/  IADD3.X R7, R5, UR11, R7, P0, !PT ;  /* 0x0000000b05077c10 */ /* 0x000fe400087fe407 */
[----:B------:R-:W-:-:S03]  /*24a0*/  ISETP.GE.AND P0, PT, R9, c[0x0][0x220], PT ;  /* 0x0000880009007a0c */ /* 0x000fc60003f06270 */
[----:B------:R-:W-:-:S05]  /*24b0*/  IMAD.WIDE.U32 R6, R4, c[0x0][0x3c0], R6 ;  /* 0x0000f00004067a25 */ /* 0x000fca00078e0006 */
[----:B------:R-:W-:Y:S02]  /*24c0*/  IADD3 R5, R7, UR7, RZ ;  /* 0x0000000707057c10 */ /* 0x000fe4000fffe0ff */
[----:B------:R-:W-:-:S04]  /*24d0*/  LEA R4, P3, R6, c[0x0][0x348], 0x1 ;  /* 0x0000d20006047a11 */ /* 0x000fc800078608ff */
[----:B------:R-:W-:-:S05]  /*24e0*/  LEA.HI.X R5, R6, c[0x0][0x34c], R5, 0x1, P3 ;  /* 0x0000d30006057a11 */ /* 0x000fca00018f0c05 */
[----:B------:R1:W-:Y:S04]  /*24f0*/  @!P2 STG.E.128 [R4.64], RZ ;  /* 0x000000ff0400a986 */ /* 0x0003e8000c101d04 */
[----:B------:R1:W-:Y:S04]  /*2500*/  @!P1 STG.E.128 [R4.64+0x80], RZ ;  /* 0x000080ff04009986 */ /* 0x0003e8000c101d04 */
[----:B------:R1:W-:Y:S01]  /*2510*/  @!P0 STG.E.128 [R4.64+0x100], RZ ;  /* 0x000100ff04008986 */ /* 0x0003e2000c101d04 */
[----:B------:R-:W-:-:S13]  /*2520*/  ISETP.GE.AND P0, PT, R10, c[0x0][0x220], PT ;  /* 0x000088000a007a0c */ /* 0x000fda0003f06270 */
[----:B------:R-:W-:Y:S05]  /*2530*/  @P0 BRA `(.L_x_16) ;  /* 0x000051a000000947 */ /* 0x000fea0003800000 */
[----:B------:R2:W-:Y:S01]  /*2540*/  STG.E.128 [R4.64+0x180], RZ ;  /* 0x000180ff04007986 */ /* 0x0005e2000c101d04 */
[----:B------:R-:W-:Y:S05]  /*2550*/  BRA `(.L_x_16) ;  /* 0x0000518000007947 */ /* 0x000fea0003800000 */
.L_x_11:
[----:B------:R-:W-:Y:S01]  /*2560*/  PLOP3.LUT P0, PT, PT, PT, UP6, 0x80, 0x0 ;  /* 0x000000000000781c */ /* 0x000fe20003f0f068 */
[----:B------:R-:W-:Y:S01]  /*2570*/  UIADD3 UR11, -UR16, UR17, URZ ;  /* 0x00000011100b7290 */ /* 0x000fe2000fffe13f */
[----:B------:R-:W-:Y:S11]  /*2580*/  BSSY B0, `(.L_x_17) ;  /* 0x000003c000007945 */ /* 0x000ff60003800000 */
[----:B------:R-:W-:Y:S01]  /*2590*/  @P0 BAR.SYNC.DEFER_BLOCKING 0x0 ;  /* 0x0000000000000b1d */ /* 0x000fe20000010000 */
[----:B------:R-:W-:-:S13]  /*25a0*/  ISETP.GE.AND P2, PT, R32, UR11, PT ;  /* 0x0000000b20007c0c */ /* 0x000fda000bf46270 */
[----:B------:R1:W-:Y:S04]  /*25b0*/  @P2 STS.128 [R237+0x14000], RZ ;  /* 0x014000ffed002388 */ /* 0x0003e80000000c00 */
[----:B------:R1:W-:Y:S04]  /*25c0*/  @P2 STS.128 [R237+0x15000], RZ ;  /* 0x015000ffed002388 */ /* 0x0003e80000000c00 */
[----:B------:R1:W-:Y:S04]  /*25d0*/  @P2 STS.128 [R237+0x16000], RZ ;  /* 0x016000ffed002388 */ /* 0x0003e80000000c00 */
[----:B------:R1:W-:Y:S01]  /*25e0*/  @P2 STS.128 [R237+0x17000], RZ ;  /* 0x017000ffed002388 */ /* 0x0003e20000000c00 */
[----:B------:R-:W-:Y:S05]  /*25f0*/  @P2 BRA `(.L_x_18) ;  /* 0x0000034000002947 */ /* 0x000fea0003800000 */
[----:B------:R-:W-:Y:S01]  /*2600*/  IMAD.U32 R4, RZ, RZ, UR16 ;  /* 0x00000010ff047e24 */ /* 0x000fe2000f8e00ff */
[----:B------:R-:W-:-:S02]  /*2610*/  IADD3 R8, P0, R32, UR16, RZ ;  /* 0x0000001020087c10 */ /* 0x000fc4000ff1e0ff */
[----:B------:R-:W-:Y:S02]  /*2620*/  LOP3.LUT R10, R20, 0x1, RZ, 0xc0, !PT ;  /* 0x00000001140a7812 */ /* 0x000fe400078ec0ff */
[----:B------:R-:W-:Y:S01]  /*2630*/  LEA.HI.X.SX32 R9, R4, R29, 0x1, P0 ;  /* 0x0000001d04097211 */ /* 0x000fe200000f0eff */
[----:B------:R-:W-:Y:S01]  /*2640*/  IMAD.WIDE.U32 R4, R8, c[0x0][0x1a0], R30 ;  /* 0x0000680008047a25 */ /* 0x000fe200078e001e */
[----:B------:R-:W-:Y:S02]  /*2650*/  P2R R24, PR, RZ, 0x8 ;  /* 0x00000008ff187803 */ /* 0x000fe40000000000 */
[----:B------:R-:W-:Y:S01]  /*2660*/  ISETP.NE.U32.AND P3, PT, R10, 0x1, PT ;  /* 0x000000010a00780c */ /* 0x000fe20003f65070 */
[----:B------:R-:W-:Y:S01]  /*2670*/  IMAD R9, R9, c[0x0][0x1a0], RZ ;  /* 0x0000680009097a24 */ /* 0x000fe200078e02ff */
[----:B------:R-:W-:Y:S02]  /*2680*/  IADD3 R4, P0, R4, UR22, RZ ;  /* 0x0000001604047c10 */ /* 0x000fe4000ff1e0ff */
[----:B------:R-:W-:Y:S01]  /*2690*/  P2R R22, PR, RZ, 0x4 ;  /* 0x00000004ff167803 */ /* 0x000fe20000000000 */
[----:B------:R-:W-:Y:S01]  /*26a0*/  IMAD R9, R8, c[0x0][0x1a4], R9 ;  /* 0x0000690008097a24 */ /* 0x000fe200078e0209 */
[----:B------:R-:W-:Y:S01]  /*26b0*/  P2R R25, PR, RZ, 0x10 ;  /* 0x00000010ff197803 */ /* 0x000fe20000000000 */
[----:B------:R-:W-:-:S03]  /*26c0*/  IMAD R8, R28, c[0x0][0x1b8], RZ ;  /* 0x00006e001c087a24 */ /* 0x000fc600078e02ff */
[----:B------:R-:W-:Y:S01]  /*26d0*/  IADD3.X R5, R5, UR26, R9, P0, !PT ;  /* 0x0000001a05057c10 */ /* 0x000fe200087fe409 */
[----:B------:R-:W-:-:S04]  /*26e0*/  IMAD R8, R18, c[0x0][0x1bc], R8 ;  /* 0x00006f0012087a24 */ /* 0x000fc800078e0208 */
[----:B------:R-:W-:-:S04]  /*26f0*/  IMAD.WIDE.U32 R4, R18, c[0x0][0x1b8], R4 ;  /* 0x00006e0012047a25 */ /* 0x000fc800078e0004 */
[----:B------:R-:W-:Y:S01]  /*2700*/  IMAD.IADD R9, R5, 0x1, R8 ;  /* 0x0000000105097824 */ /* 0x000fe200078e0208 */
[----:B------:R-:W-:Y:S02]  /*2710*/  LOP3.LUT R5, R20, 0xff, RZ, 0xc0, !PT ;  /* 0x000000ff14057812 */ /* 0x000fe400078ec0ff */
[C---:B------:R-:W-:Y:S02]  /*2720*/  @!P3 LEA R14, P0, R4.reuse, c[0x0][0x170], 0x1 ;  /* 0x00005c00040eba11 */ /* 0x040fe400078008ff */
[C---:B------:R-:W-:Y:S02]  /*2730*/  LOP3.LUT P2, RZ, R5.reuse, 0x2, RZ, 0xc0, !PT ;  /* 0x0000000205ff7812 */ /* 0x040fe4000784c0ff */
[----:B------:R-:W-:Y:S02]  /*2740*/  LOP3.LUT P1, RZ, R5, 0x4, RZ, 0xc0, !PT ;  /* 0x0000000405ff7812 */ /* 0x000fe4000782c0ff */
[----:B------:R-:W-:-:S05]  /*2750*/  @!P3 LEA.HI.X R15, R4, c[0x0][0x174], R9, 0x1, P0 ;  /* 0x00005d00040fba11 */ /* 0x000fca00000f0c09 */
[----:B------:R-:W-:Y:S01]  /*2760*/  @!PT LDS RZ, [RZ] ;  /* 0x00000000fffff984 */ /* 0x000fe20000000800 */
[----:B------:R-:W-:Y:S01]  /*2770*/  @!PT LDS RZ, [RZ] ;  /* 0x00000000fffff984 */ /* 0x000fe20000000800 */
[----:B------:R-:W-:Y:S01]  /*2780*/  @!PT LDS RZ, [RZ] ;  /* 0x00000000fffff984 */ /* 0x000fe20000000800 */
[----:B------:R2:W-:Y:S04]  /*2790*/  @!P3 LDGSTS.E.BYPASS.LTC128B.128 [R237+0x14000], [R14.64] ;  /* 0x140000000eedbfae */ /* 0x0005e8000b901d44 */
[----:B------:R-:W-:Y:S01]  /*27a0*/  @P2 LEA R12, P0, R4, c[0x0][0x170], 0x1 ;  /* 0x00005c00040c2a11 */ /* 0x000fe200078008ff */
[----:B------:R2:W-:Y:S01]  /*27b0*/  @P3 STS.128 [R237+0x14000], RZ ;  /* 0x014000ffed003388 */ /* 0x0005e20000000c00 */
[----:B------:R-:W-:Y:S02]  /*27c0*/  ISETP.NE.AND P3, PT, R24, RZ, PT ;  /* 0x000000ff1800720c */ /* 0x000fe40003f65270 */
[C---:B------:R-:W-:Y:S02]  /*27d0*/  @P2 LEA.HI.X R13, R4.reuse, c[0x0][0x174], R9, 0x1, P0 ;  /* 0x00005d00040d2a11 */ /* 0x040fe400000f0c09 */
[----:B------:R-:W-:-:S03]  /*27e0*/  @P1 LEA R10, P0, R4, c[0x0][0x170], 0x1 ;  /* 0x00005c00040a1a11 */ /* 0x000fc600078008ff */
[----:B------:R-:W-:Y:S01]  /*27f0*/  @!PT LDS RZ, [RZ] ;  /* 0x00000000fffff984 */ /* 0x000fe20000000800 */
[----:B------:R-:W-:Y:S01]  /*2800*/  @!PT LDS RZ, [RZ] ;  /* 0x00000000fffff984 */ /* 0x000fe20000000800 */
[----:B------:R-:W-:Y:S01]  /*2810*/  @!PT LDS RZ, [RZ] ;  /* 0x00000000fffff984 */ /* 0x000fe20000000800 */
[----:B------:R2:W-:Y:S01]  /*2820*/  @P2 LDGSTS.E.BYPASS.LTC128B.128 [R237+0x15000], [R12.64+0x80] ;  /* 0x150000800ced2fae */ /* 0x0005e2000b901d44 */
[----:B------:R-:W-:Y:S02]  /*2830*/  @P1 LEA.HI.X R11, R4, c[0x0][0x174], R9, 0x1, P0 ;  /* 0x00005d00040b1a11 */ /* 0x000fe400000f0c09 */
[----:B------:R-:W-:Y:S01]  /*2840*/  LOP3.LUT P0, RZ, R5, 0x8, RZ, 0xc0, !PT ;  /* 0x0000000805ff7812 */ /* 0x000fe2000780c0ff */
[----:B------:R2:W-:Y:S01]  /*2850*/  @!P2 STS.128 [R237+0x15000], RZ ;  /* 0x015000ffed00a388 */ /* 0x0005e20000000c00 */
[----:B------:R-:W-:-:S03]  /*2860*/  ISETP.NE.AND P2, PT, R22, RZ, PT ;  /* 0x000000ff1600720c */ /* 0x000fc60003f45270 */
[----:B------:R-:W-:Y:S01]  /*2870*/  @!PT LDS RZ, [RZ] ;  /* 0x00000000fffff984 */ /* 0x000fe20000000800 */
[----:B------:R-:W-:Y:S01]  /*2880*/  @!PT LDS RZ, [RZ] ;  /* 0x00000000fffff984 */ /* 0x000fe20000000800 */
[----:B------:R-:W-:Y:S01]  /*2890*/  @!PT LDS RZ, [RZ] ;  /* 0x00000000fffff984 */ /* 0x000fe20000000800 */
[----:B------:R2:W-:Y:S04]  /*28a0*/  @P1 LDGSTS.E.BYPASS.LTC128B.128 [R237+0x16000], [R10.64+0x100] ;  /* 0x160001000aed1fae */ /* 0x0005e8000b901d44 */
[----:B------:R2:W-:Y:S04]  /*28b0*/  @!P1 STS.128 [R237+0x16000], RZ ;  /* 0x016000ffed009388 */ /* 0x0005e80000000c00 */
[----:B------:R-:W-:-:S04]  /*28c0*/  @P0 LEA R8, P4, R4, c[0x0][0x170], 0x1 ;  /* 0x00005c0004080a11 */ /* 0x000fc800078808ff */
[----:B------:R-:W-:Y:S02]  /*28d0*/  @P0 LEA.HI.X R9, R4, c[0x0][0x174], R9, 0x1, P4 ;  /* 0x00005d0004090a11 */ /* 0x000fe400020f0c09 */
[----:B------:R-:W-:-:S03]  /*28e0*/  ISETP.NE.AND P4, PT, R25, RZ, PT ;  /* 0x000000ff1900720c */ /* 0x000fc60003f85270 */
[----:B------:R-:W-:Y:S01]  /*28f0*/  @!PT LDS RZ, [RZ] ;  /* 0x00000000fffff984 */ /* 0x000fe20000000800 */
[----:B------:R-:W-:Y:S01]  /*2900*/  @!PT LDS RZ, [RZ] ;  /* 0x00000000fffff984 */ /* 0x000fe20000000800 */
[----:B------:R-:W-:Y:S01]  /*2910*/  @!PT LDS RZ, [RZ] ;  /* 0x00000000fffff984 */ /* 0x000fe20000000800 */
[----:B------:R2:W-:Y:S04]  /*2920*/  @P0 LDGSTS.E.BYPASS.LTC128B.128 [R237+0x17000], [R8.64+0x180] ;  /* 0x1700018008ed0fae */ /* 0x0005e8000b901d44 */
[----:B------:R2:W-:Y:S04]  /*2930*/  @!P0 STS.128 [R237+0x17000], RZ ;  /* 0x017000ffed008388 */ /* 0x0005e80000000c00 */
.L_x_18:
[----:B------:R-:W-:Y:S05]  /*2940*/  BSYNC B0 ;  /* 0x0000000000007941 */ /* 0x000fea0003800000 */
.L_x_17:
[----:B------:R-:W-:Y:S01]  /*2950*/  UIMAD UR11, UR6, -0x40, UR24 ;  /* 0xffffffc0060b78a4 */ /* 0x000fe2000f8e0218 */
[----:B------:R-:W0:Y:S01]  /*2960*/  LDGDEPBAR ;  /* 0x00000000000079af */ /* 0x000e220000000000 */
[----:B------:R-:W-:Y:S04]  /*2970*/  BSSY B0, `(.L_x_19) ;  /* 0x000002b000007945 */ /* 0x000fe80003800000 */
[----:B------:R-:W-:-:S13]  /*2980*/  ISETP.GE.AND P1, PT, R32, UR11, PT ;  /* 0x0000000b20007c0c */ /* 0x000fda000bf26270 */
[----:B------:R3:W-:Y:S04]  /*2990*/  @P1 STS.128 [R237+0x8000], RZ ;  /* 0x008000ffed001388 */ /* 0x0007e80000000c00 */
[----:B------:R3:W-:Y:S04]  /*29a0*/  @P1 STS.128 [R237+0xa000], RZ ;  /* 0x00a000ffed001388 */ /* 0x0007e80000000c00 */
[----:B------:R3:W-:Y:S04]  /*29b0*/  @P1 STS.128 [R237+0xc000], RZ ;  /* 0x00c000ffed001388 */ /* 0x0007e80000000c00 */
[----:B------:R3:W-:Y:S01]  /*29c0*/  @P1 STS.128 [R237+0xe000], RZ ;  /* 0x00e000ffed001388 */ /* 0x0007e20000000c00 */
[----:B------:R-:W-:Y:S05]  /*29d0*/  @P1 BRA `(.L_x_20) ;  /* 0x0000024000001947 */ /* 0x000fea0003800000 */
[----:B------:R-:W-:Y:S01]  /*29e0*/  MOV R4, UR15 ;  /* 0x0000000f00047c02 */ /* 0x000fe20008000f00 */
[----:B--2---:R-:W-:Y:S01]  /*29f0*/  IMAD R8, R23, c[0x0][0x370], RZ ;  /* 0x0000dc0017087a24 */ /* 0x004fe200078e02ff */
[----:B------:R-:W-:Y:S01]  /*2a00*/  MOV R5, UR19 ;  /* 0x0000001300057c02 */ /* 0x000fe20008000f00 */
[----:B------:R-:W-:Y:S01]  /*2a10*/  IMAD.MOV.U32 R10, RZ, RZ, 0x2 ;  /* 0x00000002ff0a7424 */ /* 0x000fe200078e00ff */
[----:B------:R2:W-:Y:S01]  /*2a20*/  @P3 STS.128 [R237+0x8000], RZ ;  /* 0x008000ffed003388 */ /* 0x0005e20000000c00 */
[----:B------:R-:W-:-:S02]  /*2a30*/  IMAD R8, R19, c[0x0][0x374], R8 ;  /* 0x0000dd0013087a24 */ /* 0x000fc400078e0208 */
[----:B------:R-:W-:-:S04]  /*2a40*/  IMAD.WIDE.U32 R4, R19, c[0x0][0x370], R4 ;  /* 0x0000dc0013047a25 */ /* 0x000fc800078e0004 */
[----:B------:R-:W-:Y:S01]  /*2a50*/  IMAD.IADD R5, R5, 0x1, R8 ;  /* 0x0000000105057824 */ /* 0x000fe200078e0208 */
[----:B------:R-:W-:Y:S01]  /*2a60*/  MOV R8, UR33 ;  /* 0x0000002100087c02 */ /* 0x000fe20008000f00 */
[----:B------:R-:W-:-:S04]  /*2a70*/  IMAD.WIDE R10, R244, R10, c[0x0][0x330] ;  /* 0x0000cc00f40a7625 */ /* 0x000fc800078e020a */
[----:B------:R-:W-:-:S05]  /*2a80*/  IMAD.WIDE.U32 R8, R8, c[0x0][0x378], R4 ;  /* 0x0000de0008087a25 */ /* 0x000fca00078e0004 */
[----:B------:R-:W-:Y:S02]  /*2a90*/  IADD3 R5, R9, UR13, RZ ;  /* 0x0000000d09057c10 */ /* 0x000fe4000fffe0ff */
[C---:B------:R-:W-:Y:S02]  /*2aa0*/  LEA R4, P0, R8.reuse, R10, 0x1 ;  /* 0x0000000a08047211 */ /* 0x040fe400078008ff */
[----:B------:R-:W-:Y:S02]  /*2ab0*/  @!P3 MOV R9, R243 ;  /* 0x000000f30009b202 */ /* 0x000fe40000000f00 */
[----:B------:R-:W-:Y:S02]  /*2ac0*/  LEA.HI.X R5, R8, R11, R5, 0x1, P0 ;  /* 0x0000000b08057211 */ /* 0x000fe400000f0c05 */
[----:B------:R-:W-:-:S05]  /*2ad0*/  @!P3 MOV R8, R241 ;  /* 0x000000f10008b202 */ /* 0x000fca0000000f00 */
[----:B------:R-:W-:Y:S01]  /*2ae0*/  @!PT LDS RZ, [RZ] ;  /* 0x00000000fffff984 */ /* 0x000fe20000000800 */
[----:B------:R-:W-:Y:S01]  /*2af0*/  @!PT LDS RZ, [RZ] ;  /* 0x00000000fffff984 */ /* 0x000fe20000000800 */
[----:B------:R-:W-:Y:S01]  /*2b00*/  @!PT LDS RZ, [RZ] ;  /* 0x00000000fffff984 */ /* 0x000fe20000000800 */
[----:B------:R2:W-:Y:S04]  /*2b10*/  @!P3 LDGSTS.E.BYPASS.LTC128B.128 [R237+0x8000], [R8.64] ;  /* 0x0800000008edbfae */ /* 0x0005e8000b901d44 */
[----:B------:R2:W-:Y:S04]  /*2b20*/  @P5 STS.128 [R237+0xa000], RZ ;  /* 0x00a000ffed005388 */ /* 0x0005e80000000c00 */
[----:B------:R-:W-:Y:S01]  /*2b30*/  @!PT LDS RZ, [RZ] ;  /* 0x00000000fffff984 */ /* 0x000fe20000000800 */
[----:B------:R-:W-:Y:S01]  /*2b40*/  @!PT LDS RZ, [RZ] ;  /* 0x00000000fffff984 */ /* 0x000fe20000000800 */
[----:B------:R-:W-:Y:S01]  /*2b50*/  @!PT LDS RZ, [RZ] ;  /* 0x00000000fffff984 */ /* 0x000fe20000000800 */
[----:B------:R2:W-:Y:S04]  /*2b60*/  @!P5 LDGSTS.E.BYPASS.LTC128B.128 [R237+0xa000], [R4.64+0x80] ;  /* 0x0a00008004eddfae */ /* 0x0005e8000b901d44 */
[----:B------:R2:W-:Y:S04]  /*2b70*/  @P4 STS.128 [R237+0xc000], RZ ;  /* 0x00c000ffed004388 */ /* 0x0005e80000000c00 */
[----:B------:R-:W-:Y:S01]  /*2b80*/  @!PT LDS RZ, [RZ] ;  /* 0x00000000fffff984 */ /* 0x000fe20000000800 */
[----:B------:R-:W-:Y:S01]  /*2b90*/  @!PT LDS RZ, [RZ] ;  /* 0x00000000fffff984 */ /* 0x000fe20000000800 */
[----:B------:R-:W-:Y:S01]  /*2ba0*/  @!PT LDS RZ, [RZ] ;  /* 0x00000000fffff984 */ /* 0x000fe20000000800 */
[----:B------:R2:W-:Y:S04]  /*2bb0*/  @!P4 LDGSTS.E.BYPASS.LTC128B.128 [R237+0xc000], [R4.64+0x100] ;  /* 0x0c00010004edcfae */ /* 0x0005e8000b901d44 */
[----:B------:R2:W-:Y:S01]  /*2bc0*/  @P6 STS.128 [R237+0xe000], RZ ;  /* 0x00e000ffed006388 */ /* 0x0005e20000000c00 */
[----:B------:R-:W-:Y:S05]  /*2bd0*/  @P6 BRA `(.L_x_20) ;  /* 0x0000004000006947 */ /* 0x000fea0003800000 */
[----:B------:R-:W-:Y:S01]  /*2be0*/  @!PT LDS RZ, [RZ] ;  /* 0x00000000fffff984 */ /* 0x000fe20000000800 */
[----:B------:R-:W-:Y:S01]  /*2bf0*/  @!PT LDS RZ, [RZ] ;  /* 0x00000000fffff984 */ /* 0x000fe20000000800 */
[----:B------:R-:W-:Y:S01]  /*2c00*/  @!PT LDS RZ, [RZ] ;  /* 0x00000000fffff984 */ /* 0x000fe20000000800 */
[----:B------:R4:W-:Y:S02]  /*2c10*/  LDGSTS.E.BYPASS.LTC128B.128 [R237+0xe000], [R4.64+0x180] ;  /* 0x0e00018004ed7fae */ /* 0x0009e4000b901d44 */
.L_x_20:
[----:B------:R-:W-:Y:S05]  /*2c20*/  BSYNC B0 ;  /* 0x0000000000007941 */ /* 0x000fea0003800000 */
.L_x_19:
[----:B--2-4-:R-:W-:Y:S01]  /*2c30*/  IADD3 R4, R32, 0x20, RZ ;  /* 0x0000002020047810 */ /* 0x014fe20007ffe0ff */
[----:B------:R-:W-:Y:S01]  /*2c40*/  BSSY B0, `(.L_x_21) ;  /* 0x000002f000007945 */ /* 0x000fe20003800000 */
[----:B------:R-:W-:-:S02]  /*2c50*/  IMAD.MOV.U32 R13, RZ, RZ, 0x20 ;  /* 0x00000020ff0d7424 */ /* 0x000fc400078e00ff */
[----:B------:R-:W-:-:S13]  /*2c60*/  ISETP.GE.AND P0, PT, R4, UR11, PT ;  /* 0x0000000b04007c0c */ /* 0x000fda000bf06270 */
[----:B------:R2:W-:Y:S04]  /*2c70*/  @P0 STS.128 [R237+0x9000], RZ ;  /* 0x009000ffed000388 */ /* 0x0005e80000000c00 */
[----:B------:R2:W-:Y:S04]  /*2c80*/  @P0 STS.128 [R237+0xb000], RZ ;  /* 0x00b000ffed000388 */ /* 0x0005e80000000c00 */
[----:B------:R2:W-:Y:S04]  /*2c90*/  @P0 STS.128 [R237+0xd000], RZ ;  /* 0x00d000ffed000388 */ /* 0x0005e80000000c00 */
[----:B------:R2:W-:Y:S01]  /*2ca0*/  @P0 STS.128 [R237+0xf000], RZ ;  /* 0x00f000ffed000388 */ /* 0x0005e20000000c00 */
[----:B------:R-:W-:Y:S05]  /*2cb0*/  @P0 BRA `(.L_x_22) ;  /* 0x0000027000000947 */ /* 0x000fea0003800000 */
[C---:B------:R-:W-:Y:S01]  /*2cc0*/  IMAD.WIDE.U32 R4, R13.reuse, c[0x0][0x370], RZ ;  /* 0x0000dc000d047a25 */ /* 0x040fe200078e00ff */
[----:B------:R-:W-:Y:S01]  /*2cd0*/  P2R R12, PR, RZ, 0x1 ;  /* 0x00000001ff0c7803 */ /* 0x000fe20000000000 */
[----:B------:R4:W-:Y:S02]  /*2ce0*/  @P3 STS.128 [R237+0x9000], RZ ;  /* 0x009000ffed003388 */ /* 0x0009e40000000c00 */
[----:B------:R-:W-:Y:S01]  /*2cf0*/  IMAD R7, R13, c[0x0][0x374], RZ ;  /* 0x0000dd000d077a24 */ /* 0x000fe200078e02ff */
[----:B------:R-:W-:Y:S01]  /*2d00*/  IADD3 R4, P0, R6, R4, RZ ;  /* 0x0000000406047210 */ /* 0x000fe20007f1e0ff */
[----:B------:R-:W-:-:S03]  /*2d10*/  @!P3 IMAD.MOV.U32 R6, RZ, RZ, c[0x0][0x370] ;  /* 0x0000dc00ff06b624 */ /* 0x000fc600078e00ff */
[----:B------:R-:W-:Y:S01]  /*2d20*/  IADD3.X R5, R21, R5, R7, P0, !PT ;  /* 0x0000000515057210 */ /* 0x000fe200007fe407 */
[----:B------:R-:W-:Y:S01]  /*2d30*/  @!P3 IMAD.MOV.U32 R7, RZ, RZ, c[0x0][0x374] ;  /* 0x0000dd00ff07b624 */ /* 0x000fe200078e00ff */
[----:B------:R-:W-:-:S04]  /*2d40*/  @!P3 LEA R10, P0, R6, R241, 0x6 ;  /* 0x000000f1060ab211 */ /* 0x000fc800078030ff */
[----:B------:R-:W-:Y:S02]  /*2d50*/  @!P3 LEA.HI.X R11, R6, R243, R7, 0x6, P0 ;  /* 0x000000f3060bb211 */ /* 0x000fe400000f3407 */
[----:B------:R-:W-:-:S03]  /*2d60*/  @!P5 LEA R8, P0, R4, c[0x0][0x330], 0x1 ;  /* 0x0000cc000408da11 */ /* 0x000fc600078008ff */
[----:B------:R-:W-:Y:S01]  /*2d70*/  @!PT LDS RZ, [RZ] ;  /* 0x00000000fffff984 */ /* 0x000fe20000000800 */
[----:B------:R-:W-:Y:S01]  /*2d80*/  @!PT LDS RZ, [RZ] ;  /* 0x00000000fffff984 */ /* 0x000fe20000000800 */
[----:B------:R-:W-:Y:S01]  /*2d90*/  @!PT LDS RZ, [RZ] ;  /* 0x00000000fffff984 */ /* 0x000fe20000000800 */
[----:B------:R4:W-:Y:S01]  /*2da0*/  @!P3 LDGSTS.E.BYPASS.LTC128B.128 [R237+0x9000], [R10.64] ;  /* 0x090000000aedbfae */ /* 0x0009e2000b901d44 */
[C-C-:B------:R-:W-:Y:S02]  /*2db0*/  @!P5 LEA.HI.X R9, R4.reuse, c[0x0][0x334], R5.reuse, 0x1, P0 ;  /* 0x0000cd000409da11 */ /* 0x140fe400000f0c05 */
[C---:B------:R-:W-:Y:S01]  /*2dc0*/  @!P4 LEA R6, P0, R4.reuse, c[0x0][0x330], 0x1 ;  /* 0x0000cc000406ca11 */ /* 0x040fe200078008ff */
[----:B------:R4:W-:Y:S03]  /*2dd0*/  @P5 STS.128 [R237+0xb000], RZ ;  /* 0x00b000ffed005388 */ /* 0x0009e60000000c00 */
[----:B------:R-:W-:Y:S01]  /*2de0*/  @!P4 LEA.HI.X R7, R4, c[0x0][0x334], R5, 0x1, P0 ;  /* 0x0000cd000407ca11 */ /* 0x000fe200000f0c05 */
[----:B------:R-:W-:Y:S01]  /*2df0*/  @!PT LDS RZ, [RZ] ;  /* 0x00000000fffff984 */ /* 0x000fe20000000800 */
[----:B------:R-:W-:Y:S01]  /*2e00*/  @!PT LDS RZ, [RZ] ;  /* 0x00000000fffff984 */ /* 0x000fe20000000800 */
[----:B------:R-:W-:Y:S01]  /*2e10*/  @!PT LDS RZ, [RZ] ;  /* 0x00000000fffff984 */ /* 0x000fe20000000800 */
[----:B------:R4:W-:Y:S01]  /*2e20*/  @!P5 LDGSTS.E.BYPASS.LTC128B.128 [R237+0xb000], [R8.64+0x80] ;  /* 0x0b00008008eddfae */ /* 0x0009e2000b901d44 */
[----:B------:R-:W-:-:S03]  /*2e30*/  ISETP.NE.AND P0, PT, R12, RZ, PT ;  /* 0x000000ff0c00720c */ /* 0x000fc60003f05270 */
[----:B------:R4:W-:Y:S04]  /*2e40*/  @P4 STS.128 [R237+0xd000], RZ ;  /* 0x00d000ffed004388 */ /* 0x0009e80000000c00 */
[----:B------:R-:W-:Y:S01]  /*2e50*/  @!PT LDS RZ, [RZ] ;  /* 0x00000000fffff984 */ /* 0x000fe20000000800 */
[----:B------:R-:W-:Y:S01]  /*2e60*/  @!PT LDS RZ, [RZ] ;  /* 0x00000000fffff984 */ /* 0x000fe20000000800 */
[----:B------:R-:W-:Y:S01]  /*2e70*/  @!PT LDS RZ, [RZ] ;  /* 0x00000000fffff984 */ /* 0x000fe20000000800 */
[----:B------:R4:W-:Y:S04]  /*2e80*/  @!P4 LDGSTS.E.BYPASS.LTC128B.128 [R237+0xd000], [R6.64+0x100] ;  /* 0x0d00010006edcfae */ /* 0x0009e8000b901d44 */
[----:B------:R4:W-:Y:S01]  /*2e90*/  @P6 STS.128 [R237+0xf000], RZ ;  /* 0x00f000ffed006388 */ /* 0x0009e20000000c00 */
[----:B------:R-:W-:Y:S05]  /*2ea0*/  @P6 BRA `(.L_x_22) ;  /* 0x0000008000006947 */ /* 0x000fea0003800000 */
[----:B----4-:R-:W-:Y:S02]  /*2eb0*/  P2R R8, PR, RZ, 0x1 ;  /* 0x00000001ff087803 */ /* 0x010fe40000000000 */
[----:B------:R-:W-:-:S04]  /*2ec0*/  LEA R6, P0, R4, c[0x0][0x330], 0x1 ;  /* 0x0000cc0004067a11 */ /* 0x000fc800078008ff */
[----:B------:R-:W-:Y:S02]  /*2ed0*/  LEA.HI.X R7, R4, c[0x0][0x334], R5, 0x1, P0 ;  /* 0x0000cd0004077a11 */ /* 0x000fe400000f0c05 */
[----:B------:R-:W-:-:S03]  /*2ee0*/  ISETP.NE.AND P0, PT, R8, RZ, PT ;  /* 0x000000ff0800720c */ /* 0x000fc60003f05270 */
[----:B------:R-:W-:Y:S01]  /*2ef0*/  @!PT LDS RZ, [RZ] ;  /* 0x00000000fffff984 */ /* 0x000fe20000000800 */
[----:B------:R-:W-:Y:S01]  /*2f00*/  @!PT LDS RZ, [RZ] ;  /* 0x00000000fffff984 */ /* 0x000fe20000000800 */
[----:B------:R-:W-:Y:S01]  /*2f10*/  @!PT LDS RZ, [RZ] ;  /* 0x00000000fffff984 */ /* 0x000fe20000000800 */
[----:B------:R4:W-:Y:S05]  /*2f20*/  LDGSTS.E.BYPASS.LTC128B.128 [R237+0xf000], [R6.64+0x180] ;  /* 0x0f00018006ed7fae */ /* 0x0009ea000b901d44 */
.L_x_22:
[----:B------:R-:W-:Y:S05]  /*2f30*/  BSYNC B0 ;  /* 0x0000000000007941 */ /* 0x000fea0003800000 */
.L_x_21:
[----:B------:R1:W-:Y:S01]  /*2f40*/  @P1 STS.128 [R237], RZ ;  /* 0x000000ffed001388 */ /* 0x0003e20000000c00 */
[----:B------:R-:W-:Y:S03]  /*2f50*/  BSSY B0, `(.L_x_23) ;  /* 0x0000027000007945 */ /* 0x000fe60003800000 */
[----:B------:R1:W-:Y:S04]  /*2f60*/  @P1 STS.128 [R237+0x2000], RZ ;  /* 0x002000ffed001388 */ /* 0x0003e80000000c00 */
[----:B------:R1:W-:Y:S04]  /*2f70*/  @P1 STS.128 [R237+0x4000], RZ ;  /* 0x004000ffed001388 */ /* 0x0003e80000000c00 */
[----:B------:R1:W-:Y:S01]  /*2f80*/  @P1 STS.128 [R237+0x6000], RZ ;  /* 0x006000ffed001388 */ /* 0x0003e20000000c00 */
[----:B------:R-:W-:Y:S05]  /*2f90*/  @P1 BRA `(.L_x_24) ;  /* 0x0000022000001947 */ /* 0x000fea0003800000 */
[----:B------:R-:W-:Y:S01]  /*2fa0*/  MOV R4, UR28 ;  /* 0x0000001c00047c02 */ /* 0x000fe20008000f00 */
[----:B----4-:R-:W-:Y:S01]  /*2fb0*/  IMAD.MOV.U32 R8, RZ, RZ, 0x2 ;  /* 0x00000002ff087424 */ /* 0x010fe200078e00ff */
[----:B------:R-:W-:Y:S01]  /*2fc0*/  MOV R5, UR25 ;  /* 0x0000001900057c02 */ /* 0x000fe20008000f00 */
[----:B------:R4:W-:Y:S01]  /*2fd0*/  @P3 STS.128 [R237], RZ ;  /* 0x000000ffed003388 */ /* 0x0009e20000000c00 */
[----:B------:R-:W-:Y:S01]  /*2fe0*/  MOV R6, UR33 ;  /* 0x0000002100067c02 */ /* 0x000fe20008000f00 */
[----:B------:R-:W-:-:S04]  /*2ff0*/  IMAD.WIDE R8, R244, R8, c[0x0][0x160] ;  /* 0x00005800f4087625 */ /* 0x000fc800078e0208 */
[----:B------:R-:W-:-:S04]  /*3000*/  IMAD.WIDE.U32 R4, R19, c[0x0][0x190], R4 ;  /* 0x0000640013047a25 */ /* 0x000fc800078e0004 */
[----:B------:R-:W-:-:S04]  /*3010*/  IMAD.IADD R5, R27, 0x1, R5 ;  /* 0x000000011b057824 */ /* 0x000fc800078e0205 */
[----:B------:R-:W-:-:S05]  /*3020*/  IMAD.WIDE.U32 R6, R6, c[0x0][0x1a8], R4 ;  /* 0x00006a0006067a25 */ /* 0x000fca00078e0004 */
[----:B------:R-:W-:Y:S01]  /*3030*/  IADD3 R5, R7, UR14, RZ ;  /* 0x0000000e07057c10 */ /* 0x000fe2000fffe0ff */
[----:B------:R-:W-:Y:S01]  /*3040*/  @!P3 IMAD.MOV.U32 R7, RZ, RZ, R242 ;  /* 0x000000ffff07b224 */ /* 0x000fe200078e00f2 */
[----:B------:R-:W-:-:S04]  /*3050*/  LEA R4, P1, R6, R8, 0x1 ;  /* 0x0000000806047211 */ /* 0x000fc800078208ff */
[----:B------:R-:W-:Y:S02]  /*3060*/  LEA.HI.X R5, R6, R9, R5, 0x1, P1 ;  /* 0x0000000906057211 */ /* 0x000fe400008f0c05 */
[----:B------:R-:W-:-:S05]  /*3070*/  @!P3 MOV R6, R240 ;  /* 0x000000f00006b202 */ /* 0x000fca0000000f00 */
[----:B------:R-:W-:Y:S01]  /*3080*/  @!PT LDS RZ, [RZ] ;  /* 0x00000000fffff984 */ /* 0x000fe20000000800 */
[----:B------:R-:W-:Y:S01]  /*3090*/  @!PT LDS RZ, [RZ] ;  /* 0x00000000fffff984 */ /* 0x000fe20000000800 */
[----:B------:R-:W-:Y:S01]  /*30a0*/  @!PT LDS RZ, [RZ] ;  /* 0x00000000fffff984 */ /* 0x000fe20000000800 */
[----:B------:R4:W-:Y:S04]  /*30b0*/  @!P3 LDGSTS.E.BYPASS.LTC128B.128 [R237], [R6.64] ;  /* 0x0000000006edbfae */ /* 0x0009e8000b901d44 */
        /* <DEDUP_REMOVED lines=16> */
.L_x_24:
[----:B------:R-:W-:Y:S05]  /*31c0*/  BSYNC B0 ;  /* 0x0000000000007941 */ /* 0x000fea0003800000 */
.L_x_23:
[----:B------:R1:W-:Y:S01]  /*31d0*/  @P0 STS.128 [R237+0x1000], RZ ;  /* 0x001000ffed000388 */ /* 0x0003e20000000c00 */
[----:B------:R-:W-:Y:S03]  /*31e0*/  BSSY B0, `(.L_x_25) ;  /* 0x0000028000007945 */ /* 0x000fe60003800000 */
[----:B------:R1:W-:Y:S04]  /*31f0*/  @P0 STS.128 [R237+0x3000], RZ ;  /* 0x003000ffed000388 */ /* 0x0003e80000000c00 */
[----:B------:R1:W-:Y:S04]  /*3200*/  @P0 STS.128 [R237+0x5000], RZ ;  /* 0x005000ffed000388 */ /* 0x0003e80000000c00 */
[----:B------:R1:W-:Y:S01]  /*3210*/  @P0 STS.128 [R237+0x7000], RZ ;  /* 0x007000ffed000388 */ /* 0x0003e20000000c00 */
[----:B------:R-:W-:Y:S05]  /*3220*/  @P0 BRA `(.L_x_26) ;  /* 0x0000023000000947 */ /* 0x000fea0003800000 */
[C---:B-1--4-:R-:W-:Y:S01]  /*3230*/  IMAD.WIDE.U32 R4, R13.reuse, c[0x0][0x190], RZ ;  /* 0x000064000d047a25 */ /* 0x052fe200078e00ff */
[----:B------:R1:W-:Y:S03]  /*3240*/  @P3 STS.128 [R237+0x1000], RZ ;  /* 0x001000ffed003388 */ /* 0x0003e60000000c00 */
[----:B------:R-:W-:Y:S01]  /*3250*/  @!P3 IMAD.MOV.U32 R7, RZ, RZ, c[0x0][0x190] ;  /* 0x00006400ff07b624 */ /* 0x000fe200078e00ff */
[----:B------:R-:W-:Y:S01]  /*3260*/  IADD3 R4, P1, R16, R4, RZ ;  /* 0x0000000410047210 */ /* 0x000fe20007f3e0ff */
[----:B------:R-:W-:-:S02]  /*3270*/  IMAD R13, R13, c[0x0][0x194], RZ ;  /* 0x000065000d0d7a24 */ /* 0x000fc400078e02ff */
[----:B------:R-:W-:Y:S01]  /*3280*/  @!P3 IMAD.MOV.U32 R6, RZ, RZ, c[0x0][0x194] ;  /* 0x00006500ff06b624 */ /* 0x000fe200078e00ff */
[C---:B------:R-:W-:Y:S02]  /*3290*/  @!P3 LEA R10, P0, R7.reuse, R240, 0x6 ;  /* 0x000000f0070ab211 */ /* 0x040fe400078030ff */
[----:B------:R-:W-:Y:S02]  /*32a0*/  IADD3.X R5, R26, R5, R13, P1, !PT ;  /* 0x000000051a057210 */ /* 0x000fe40000ffe40d */
[C---:B------:R-:W-:Y:S02]  /*32b0*/  @!P5 LEA R8, P1, R4.reuse, c[0x0][0x160], 0x1 ;  /* 0x000058000408da11 */ /* 0x040fe400078208ff */
[----:B------:R-:W-:Y:S02]  /*32c0*/  @!P3 LEA.HI.X R11, R7, R242, R6, 0x6, P0 ;  /* 0x000000f2070bb211 */ /* 0x000fe400000f3406 */
[C---:B------:R-:W-:Y:S02]  /*32d0*/  @!P4 LEA R6, P0, R4.reuse, c[0x0][0x160], 0x1 ;  /* 0x000058000406ca11 */ /* 0x040fe400078008ff */
[C-C-:B------:R-:W-:Y:S01]  /*32e0*/  @!P5 LEA.HI.X R9, R4.reuse, c[0x0][0x164], R5.reuse, 0x1, P1 ;  /* 0x000059000409da11 */ /* 0x140fe200008f0c05 */
[----:B------:R-:W-:Y:S01]  /*32f0*/  @!PT LDS RZ, [RZ] ;  /* 0x00000000fffff984 */ /* 0x000fe20000000800 */
[----:B------:R-:W-:Y:S01]  /*3300*/  @!PT LDS RZ, [RZ] ;  /* 0x00000000fffff984 */ /* 0x000fe20000000800 */
[----:B------:R-:W-:Y:S01]  /*3310*/  @!PT LDS RZ, [RZ] ;  /* 0x00000000fffff984 */ /* 0x000fe20000000800 */
[----:B------:R1:W-:Y:S01]  /*3320*/  @!P3 LDGSTS.E.BYPASS.LTC128B.128 [R237+0x1000], [R10.64] ;  /* 0x010000000aedbfae */ /* 0x0003e2000b901d44 */
[----:B------:R-:W-:-:S03]  /*3330*/  @!P4 LEA.HI.X R7, R4, c[0x0][0x164], R5, 0x1, P0 ;  /* 0x000059000407ca11 */ /* 0x000fc600000f0c05 */
        /* <DEDUP_REMOVED lines=12> */
[----:B-1----:R-:W-:-:S04]  /*3400*/  LEA R6, P0, R4, c[0x0][0x160], 0x1 ;  /* 0x0000580004067a11 */ /* 0x002fc800078008ff */
[----:B------:R-:W-:-:S05]  /*3410*/  LEA.HI.X R7, R4, c[0x0][0x164], R5, 0x1, P0 ;  /* 0x0000590004077a11 */ /* 0x000fca00000f0c05 */
[----:B------:R-:W-:Y:S01]  /*3420*/  @!PT LDS RZ, [RZ] ;  /* 0x00000000fffff984 */ /* 0x000fe20000000800 */
[----:B------:R-:W-:Y:S01]  /*3430*/  @!PT LDS RZ, [RZ] ;  /* 0x00000000fffff984 */ /* 0x000fe20000000800 */
[----:B------:R-:W-:Y:S01]  /*3440*/  @!PT LDS RZ, [RZ] ;  /* 0x00000000fffff984 */ /* 0x000fe20000000800 */
[----:B------:R1:W-:Y:S04]  /*3450*/  LDGSTS.E.BYPASS.LTC128B.128 [R237+0x7000], [R6.64+0x180] ;  /* 0x0700018006ed7fae */ /* 0x0003e8000b901d44 */
.L_x_26:
[----:B------:R-:W-:Y:S05]  /*3460*/  BSYNC B0 ;  /* 0x0000000000007941 */ /* 0x000fea0003800000 */
.L_x_25:
[----:B--2---:R-:W2:Y:S01]  /*3470*/  LDL R16, [R1+0xc] ;  /* 0x00000c0001107983 */ /* 0x004ea20000100800 */
[----:B------:R-:W-:Y:S02]  /*3480*/  IMAD.MOV.U32 R245, RZ, RZ, 0x7f800000 ;  /* 0x7f800000fff57424 */ /* 0x000fe400078e00ff */
[----:B------:R-:W-:Y:S01]  /*3490*/  IMAD.MOV.U32 R246, RZ, RZ, 0x7f800000 ;  /* 0x7f800000fff67424 */ /* 0x000fe200078e00ff */
[----:B-12-4-:R-:W-:Y:S01]  /*34a0*/  SHF.R.S32.HI R4, RZ, 0x1f, R16 ;  /* 0x0000001fff047819 */ /* 0x016fe20000011410 */
[C---:B------:R-:W-:Y:S01]  /*34b0*/  IMAD.SHL.U32 R248, R16.reuse, 0x4, RZ ;  /* 0x0000000410f87824 */ /* 0x040fe200078e00ff */
[C---:B------:R-:W-:Y:S02]  /*34c0*/  IADD3 R6, R16.reuse, 0x8, RZ ;  /* 0x0000000810067810 */ /* 0x040fe40007ffe0ff */
[----:B------:R-:W-:Y:S02]  /*34d0*/  SHF.L.U64.HI R247, R16, 0x2, R4 ;  /* 0x0000000210f77819 */ /* 0x000fe40000010204 */
[----:B------:R-:W-:-:S02]  /*34e0*/  IADD3 R4, P0, R248, UR8, RZ ;  /* 0x00000008f8047c10 */ /* 0x000fc4000ff1e0ff */
[----:B------:R-:W-:Y:S02]  /*34f0*/  ISETP.GE.AND P1, PT, R16, UR11, PT ;  /* 0x0000000b10007c0c */ /* 0x000fe4000bf26270 */
[----:B------:R-:W-:Y:S02]  /*3500*/  IADD3.X R5, R247, UR7, RZ, P0, !PT ;  /* 0x00000007f7057c10 */ /* 0x000fe400087fe4ff */
[----:B------:R-:W-:-:S09]  /*3510*/  ISETP.GE.AND P0, PT, R6, UR11, PT ;  /* 0x0000000b06007c0c */ /* 0x000fd2000bf06270 */
[----:B------:R1:W5:Y:S04]  /*3520*/  @!P1 LDG.E R245, [R4.64] ;  /* 0x0000000404f59981 */ /* 0x000368000c1e1900 */
[----:B------:R1:W5:Y:S01]  /*3530*/  @!P0 LDG.E R246, [R4.64+0x20] ;  /* 0x0000200404f68981 */ /* 0x000362000c1e1900 */
[----:B------:R-:W-:Y:S03]  /*3540*/  BSSY B0, `(.L_x_27) ;  /* 0x0000038000007945 */ /* 0x000fe60003800000 */
[----:B------:R1:W-:Y:S04]  /*3550*/  @P2 STS.128 [R237+0x10000], RZ ;  /* 0x010000ffed002388 */ /* 0x0003e80000000c00 */
[----:B------:R1:W-:Y:S04]  /*3560*/  @P2 STS.128 [R237+0x11000], RZ ;  /* 0x011000ffed002388 */ /* 0x0003e80000000c00 */
[----:B------:R1:W-:Y:S04]  /*3570*/  @P2 STS.128 [R237+0x12000], RZ ;  /* 0x012000ffed002388 */ /* 0x0003e80000000c00 */
[----:B------:R1:W-:Y:S01]  /*3580*/  @P2 STS.128 [R237+0x13000], RZ ;  /* 0x013000ffed002388 */ /* 0x0003e20000000c00 */
[----:B------:R-:W-:Y:S05]  /*3590*/  @P2 BRA `(.L_x_28) ;  /* 0x0000032000002947 */ /* 0x000fea0003800000 */
[----:B-1----:R-:W-:Y:S01]  /*35a0*/  IMAD.U32 R4, RZ, RZ, UR16 ;  /* 0x00000010ff047e24 */ /* 0x002fe2000f8e00ff */
[----:B------:R-:W-:-:S02]  /*35b0*/  IADD3 R6, P0, R32, UR16, RZ ;  /* 0x0000001020067c10 */ /* 0x000fc4000ff1e0ff */
[----:B------:R-:W-:Y:S02]  /*35c0*/  LOP3.LUT R8, R20, 0x1, RZ, 0xc0, !PT ;  /* 0x0000000114087812 */ /* 0x000fe400078ec0ff */
[----:B------:R-:W-:Y:S01]  /*35d0*/  LEA.HI.X.SX32 R7, R4, R29, 0x1, P0 ;  /* 0x0000001d04077211 */ /* 0x000fe200000f0eff */
[----:B------:R-:W-:Y:S01]  /*35e0*/  IMAD.WIDE.U32 R4, R6, c[0x0][0x198], R30 ;  /* 0x0000660006047a25 */ /* 0x000fe200078e001e */
[----:B------:R-:W-:Y:S02]  /*35f0*/  P2R R14, PR, RZ, 0x8 ;  /* 0x00000008ff0e7803 */ /* 0x000fe40000000000 */
[----:B------:R-:W-:Y:S01]  /*3600*/  ISETP.NE.U32.AND P3, PT, R8, 0x1, PT ;  /* 0x000000010800780c */ /* 0x000fe20003f65070 */
[----:B------:R-:W-:Y:S01]  /*3610*/  IMAD R7, R7, c[0x0][0x198], RZ ;  /* 0x0000660007077a24 */ /* 0x000fe200078e02ff */
[----:B------:R-:W-:Y:S01]  /*3620*/  IADD3 R4, P0, R4, UR29, RZ ;  /* 0x0000001d04047c10 */ /* 0x000fe2000ff1e0ff */
[----:B------:R-:W-:Y:S01]  /*3630*/  IMAD R8, R28, c[0x0][0x1b0], RZ ;  /* 0x00006c001c087a24 */ /* 0x000fe200078e02ff */
[----:B------:R-:W-:Y:S01]  /*3640*/  P2R R15, PR, RZ, 0x10 ;  /* 0x00000010ff0f7803 */ /* 0x000fe20000000000 */
[----:B------:R-:W-:Y:S01]  /*3650*/  IMAD R7, R6, c[0x0][0x19c], R7 ;  /* 0x0000670006077a24 */ /* 0x000fe200078e0207 */
[----:B------:R-:W-:-:S04]  /*3660*/  LOP3.LUT R6, R20, 0xff, RZ, 0xc0, !PT ;  /* 0x000000ff14067812 */ /* 0x000fc800078ec0ff */
[----:B------:R-:W-:Y:S01]  /*3670*/  IADD3.X R5, R5, UR31, R7, P0, !PT ;  /* 0x0000001f05057c10 */ /* 0x000fe200087fe407 */
[----:B------:R-:W-:Y:S01]  /*3680*/  IMAD R7, R18, c[0x0][0x1b4], R8 ;  /* 0x00006d0012077a24 */ /* 0x000fe200078e0208 */
[C---:B------:R-:W-:Y:S02]  /*3690*/  LOP3.LUT P2, RZ, R6.reuse, 0x2, RZ, 0xc0, !PT ;  /* 0x0000000206ff7812 */ /* 0x040fe4000784c0ff */
[----:B------:R-:W-:Y:S01]  /*36a0*/  LOP3.LUT P1, RZ, R6, 0x4, RZ, 0xc0, !PT ;  /* 0x0000000406ff7812 */ /* 0x000fe2000782c0ff */
[----:B------:R-:W-:-:S04]  /*36b0*/  IMAD.WIDE.U32 R4, R18, c[0x0][0x1b0], R4 ;  /* 0x00006c0012047a25 */ /* 0x000fc800078e0004 */
[----:B------:R-:W-:Y:S01]  /*36c0*/  IMAD.IADD R7, R5, 0x1, R7 ;  /* 0x0000000105077824 */ /* 0x000fe200078e0207 */
[----:B------:R-:W-:-:S04]  /*36d0*/  @!P3 LEA R12, P0, R4, c[0x0][0x168], 0x1 ;  /* 0x00005a00040cba11 */ /* 0x000fc800078008ff */
[C---:B------:R-:W-:Y:S02]  /*36e0*/  @!P3 LEA.HI.X R13, R4.reuse, c[0x0][0x16c], R7, 0x1, P0 ;  /* 0x00005b00040dba11 */ /* 0x040fe400000f0c07 */
[----:B------:R-:W-:-:S03]  /*36f0*/  @P2 LEA R10, P0, R4, c[0x0][0x168], 0x1 ;  /* 0x00005a00040a2a11 */ /* 0x000fc600078008ff */
[----:B------:R-:W-:Y:S01]  /*3700*/  @!PT LDS RZ, [RZ] ;  /* 0x00000000fffff984 */ /* 0x000fe20000000800 */
[----:B------:R-:W-:Y:S01]  /*3710*/  @!PT LDS RZ, [RZ] ;  /* 0x00000000fffff984 */ /* 0x000fe20000000800 */
[----:B------:R-:W-:Y:S01]  /*3720*/  @!PT LDS RZ, [RZ] ;  /* 0x00000000fffff984 */ /* 0x000fe20000000800 */
[----:B------:R1:W-:Y:S01]  /*3730*/  @!P3 LDGSTS.E.BYPASS.LTC128B.128 [R237+0x10000], [R12.64] ;  /* 0x100000000cedbfae */ /* 0x0003e2000b901d44 */
[C-C-:B------:R-:W-:Y:S02]  /*3740*/  @P2 LEA.HI.X R11, R4.reuse, c[0x0][0x16c], R7.reuse, 0x1, P0 ;  /* 0x00005b00040b2a11 */ /* 0x140fe400000f0c07 */
[----:B------:R-:W-:Y:S01]  /*3750*/  @P1 LEA R8, P0, R4, c[0x0][0x168], 0x1 ;  /* 0x00005a0004081a11 */ /* 0x000fe200078008ff */
[----:B------:R1:W-:Y:S01]  /*3760*/  @P3 STS.128 [R237+0x10000], RZ ;  /* 0x010000ffed003388 */ /* 0x0003e20000000c00 */
[----:B------:R-:W-:Y:S02]  /*3770*/  ISETP.NE.AND P3, PT, R14, RZ, PT ;  /* 0x000000ff0e00720c */ /* 0x000fe40003f65270 */
[----:B------:R-:W-:Y:S01]  /*3780*/  @P1 LEA.HI.X R9, R4, c[0x0][0x16c], R7, 0x1, P0 ;  /* 0x00005b0004091a11 */ /* 0x000fe200000f0c07 */
[----:B------:R-:W-:Y:S01]  /*3790*/  @!PT LDS RZ, [RZ] ;  /* 0x00000000fffff984 */ /* 0x000fe20000000800 */
[----:B------:R-:W-:Y:S01]  /*37a0*/  @!PT LDS RZ, [RZ] ;  /* 0x00000000fffff984 */ /* 0x000fe20000000800 */
[----:B------:R-:W-:Y:S01]  /*37b0*/  @!PT LDS RZ, [RZ] ;  /* 0x00000000fffff984 */ /* 0x000fe20000000800 */
[----:B------:R1:W-:Y:S01]  /*37c0*/  @P2 LDGSTS.E.BYPASS.LTC128B.128 [R237+0x11000], [R10.64+0x80] ;  /* 0x110000800aed2fae */ /* 0x0003e2000b901d44 */
[----:B------:R-:W-:-:S03]  /*37d0*/  LOP3.LUT P0, RZ, R6, 0x8, RZ, 0xc0, !PT ;  /* 0x0000000806ff7812 */ /* 0x000fc6000780c0ff */
[----:B------:R1:W-:Y:S04]  /*37e0*/  @!P2 STS.128 [R237+0x11000], RZ ;  /* 0x011000ffed00a388 */ /* 0x0003e80000000c00 */
[----:B------:R-:W-:Y:S01]  /*37f0*/  @!PT LDS RZ, [RZ] ;  /* 0x00000000fffff984 */ /* 0x000fe20000000800 */
[----:B------:R-:W-:Y:S01]  /*3800*/  @!PT LDS RZ, [RZ] ;  /* 0x00000000fffff984 */ /* 0x000fe20000000800 */
[----:B------:R-:W-:Y:S01]  /*3810*/  @!PT LDS RZ, [RZ] ;  /* 0x00000000fffff984 */ /* 0x000fe20000000800 */
[----:B------:R1:W-:Y:S04]  /*3820*/  @P1 LDGSTS.E.BYPASS.LTC128B.128 [R237+0x12000], [R8.64+0x100] ;  /* 0x1200010008ed1fae */ /* 0x0003e8000b901d44 */
[----:B------:R1:W-:Y:S02]  /*3830*/  @!P1 STS.128 [R237+0x12000], RZ ;  /* 0x012000ffed009388 */ /* 0x0003e40000000c00 */
        /* <DEDUP_REMOVED lines=8> */
.L_x_28:
[----:B------:R-:W-:Y:S05]  /*38c0*/  BSYNC B0 ;  /* 0x0000000000007941 */ /* 0x000fea0003800000 */
.L_x_27:
[----:B------:R-:W0:Y:S01]  /*38d0*/  LDGDEPBAR ;  /* 0x00000000000079af */ /* 0x000e220000000000 */
[----:B-1----:R-:W-:Y:S01]  /*38e0*/  IMAD.U32 R4, RZ, RZ, UR24 ;  /* 0x00000018ff047e24 */ /* 0x002fe2000f8e00ff */
[----:B------:R-:W-:Y:S01]  /*38f0*/  IADD3 R5, R16, 0x1, RZ ;  /* 0x0000000110057810 */ /* 0x000fe20007ffe0ff */
[----:B------:R-:W-:Y:S01]  /*3900*/  UIADD3 UR15, UR24, 0x20, UR16 ;  /* 0x00000020180f7890 */ /* 0x000fe2000fffe010 */
[----:B------:R-:W-:Y:S01]  /*3910*/  CS2R R126, SRZ ;  /* 0x00000000007e7805 */ /* 0x000fe2000001ff00 */
[----:B------:R-:W-:Y:S01]  /*3920*/  CS2R R124, SRZ ;  /* 0x00000000007c7805 */ /* 0x000fe2000001ff00 */
[----:B------:R-:W-:Y:S01]  /*3930*/  IADD3 R4, R5, UR17, -R4 ;  /* 0x0000001105047c10 */ /* 0x000fe2000fffe804 */
[----:B------:R-:W-:Y:S01]  /*3940*/  CS2R R130, SRZ ;  /* 0x0000000000827805 */ /* 0x000fe2000001ff00 */
[----:B------:R-:W-:Y:S01]  /*3950*/  CS2R R128, SRZ ;  /* 0x0000000000807805 */ /* 0x000fe2000001ff00 */
[----:B------:R-:W-:Y:S01]  /*3960*/  CS2R R122, SRZ ;  /* 0x00000000007a7805 */ /* 0x000fe2000001ff00 */
[----:B------:R-:W-:Y:S01]  /*3970*/  CS2R R120, SRZ ;  /* 0x0000000000787805 */ /* 0x000fe2000001ff00 */
[----:B------:R1:W-:Y:S01]  /*3980*/  STL [R1+0x4], R4 ;  /* 0x0000040401007387 */ /* 0x0003e20000100800 */
        /* <DEDUP_REMOVED lines=12> */
[----:B------:R-:W-:-:S04]  /*3a50*/  DEPBAR.LE SB0, 0x1 ;  /* 0x000080400000791a */ /* 0x000fc80000000000 */
[----:B------:R-:W-:Y:S01]  /*3a60*/  BAR.SYNC.DEFER_BLOCKING 0x0 ;  /* 0x0000000000007b1d */ /* 0x000fe20000010000 */
        /* <DEDUP_REMOVED lines=14> */
[----:B------:R-:W-:-:S02]  /*3b50*/  UIADD3 UR14, UR16, 0x20, URZ ;  /* 0x00000020100e7890 */ /* 0x000fc4000fffe03f */
[----:B------:R-:W-:Y:S01]  /*3b60*/  UIADD3 UR15, UR15, -UR17, URZ ;  /* 0x800000110f0f7290 */ /* 0x000fe2000fffe03f */
[----:B------:R1:W2:Y:S04]  /*3b70*/  LDSM.16.M88.4 R132, [R229+0x14000] ;  /* 0x01400000e584783b */ /* 0x0002a80000000200 */
[----:B------:R1:W4:Y:S04]  /*3b80*/  LDSM.16.M88.4 R136, [R230+0x14000] ;  /* 0x01400000e688783b */ /* 0x0003280000000200 */
[----:B------:R1:W3:Y:S04]  /*3b90*/  LDSM.16.M88.4 R140, [R231+0x14000] ;  /* 0x01400000e78c783b */ /* 0x0002e80000000200 */
[----:B------:R1:W1:Y:S04]  /*3ba0*/  LDSM.16.M88.4 R144, [R232+0x14000] ;  /* 0x01400000e890783b */ /* 0x0002680000000200 */
        /* <DEDUP_REMOVED lines=11> */
[----:B--234-:R1:W1:Y:S02]  /*3c60*/  LDSM.16.M88.4 R192, [R236+0x3000] ;  /* 0x00300000ecc0783b */ /* 0x01c2640000000200 */
.L_x_31:
[----:B------:R-:W0:Y:S01]  /*3c70*/  LDGDEPBAR ;  /* 0x00000000000079af */ /* 0x000e220000000000 */
[----:B------:R-:W-:Y:S01]  /*3c80*/  USHF.L.U32 UR11, UR6, 0x6, URZ ;  /* 0x00000006060b7899 */ /* 0x000fe2000800063f */
[----:B-----5:R-:W-:Y:S01]  /*3c90*/  FSETP.NEU.FTZ.AND P1, PT, R245, -INF , PT ;  /* 0xff800000f500780b */ /* 0x020fe20003f3d000 */
[----:B------:R-:W-:Y:S02]  /*3ca0*/  UISETP.GT.AND UP2, UPT, UR6, UR12, UPT ;  /* 0x0000000c0600728c */ /* 0x000fe4000bf44270 */
[----:B------:R-:W2:Y:S01]  /*3cb0*/  LDL R69, [R1+0x4] ;  /* 0x0000040001457983 */ /* 0x000ea20000100800 */
[----:B------:R-:W-:Y:S04]  /*3cc0*/  UISETP.GE.AND UP0, UPT, UR11, UR15, UPT ;  /* 0x0000000f0b00728c */ /* 0x000fe8000bf06270 */
[----:B------:R-:W3:Y:S01]  /*3cd0*/  LDL R68, [R1+0x8] ;  /* 0x0000080001447983 */ /* 0x000ee20000100800 */
[----:B------:R-:W-:Y:S06]  /*3ce0*/  UISETP.LT.AND UP0, UPT, UR14, UR17, UP0 ;  /* 0x000000110e00728c */ /* 0x000fec0008701270 */
[----:B------:R-:W-:Y:S01]  /*3cf0*/  PLOP3.LUT P0, PT, PT, PT, UP0, 0x80, 0x0 ;  /* 0x000000000000781c */ /* 0x000fe20003f0f008 */
[----:B------:R-:W-:Y:S04]  /*3d00*/  DEPBAR.LE SB0, 0x0 ;  /* 0x000080000000791a */ /* 0x000fe80000000000 */
[----:B------:R-:W-:Y:S06]  /*3d10*/  BAR.SYNC.DEFER_BLOCKING 0x0 ;  /* 0x0000000000007b1d */ /* 0x000fec0000010000 */
[----:B-1----:R-:W-:Y:S05]  /*3d20*/  LDSM.16.M88.4 R8, [R2] ;  /* 0x000000000208783b */ /* 0x002fea0000000200 */
[----:B------:R-:W4:Y:S05]  /*3d30*/  LDSM.16.M88.4 R44, [R229+0x10000] ;  /* 0x01000000e52c783b */ /* 0x000f2a0000000200 */
[----:B------:R-:W-:Y:S05]  /*3d40*/  LDSM.16.M88.4 R48, [R3] ;  /* 0x000000000330783b */ /* 0x000fea0000000200 */
[----:B------:R-:W1:Y:S05]  /*3d50*/  LDSM.16.M88.4 R52, [R230+0x10000] ;  /* 0x01000000e634783b */ /* 0x000e6a0000000200 */
[----:B------:R-:W-:Y:S05]  /*3d60*/  LDSM.16.M88.4 R56, [R228] ;  /* 0x00000000e438783b */ /* 0x000fea0000000200 */
[----:B------:R-:W1:Y:S05]  /*3d70*/  LDSM.16.M88.4 R60, [R231+0x10000] ;  /* 0x01000000e73c783b */ /* 0x000e6a0000000200 */
[----:B------:R-:W-:Y:S01]  /*3d80*/  LDSM.16.M88.4 R64, [R232+0x10000] ;  /* 0x01000000e840783b */ /* 0x000fe20000000200 */
[C---:B-1--4-:R-:W-:Y:S08]  /*3d90*/  HMMA.16816.F32 R4, R8.reuse, R44, RZ ;  /* 0x0000002c0804723c */ /* 0x052ff000000018ff */
[----:B------:R-:W-:Y:S01]  /*3da0*/  HMMA.16816.F32 R8, R8, R46, RZ ;  /* 0x0000002e0808723c */ /* 0x000fe200000018ff */
[----:B------:R-:W1:Y:S11]  /*3db0*/  LDSM.16.M88.4 R44, [R227] ;  /* 0x00000000e32c783b */ /* 0x000e760000000200 */
[----:B------:R-:W-:Y:S04]  /*3dc0*/  @!UPT UIADD3 URZ, URZ, URZ, URZ ;  /* 0x0000003f3f3ff290 */ /* 0x000fe8000fffe03f */
[C---:B------:R-:W-:Y:S08]  /*3dd0*/  HMMA.16816.F32 R4, R48.reuse, R52, R4 ;  /* 0x000000343004723c */ /* 0x040ff00000001804 */
[----:B------:R-:W-:Y:S01]  /*3de0*/  HMMA.16816.F32 R8, R48, R54, R8 ;  /* 0x000000363008723c */ /* 0x000fe20000001808 */
[----:B------:R-:W-:Y:S05]  /*3df0*/  LDSM.16.M88.4 R48, [R2+0x2000] ;  /* 0x002000000230783b */ /* 0x000fea0000000200 */
[----:B------:R-:W4:Y:S10]  /*3e00*/  LDSM.16.M88.4 R52, [R229+0x11000] ;  /* 0x01100000e534783b */ /* 0x000f340000000200 */
[C---:B------:R-:W-:Y:S08]  /*3e10*/  HMMA.16816.F32 R4, R56.reuse, R60, R4 ;  /* 0x0000003c3804723c */ /* 0x040ff00000001804 */
[----:B------:R-:W-:Y:S01]  /*3e20*/  HMMA.16816.F32 R8, R56, R62, R8 ;  /* 0x0000003e3808723c */ /* 0x000fe20000001808 */
[----:B------:R-:W-:Y:S05]  /*3e30*/  LDSM.16.M88.4 R56, [R3+0x2000] ;  /* 0x002000000338783b */ /* 0x000fea0000000200 */
[----:B------:R-:W4:Y:S10]  /*3e40*/  LDSM.16.M88.4 R60, [R230+0x11000] ;  /* 0x01100000e63c783b */ /* 0x000f340000000200 */
[C---:B-1----:R-:W-:Y:S08]  /*3e50*/  HMMA.16816.F32 R4, R44.reuse, R64, R4 ;  /* 0x000000402c04723c */ /* 0x042ff00000001804 */
[----:B------:R-:W-:Y:S01]  /*3e60*/  HMMA.16816.F32 R8, R44, R66, R8 ;  /* 0x000000422c08723c */ /* 0x000fe20000001808 */
[----:B------:R-:W-:Y:S05]  /*3e70*/  LDSM.16.M88.4 R44, [R228+0x2000] ;  /* 0x00200000e42c783b */ /* 0x000fea0000000200 */
[----:B------:R-:W1:Y:S10]  /*3e80*/  LDSM.16.M88.4 R64, [R231+0x11000] ;  /* 0x01100000e740783b */ /* 0x000e740000000200 */
[C---:B----4-:R-:W-:Y:S08]  /*3e90*/  HMMA.16816.F32 R4, R48.reuse, R52, R4 ;  /* 0x000000343004723c */ /* 0x050ff00000001804 */
        /* <DEDUP_REMOVED lines=18> */
[----:B------:R-:W2:Y:S10]  /*3fc0*/  LDSM.16.M88.4 R60, [R232+0x12000] ;  /* 0x01200000e83c783b */ /* 0x000eb40000000200 */
        /* <DEDUP_REMOVED lines=8> */
[C---:B--2---:R-:W-:Y:S08]  /*4050*/  HMMA.16816.F32 R4, R56.reuse, R60, R4 ;  /* 0x0000003c3804723c */ /* 0x044ff00000001804 */
        /* <DEDUP_REMOVED lines=8> */
[----:B------:R-:W-:Y:S07]  /*40e0*/  HMMA.16816.F32 R8, R48, R54, R8 ;  /* 0x000000363008723c */ /* 0x000fee0000001808 */
[----:B------:R-:W-:Y:S01]  /*40f0*/  @!P0 IADD3 R51, R69, UR11, RZ ;  /* 0x0000000b45338c10 */ /* 0x000fe2000fffe0ff */
[----:B------:R-:W-:Y:S01]  /*4100*/  FMUL.FTZ R49, R245, 1.4426950216293334961 ;  /* 0x3fb8aa3bf5317820 */ /* 0x000fe20000410000 */
[----:B---3--:R-:W-:Y:S03]  /*4110*/  @!P0 IADD3 R48, R68, UR16, RZ ;  /* 0x0000001044308c10 */ /* 0x008fe6000fffe0ff */
[C---:B------:R-:W-:Y:S01]  /*4120*/  @!P0 IMNMX R50, R51.reuse, UR17, PT ;  /* 0x0000001133328c17 */ /* 0x040fe2000b800200 */
[----:B------:R-:W-:Y:S01]  /*4130*/  IMAD.MOV.U32 R68, RZ, RZ, c[0x0][0x22c] ;  /* 0x00008b00ff447624 */ /* 0x000fe200078e00ff */
[----:B------:R-:W-:Y:S02]  /*4140*/  @!P0 IADD3 R51, R51, 0x8, RZ ;  /* 0x0000000833338810 */ /* 0x000fe40007ffe0ff */
[C---:B--2---:R-:W-:Y:S05]  /*4150*/  HMMA.16816.F32 R4, R56.reuse, R60, R4 ;  /* 0x0000003c3804723c */ /* 0x044fea0000001804 */
[-C--:B------:R-:W-:Y:S01]  /*4160*/  @!P0 ISETP.GE.AND P2, PT, R48, R50.reuse, PT ;  /* 0x000000323000820c */ /* 0x080fe20003f46270 */
[----:B------:R-:W-:Y:S01]  /*4170*/  IMAD R68, R68, c[0x0][0x1c0], RZ ;  /* 0x0000700044447a24 */ /* 0x000fe200078e02ff */
[----:B------:R-:W-:Y:S01]  /*4180*/  @!P0 IADD3 R52, R48, 0x1, RZ ;  /* 0x0000000130348810 */ /* 0x000fe20007ffe0ff */
[----:B------:R-:W-:Y:S04]  /*4190*/  HMMA.16816.F32 R8, R56, R62, R8 ;  /* 0x0000003e3808723c */ /* 0x000fe80000001808 */
[----:B------:R-:W-:Y:S01]  /*41a0*/  FSEL R49, R49, RZ, P1 ;  /* 0x000000ff31317208 */ /* 0x000fe20000800000 */
[----:B------:R-:W-:Y:S01]  /*41b0*/  IMAD.U32 R68, R68, -0x40, RZ ;  /* 0xffffffc044447824 */ /* 0x000fe200078e00ff */
[----:B------:R-:W-:Y:S10]  /*41c0*/  @!P0 ISETP.GE.AND P1, PT, R52, R50, PT ;  /* 0x000000323400820c */ /* 0x000ff40003f26270 */
[C---:B-1----:R-:W-:Y:S08]  /*41d0*/  HMMA.16816.F32 R4, R44.reuse, R64, R4 ;  /* 0x000000402c04723c */ /* 0x042ff00000001804 */
[----:B------:R-:W-:Y:S07]  /*41e0*/  HMMA.16816.F32 R8, R44, R66, R8 ;  /* 0x000000422c08723c */ /* 0x000fee0000001808 */
[----:B------:R-:W-:Y:S09]  /*41f0*/  @!P0 IMNMX R44, R51, UR17, PT ;  /* 0x00000011332c8c17 */ /* 0x000ff2000b800200 */
[----:B------:R-:W-:Y:S02]  /*4200*/  @!P0 FSEL R4, R4, -INF , !P2 ;  /* 0xff80000004048808 */ /* 0x000fe40005000000 */
[----:B------:R-:W-:Y:S02]  /*4210*/  @!P0 FSEL R5, R5, -INF , !P1 ;  /* 0xff80000005058808 */ /* 0x000fe40004800000 */
[----:B------:R-:W-:Y:S01]  /*4220*/  FSETP.NEU.FTZ.AND P1, PT, R246, -INF , PT ;  /* 0xff800000f600780b */ /* 0x000fe20003f3d000 */
[--C-:B------:R-:W-:Y:S01]  /*4230*/  FFMA.FTZ R4, R4, c[0x0][0x23c], -R49.reuse ;  /* 0x00008f0004047a23 */ /* 0x100fe20000010831 */
[-C--:B------:R-:W-:Y:S01]  /*4240*/  @!P0 ISETP.GE.AND P2, PT, R48, R44.reuse, PT ;  /* 0x0000002c3000820c */ /* 0x080fe20003f46270 */
[--C-:B------:R-:W-:Y:S02]  /*4250*/  FFMA.FTZ R5, R5, c[0x0][0x23c], -R49.reuse ;  /* 0x00008f0005057a23 */ /* 0x100fe40000010831 */
[----:B------:R1:W-:Y:S01]  /*4260*/  MUFU.EX2 R62, R4 ;  /* 0x00000004003e7308 */ /* 0x0003e20000000800 */
[----:B------:R-:W-:Y:S02]  /*4270*/  @!P0 FSEL R6, R6, -INF , !P2 ;  /* 0xff80000006068808 */ /* 0x000fe40005000000 */
[----:B------:R-:W-:Y:S07]  /*4280*/  PLOP3.LUT P2, PT, PT, PT, UP2, 0x80, 0x0 ;  /* 0x000000000000781c */ /* 0x000fee0003f4f028 */
[----:B------:R2:W3:Y:S01]  /*4290*/  MUFU.EX2 R59, R5 ;  /* 0x00000005003b7308 */ /* 0x0004e20000000800 */
[----:B-1----:R-:W-:Y:S05]  /*42a0*/  FMUL.FTZ R4, R246, 1.4426950216293334961 ;  /* 0x3fb8aa3bf6047820 */ /* 0x002fea0000410000 */
[----:B------:R-:W-:Y:S02]  /*42b0*/  FSEL R4, R4, RZ, P1 ;  /* 0x000000ff04047208 */ /* 0x000fe40000800000 */
[----:B------:R-:W-:Y:S02]  /*42c0*/  @!P0 ISETP.GE.AND P1, PT, R52, R44, PT ;  /* 0x0000002c3400820c */ /* 0x000fe40003f26270 */
[----:B--2---:R-:W-:Y:S01]  /*42d0*/  @!P0 IADD3 R5, R48, 0x8, RZ ;  /* 0x0000000830058810 */ /* 0x004fe20007ffe0ff */
[--C-:B------:R-:W-:Y:S01]  /*42e0*/  FFMA.FTZ R6, R6, c[0x0][0x23c], -R4.reuse ;  /* 0x00008f0006067a23 */ /* 0x100fe20000010804 */
[----:B------:R-:W-:Y:S02]  /*42f0*/  @!P0 IADD3 R48, R48, 0x9, RZ ;  /* 0x0000000930308810 */ /* 0x000fe40007ffe0ff */
[----:B------:R-:W-:Y:S01]  /*4300*/  @!P0 FSEL R7, R7, -INF , !P1 ;  /* 0xff80000007078808 */ /* 0x000fe20004800000 */
[----:B------:R-:W-:Y:S01]  /*4310*/  MUFU.EX2 R61, R6 ;  /* 0x00000006003d7308 */ /* 0x000fe20000000800 */
[-C--:B------:R-:W-:Y:S03]  /*4320*/  @!P0 ISETP.GE.AND P1, PT, R5, R50.reuse, PT ;  /* 0x000000320500820c */ /* 0x080fe60003f26270 */
[--C-:B------:R-:W-:Y:S01]  /*4330*/  FFMA.FTZ R7, R7, c[0x0][0x23c], -R4.reuse ;  /* 0x00008f0007077a23 */ /* 0x100fe20000010804 */
[----:B------:R-:W-:Y:S02]  /*4340*/  @!P0 FSEL R8, R8, -INF , !P1 ;  /* 0xff80000008088808 */ /* 0x000fe40004800000 */
[----:B------:R-:W-:Y:S03]  /*4350*/  @!P0 ISETP.GE.AND P1, PT, R48, R50, PT ;  /* 0x000000323000820c */ /* 0x000fe60003f26270 */
[----:B------:R3:W1:Y:S01]  /*4360*/  MUFU.EX2 R60, R7 ;  /* 0x00000007003c7308 */ /* 0x0006620000000800 */
[----:B------:R-:W-:Y:S01]  /*4370*/  @!P0 FSEL R9, R9, -INF , !P1 ;  /* 0xff80000009098808 */ /* 0x000fe20004800000 */
[--C-:B------:R-:W-:Y:S01]  /*4380*/  FFMA.FTZ R8, R8, c[0x0][0x23c], -R49.reuse ;  /* 0x00008f0008087a23 */ /* 0x100fe20000010831 */
[-C--:B------:R-:W-:Y:S03]  /*4390*/  @!P0 ISETP.GE.AND P1, PT, R5, R44.reuse, PT ;  /* 0x0000002c0500820c */ /* 0x080fe60003f26270 */
[----:B------:R-:W-:Y:S01]  /*43a0*/  FFMA.FTZ R49, R9, c[0x0][0x23c], -R49 ;  /* 0x00008f0009317a23 */ /* 0x000fe20000010831 */
[----:B------:R-:W-:Y:S02]  /*43b0*/  @!P0 FSEL R10, R10, -INF , !P1 ;  /* 0xff8000000a0a8808 */ /* 0x000fe40004800000 */
[----:B------:R-:W-:Y:S01]  /*43c0*/  @!P0 ISETP.GE.AND P1, PT, R48, R44, PT ;  /* 0x0000002c3000820c */ /* 0x000fe20003f26270 */
[----:B------:R-:W-:Y:S02]  /*43d0*/  MUFU.EX2 R58, R8 ;  /* 0x00000008003a7308 */ /* 0x000fe40000000800 */
[--C-:B------:R-:W-:Y:S01]  /*43e0*/  FFMA.FTZ R10, R10, c[0x0][0x23c], -R4.reuse ;  /* 0x00008f000a0a7a23 */ /* 0x100fe20000010804 */
[----:B------:R-:W-:Y:S02]  /*43f0*/  @!P0 FSEL R11, R11, -INF , !P1 ;  /* 0xff8000000b0b8808 */ /* 0x000fe40004800000 */
[----:B------:R-:W-:Y:S03]  /*4400*/  IADD3 R52, P0, R248, UR10, RZ ;  /* 0x0000000af8347c10 */ /* 0x000fe6000ff1e0ff */
[----:B------:R-:W-:Y:S01]  /*4410*/  FFMA.FTZ R4, R11, c[0x0][0x23c], -R4 ;  /* 0x00008f000b047a23 */ /* 0x000fe20000010804 */
[----:B------:R-:W-:Y:S01]  /*4420*/  IADD3.X R53, R247, UR9, RZ, P0, !PT ;  /* 0x00000009f7357c10 */ /* 0x000fe200087fe4ff */
[----:B------:R-:W2:Y:S01]  /*4430*/  MUFU.EX2 R55, R49 ;  /* 0x0000003100377308 */ /* 0x000ea20000000800 */
[----:B------:R-:W-:Y:S02]  /*4440*/  LEA R238, P0, R68, R238, 0x2 ;  /* 0x000000ee44ee7211 */ /* 0x000fe400078010ff */
[----:B---3--:R-:W-:Y:S01]  /*4450*/  F2FP.PACK_AB R7, R59, R62 ;  /* 0x0000003e3b07723e */ /* 0x008fe200000000ff */
[----:B------:R3:W4:Y:S01]  /*4460*/  LDG.E R54, [R52.64] ;  /* 0x0000000434367981 */ /* 0x000722000c1e1900 */
[----:B-1----:R-:W-:Y:S02]  /*4470*/  F2FP.PACK_AB R6, R60, R61 ;  /* 0x0000003d3c06723e */ /* 0x002fe400000000ff */
[----:B------:R-:W-:Y:S03]  /*4480*/  LEA.HI.X.SX32 R239, R68, R239, 0x2, P0 ;  /* 0x000000ef44ef7211 */ /* 0x000fe600000f16ff */
[----:B------:R-:W-:Y:S01]  /*4490*/  MUFU.EX2 R57, R10 ;  /* 0x0000000a00397308 */ /* 0x000fe20000000800 */
[----:B------:R-:W-:Y:S05]  /*44a0*/  STS [R249+0x15000], R7 ;  /* 0x01500007f9007388 */ /* 0x000fea0000000800 */
[----:B------:R-:W-:Y:S04]  /*44b0*/  STS [R252+0x15000], R6 ;  /* 0x01500006fc007388 */ /* 0x000fe80000000800 */
[----:B------:R-:W1:Y:S01]  /*44c0*/  MUFU.EX2 R56, R4 ;  /* 0x0000000400387308 */ /* 0x000e620000000800 */
[----:B--2---:R-:W-:Y:S05]  /*44d0*/  F2FP.PACK_AB R5, R55, R58 ;  /* 0x0000003a3705723e */ /* 0x004fea00000000ff */
[----:B------:R-:W-:Y:S05]  /*44e0*/  STS [R250+0x15000], R5 ;  /* 0x01500005fa007388 */ /* 0x000fea0000000800 */
[----:B---3--:R-:W2:Y:S01]  /*44f0*/  LDG.E R52, [R52.64+0x20] ;  /* 0x0000200434347981 */ /* 0x008ea2000c1e1900 */
[----:B-1----:R-:W-:Y:S05]  /*4500*/  F2FP.PACK_AB R4, R56, R57 ;  /* 0x000000393804723e */ /* 0x002fea00000000ff */
[----:B------:R-:W-:Y:S05]  /*4510*/  STS [R251+0x15000], R4 ;  /* 0x01500004fb007388 */ /* 0x000fea0000000800 */
[----:B------:R-:W1:Y:S05]  /*4520*/  LDSM.16.M88.4 R8, [R2+0x8000] ;  /* 0x008000000208783b */ /* 0x000e6a0000000200 */
[----:B------:R-:W3:Y:S05]  /*4530*/  LDSM.16.M88.4 R44, [R3+0x8000] ;  /* 0x00800000032c783b */ /* 0x000eea0000000200 */
[----:B------:R-:W3:Y:S01]  /*4540*/  LDSM.16.M88.4 R48, [R228+0x8000] ;  /* 0x00800000e430783b */ /* 0x000ee20000000200 */
[C---:B-1----:R-:W-:Y:S08]  /*4550*/  HMMA.16816.F32 R4, R8.reuse, R132, RZ ;  /* 0x000000840804723c */ /* 0x042ff000000018ff */
[----:B------:R-:W-:Y:S11]  /*4560*/  HMMA.16816.F32 R8, R8, R134, RZ ;  /* 0x000000860808723c */ /* 0x000ff600000018ff */
[----:B------:R-:W-:Y:S05]  /*4570*/  @!UPT UIADD3 URZ, URZ, URZ, URZ ;  /* 0x0000003f3f3ff290 */ /* 0x000fea000fffe03f */
[C---:B---3--:R-:W-:Y:S08]  /*4580*/  HMMA.16816.F32 R4, R44.reuse, R136, R4 ;  /* 0x000000882c04723c */ /* 0x048ff00000001804 */
[----:B------:R-:W-:Y:S01]  /*4590*/  HMMA.16816.F32 R8, R44, R138, R8 ;  /* 0x0000008a2c08723c */ /* 0x000fe20000001808 */
[----:B------:R-:W1:Y:S11]  /*45a0*/  LDSM.16.M88.4 R44, [R227+0x8000] ;  /* 0x00800000e32c783b */ /* 0x000e760000000200 */
[----:B------:R-:W-:Y:S04]  /*45b0*/  @!UPT UIADD3 URZ, URZ, URZ, URZ ;  /* 0x0000003f3f3ff290 */ /* 0x000fe8000fffe03f */
[C---:B------:R-:W-:Y:S08]  /*45c0*/  HMMA.16816.F32 R4, R48.reuse, R140, R4 ;  /* 0x0000008c3004723c */ /* 0x040ff00000001804 */
[----:B------:R-:W-:Y:S01]  /*45d0*/  HMMA.16816.F32 R8, R48, R142, R8 ;  /* 0x0000008e3008723c */ /* 0x000fe20000001808 */
[----:B------:R-:W3:Y:S11]  /*45e0*/  LDSM.16.M88.4 R48, [R2+0xa000] ;  /* 0x00a000000230783b */ /* 0x000ef60000000200 */
[----:B------:R-:W-:Y:S04]  /*45f0*/  @!UPT UIADD3 URZ, URZ, URZ, URZ ;  /* 0x0000003f3f3ff290 */ /* 0x000fe8000fffe03f */
[C---:B-1----:R-:W-:Y:S08]  /*4600*/  HMMA.16816.F32 R4, R44.reuse, R144, R4 ;  /* 0x000000902c04723c */ /* 0x042ff00000001804 */
[----:B------:R-:W-:Y:S01]  /*4610*/  HMMA.16816.F32 R8, R44, R146, R8 ;  /* 0x000000922c08723c */ /* 0x000fe20000001808 */
[----:B------:R-:W1:Y:S11]  /*4620*/  LDSM.16.M88.4 R44, [R3+0xa000] ;  /* 0x00a00000032c783b */ /* 0x000e760000000200 */
[----:B------:R-:W-:Y:S04]  /*4630*/  @!UPT UIADD3 URZ, URZ, URZ, URZ ;  /* 0x0000003f3f3ff290 */ /* 0x000fe8000fffe03f */
[C---:B---3--:R-:W-:Y:S08]  /*4640*/  HMMA.16816.F32 R4, R48.reuse, R148, R4 ;  /* 0x000000943004723c */ /* 0x048ff00000001804 */
        /* <DEDUP_REMOVED lines=40> */
[----:B------:R-:W-:Y:S11]  /*48d0*/  HMMA.16816.F32 R8, R48, R190, R8 ;  /* 0x000000be3008723c */ /* 0x000ff60000001808 */
[----:B------:R-:W-:Y:S05]  /*48e0*/  @!UPT UIADD3 URZ, URZ, URZ, URZ ;  /* 0x0000003f3f3ff290 */ /* 0x000fea000fffe03f */
[C---:B-1----:R-:W-:Y:S08]  /*48f0*/  HMMA.16816.F32 R4, R44.reuse, R192, R4 ;  /* 0x000000c02c04723c */ /* 0x042ff00000001804 */
[----:B------:R-:W-:Y:S11]  /*4900*/  HMMA.16816.F32 R8, R44, R194, R8 ;  /* 0x000000c22c08723c */ /* 0x000ff60000001808 */
[----:B------:R-:W-:Y:S05]  /*4910*/  @!UPT UIADD3 URZ, URZ, URZ, URZ ;  /* 0x0000003f3f3ff290 */ /* 0x000fea000fffe03f */
[C---:B----4-:R-:W-:Y:S02]  /*4920*/  FADD.FTZ R4, -R54.reuse, R4 ;  /* 0x0000000436047221 */ /* 0x050fe40000010100 */
[----:B------:R-:W-:Y:S02]  /*4930*/  FADD.FTZ R5, -R54, R5 ;  /* 0x0000000536057221 */ /* 0x000fe40000010100 */
[----:B------:R-:W-:Y:S02]  /*4940*/  FMUL.FTZ R44, R62, R4 ;  /* 0x000000043e2c7220 */ /* 0x000fe40000410000 */
[----:B------:R-:W-:Y:S02]  /*4950*/  FMUL.FTZ R5, R59, R5 ;  /* 0x000000053b057220 */ /* 0x000fe40000410000 */
[C---:B--2---:R-:W-:Y:S02]  /*4960*/  FADD.FTZ R4, -R52.reuse, R6 ;  /* 0x0000000634047221 */ /* 0x044fe40000010100 */
[----:B------:R-:W-:Y:S01]  /*4970*/  FADD.FTZ R6, -R52, R7 ;  /* 0x0000000734067221 */ /* 0x000fe20000010100 */
[----:B------:R-:W-:Y:S01]  /*4980*/  F2FP.PACK_AB R7, R5, R44 ;  /* 0x0000002c0507723e */ /* 0x000fe200000000ff */
[----:B------:R-:W-:Y:S02]  /*4990*/  FMUL.FTZ R4, R61, R4 ;  /* 0x000000043d047220 */ /* 0x000fe40000410000 */
[----:B------:R-:W-:Y:S02]  /*49a0*/  FMUL.FTZ R6, R60, R6 ;  /* 0x000000063c067220 */ /* 0x000fe40000410000 */
[C---:B------:R-:W-:Y:S01]  /*49b0*/  FADD.FTZ R8, -R54.reuse, R8 ;  /* 0x0000000836087221 */ /* 0x040fe20000010100 */
[----:B------:R-:W-:Y:S01]  /*49c0*/  STS [R249+0x14000], R7 ;  /* 0x01400007f9007388 */ /* 0x000fe20000000800 */
        /* <DEDUP_REMOVED lines=10> */
[----:B------:R-:W-:Y:S03]  /*4a70*/  STS [R250+0x14000], R5 ;  /* 0x01400005fa007388 */ /* 0x000fe60000000800 */
[----:B------:R-:W-:Y:S05]  /*4a80*/  F2FP.PACK_AB R4, R8, R9 ;  /* 0x000000090804723e */ /* 0x000fea00000000ff */
[----:B------:R-:W-:Y:S05]  /*4a90*/  STS [R251+0x14000], R4 ;  /* 0x01400004fb007388 */ /* 0x000fea0000000800 */
[----:B------:R-:W-:Y:S06]  /*4aa0*/  BAR.SYNC.DEFER_BLOCKING 0x0 ;  /* 0x0000000000007b1d */ /* 0x000fec0000010000 */
[----:B------:R-:W-:Y:S05]  /*4ab0*/  LDSM.16.MT88.4 R4, [R226+0x15000] ;  /* 0x01500000e204783b */ /* 0x000fea0000004200 */
[----:B------:R-:W1:Y:S05]  /*4ac0*/  LDSM.16.MT88.4 R8, [R0+0x8000] ;  /* 0x008000000008783b */ /* 0x000e6a0000004200 */
[----:B------:R-:W2:Y:S05]  /*4ad0*/  LDSM.16.MT88.4 R44, [R224+0x15000] ;  /* 0x01500000e02c783b */ /* 0x000eaa0000004200 */
[----:B------:R-:W3:Y:S05]  /*4ae0*/  LDSM.16.MT88.4 R48, [R0+0xc000] ;  /* 0x00c000000030783b */ /* 0x000eea0000004200 */
[----:B------:R-:W-:Y:S05]  /*4af0*/  LDSM.16.MT88.4 R52, [R226+0x15400] ;  /* 0x01540000e234783b */ /* 0x000fea0000004200 */
[----:B------:R-:W4:Y:S05]  /*4b00*/  LDSM.16.MT88.4 R56, [R0+0x8800] ;  /* 0x008800000038783b */ /* 0x000f2a0000004200 */
[----:B------:R-:W3:Y:S05]  /*4b10*/  LDSM.16.MT88.4 R60, [R224+0x15400] ;  /* 0x01540000e03c783b */ /* 0x000eea0000004200 */
[----:B------:R-:W3:Y:S01]  /*4b20*/  LDSM.16.MT88.4 R64, [R0+0xc800] ;  /* 0x00c800000040783b */ /* 0x000ee20000004200 */
[-C--:B-1----:R-:W-:Y:S08]  /*4b30*/  HMMA.16816.F32 R12, R4, R8.reuse, R12 ;  /* 0x00000008040c723c */ /* 0x082ff0000000180c */
[C---:B--2---:R-:W-:Y:S08]  /*4b40*/  HMMA.16816.F32 R16, R44.reuse, R8, R16 ;  /* 0x000000082c10723c */ /* 0x044ff00000001810 */
[-C--:B------:R-:W-:Y:S08]  /*4b50*/  HMMA.16816.F32 R20, R44, R10.reuse, R20 ;  /* 0x0000000a2c14723c */ /* 0x080ff00000001814 */
[C---:B------:R-:W-:Y:S01]  /*4b60*/  HMMA.16816.F32 R24, R4.reuse, R10, R24 ;  /* 0x0000000a0418723c */ /* 0x040fe20000001818 */
[----:B------:R-:W-:Y:S07]  /*4b70*/  LDSM.16.MT88.4 R8, [R0+0x9000] ;  /* 0x009000000008783b */ /* 0x000fee0000004200 */
[-C--:B---3--:R-:W-:Y:S08]  /*4b80*/  HMMA.16816.F32 R28, R4, R48.reuse, R28 ;  /* 0x00000030041c723c */ /* 0x088ff0000000181c */
[C---:B------:R-:W-:Y:S08]  /*4b90*/  HMMA.16816.F32 R32, R44.reuse, R48, R32 ;  /* 0x000000302c20723c */ /* 0x040ff00000001820 */
[-C--:B------:R-:W-:Y:S01]  /*4ba0*/  HMMA.16816.F32 R36, R44, R50.reuse, R36 ;  /* 0x000000322c24723c */ /* 0x080fe20000001824 */
[----:B------:R-:W-:Y:S07]  /*4bb0*/  LDSM.16.MT88.4 R44, [R224+0x15800] ;  /* 0x01580000e02c783b */ /* 0x000fee0000004200 */
[----:B------:R-:W-:Y:S01]  /*4bc0*/  HMMA.16816.F32 R40, R4, R50, R40 ;  /* 0x000000320428723c */ /* 0x000fe20000001828 */
[----:B------:R-:W1:Y:S05]  /*4bd0*/  LDSM.16.MT88.4 R4, [R226+0x15800] ;  /* 0x01580000e204783b */ /* 0x000e6a0000004200 */
[----:B------:R-:W2:Y:S02]  /*4be0*/  LDSM.16.MT88.4 R48, [R0+0xd000] ;  /* 0x00d000000030783b */ /* 0x000ea40000004200 */
[-C--:B----4-:R-:W-:Y:S08]  /*4bf0*/  HMMA.16816.F32 R12, R52, R56.reuse, R12 ;  /* 0x00000038340c723c */ /* 0x090ff0000000180c */
[C---:B------:R-:W-:Y:S08]  /*4c00*/  HMMA.16816.F32 R16, R60.reuse, R56, R16 ;  /* 0x000000383c10723c */ /* 0x040ff00000001810 */
[-C--:B------:R-:W-:Y:S08]  /*4c10*/  HMMA.16816.F32 R20, R60, R58.reuse, R20 ;  /* 0x0000003a3c14723c */ /* 0x080ff00000001814 */
[C---:B------:R-:W-:Y:S01]  /*4c20*/  HMMA.16816.F32 R24, R52.reuse, R58, R24 ;  /* 0x0000003a3418723c */ /* 0x040fe20000001818 */
[----:B------:R-:W-:Y:S07]  /*4c30*/  LDSM.16.MT88.4 R56, [R0+0x9800] ;  /* 0x009800000038783b */ /* 0x000fee0000004200 */
[-C--:B------:R-:W-:Y:S08]  /*4c40*/  HMMA.16816.F32 R28, R52, R64.reuse, R28 ;  /* 0x00000040341c723c */ /* 0x080ff0000000181c */
[C---:B------:R-:W-:Y:S08]  /*4c50*/  HMMA.16816.F32 R32, R60.reuse, R64, R32 ;  /* 0x000000403c20723c */ /* 0x040ff00000001820 */
[-C--:B------:R-:W-:Y:S01]  /*4c60*/  HMMA.16816.F32 R36, R60, R66.reuse, R36 ;  /* 0x000000423c24723c */ /* 0x080fe20000001824 */
[----:B------:R-:W-:Y:S07]  /*4c70*/  LDSM.16.MT88.4 R60, [R224+0x15c00] ;  /* 0x015c0000e03c783b */ /* 0x000fee0000004200 */
[----:B------:R-:W-:Y:S01]  /*4c80*/  HMMA.16816.F32 R40, R52, R66, R40 ;  /* 0x000000423428723c */ /* 0x000fe20000001828 */
[----:B------:R-:W3:Y:S05]  /*4c90*/  LDSM.16.MT88.4 R52, [R226+0x15c00] ;  /* 0x015c0000e234783b */ /* 0x000eea0000004200 */
[----:B------:R-:W4:Y:S02]  /*4ca0*/  LDSM.16.MT88.4 R64, [R0+0xd800] ;  /* 0x00d800000040783b */ /* 0x000f240000004200 */
[-C--:B-1----:R-:W-:Y:S03]  /*4cb0*/  HMMA.16816.F32 R12, R4, R8.reuse, R12 ;  /* 0x00000008040c723c */ /* 0x082fe6000000180c */
[----:B------:R-:W-:Y:S05]  /*4cc0*/  BAR.SYNC.DEFER_BLOCKING 0x0 ;  /* 0x0000000000007b1d */ /* 0x000fea0000010000 */
[C---:B------:R-:W-:Y:S08]  /*4cd0*/  HMMA.16816.F32 R16, R44.reuse, R8, R16 ;  /* 0x000000082c10723c */ /* 0x040ff00000001810 */
[-C--:B------:R-:W-:Y:S08]  /*4ce0*/  HMMA.16816.F32 R20, R44, R10.reuse, R20 ;  /* 0x0000000a2c14723c */ /* 0x080ff00000001814 */
[C---:B------:R-:W-:Y:S08]  /*4cf0*/  HMMA.16816.F32 R24, R4.reuse, R10, R24 ;  /* 0x0000000a0418723c */ /* 0x040ff00000001818 */
[-C--:B--2---:R-:W-:Y:S08]  /*4d00*/  HMMA.16816.F32 R28, R4, R48.reuse, R28 ;  /* 0x00000030041c723c */ /* 0x084ff0000000181c */
[C---:B------:R-:W-:Y:S08]  /*4d10*/  HMMA.16816.F32 R32, R44.reuse, R48, R32 ;  /* 0x000000302c20723c */ /* 0x040ff00000001820 */
[-C--:B------:R-:W-:Y:S08]  /*4d20*/  HMMA.16816.F32 R36, R44, R50.reuse, R36 ;  /* 0x000000322c24723c */ /* 0x080ff00000001824 */
[----:B------:R-:W-:Y:S08]  /*4d30*/  HMMA.16816.F32 R40, R4, R50, R40 ;  /* 0x000000320428723c */ /* 0x000ff00000001828 */
[-C--:B---3--:R-:W-:Y:S08]  /*4d40*/  HMMA.16816.F32 R12, R52, R56.reuse, R12 ;  /* 0x00000038340c723c */ /* 0x088ff0000000180c */
[C---:B------:R-:W-:Y:S08]  /*4d50*/  HMMA.16816.F32 R16, R60.reuse, R56, R16 ;  /* 0x000000383c10723c */ /* 0x040ff00000001810 */
[-C--:B------:R-:W-:Y:S08]  /*4d60*/  HMMA.16816.F32 R20, R60, R58.reuse, R20 ;  /* 0x0000003a3c14723c */ /* 0x080ff00000001814 */
[C---:B------:R-:W-:Y:S08]  /*4d70*/  HMMA.16816.F32 R24, R52.reuse, R58, R24 ;  /* 0x0000003a3418723c */ /* 0x040ff00000001818 */
[-C--:B----4-:R-:W-:Y:S08]  /*4d80*/  HMMA.16816.F32 R28, R52, R64.reuse, R28 ;  /* 0x00000040341c723c */ /* 0x090ff0000000181c */
[C---:B------:R-:W-:Y:S08]  /*4d90*/  HMMA.16816.F32 R32, R60.reuse, R64, R32 ;  /* 0x000000403c20723c */ /* 0x040ff00000001820 */
[-C--:B------:R-:W-:Y:S08]  /*4da0*/  HMMA.16816.F32 R36, R60, R66.reuse, R36 ;  /* 0x000000423c24723c */ /* 0x080ff00000001824 */
[----:B------:R-:W-:Y:S01]  /*4db0*/  HMMA.16816.F32 R40, R52, R66, R40 ;  /* 0x000000423428723c */ /* 0x000fe20000001828 */
[----:B------:R-:W-:-:S07]  /*4dc0*/  @!P2 BRA `(.L_x_29) ;  /* 0x000003d00000a947 */ /* 0x000fce0003800000 */
[----:B------:R1:W-:Y:S01]  /*4dd0*/  @P3 STS.128 [R237+0x8000], RZ ;  /* 0x008000ffed003388 */ /* 0x0003e20000000c00 */
[----:B------:R-:W-:Y:S02]  /*4de0*/  IMAD.MOV.U32 R47, RZ, RZ, c[0x0][0x370] ;  /* 0x0000dc00ff2f7624 */ /* 0x000fe400078e00ff */
[----:B------:R-:W-:Y:S02]  /*4df0*/  IMAD.MOV.U32 R4, RZ, RZ, R241 ;  /* 0x000000ffff047224 */ /* 0x000fe400078e00f1 */
[C---:B------:R-:W-:Y:S02]  /*4e00*/  IMAD.U32 R8, R47.reuse, -0x40, RZ ;  /* 0xffffffc02f087824 */ /* 0x040fe400078e00ff */
[----:B------:R-:W-:Y:S02]  /*4e10*/  IMAD.MOV.U32 R5, RZ, RZ, R243 ;  /* 0x000000ffff057224 */ /* 0x000fe400078e00f3 */
[----:B------:R-:W-:Y:S01]  /*4e20*/  IMAD.MOV.U32 R48, RZ, RZ, c[0x0][0x374] ;  /* 0x0000dd00ff307624 */ /* 0x000fe200078e00ff */
[C---:B------:R-:W-:Y:S02]  /*4e30*/  LEA R4, P0, R8.reuse, R4, 0x1 ;  /* 0x0000000408047211 */ /* 0x040fe400078008ff */
[----:B------:R-:W-:Y:S02]  /*4e40*/  SHF.R.S32.HI R7, RZ, 0x1f, R8 ;  /* 0x0000001fff077819 */ /* 0x000fe40000011408 */
[----:B------:R-:W-:Y:S02]  /*4e50*/  LEA.HI.X.SX32 R5, R8, R5, 0x1, P0 ;  /* 0x0000000508057211 */ /* 0x000fe400000f0eff */
[C---:B------:R-:W-:Y:S03]  /*4e60*/  LEA R6, P1, R47.reuse, R8, 0x5 ;  /* 0x000000082f067211 */ /* 0x040fe600078228ff */
[----:B------:R-:W-:Y:S01]  /*4e70*/  @!PT LDS RZ, [RZ] ;  /* 0x00000000fffff984 */ /* 0x000fe20000000800 */
[----:B------:R-:W-:Y:S01]  /*4e80*/  @!PT LDS RZ, [RZ] ;  /* 0x00000000fffff984 */ /* 0x000fe20000000800 */
[----:B------:R-:W-:Y:S01]  /*4e90*/  @!PT LDS RZ, [RZ] ;  /* 0x00000000fffff984 */ /* 0x000fe20000000800 */
[----:B------:R1:W-:Y:S01]  /*4ea0*/  @!P3 LDGSTS.E.BYPASS.LTC128B.128 [R237+0x8000], [R4.64] ;  /* 0x0800000004edbfae */ /* 0x0003e2000b901d44 */
[C---:B------:R-:W-:Y:S02]  /*4eb0*/  @!P4 LEA R10, P0, R6.reuse, R241, 0x1 ;  /* 0x000000f1060ac211 */ /* 0x040fe400078008ff */
[C-C-:B------:R-:W-:Y:S01]  /*4ec0*/  LEA.HI.X R7, R47.reuse, R7, R48.reuse, 0x5, P1 ;  /* 0x000000072f077211 */ /* 0x140fe200008f2c30 */
[----:B------:R1:W-:Y:S01]  /*4ed0*/  @P5 STS.128 [R237+0xa000], RZ ;  /* 0x00a000ffed005388 */ /* 0x0003e20000000c00 */
[C---:B------:R-:W-:Y:S02]  /*4ee0*/  @!P5 LEA R44, P1, R6.reuse, R241, 0x1 ;  /* 0x000000f1062cd211 */ /* 0x040fe400078208ff */
[CCC-:B------:R-:W-:Y:S01]  /*4ef0*/  @!P4 LEA.HI.X R11, R6.reuse, R243.reuse, R7.reuse, 0x1, P0 ;  /* 0x000000f3060bc211 */ /* 0x1c0fe200000f0c07 */
[----:B------:R-:W-:Y:S01]  /*4f00*/  @!PT LDS RZ, [RZ] ;  /* 0x00000000fffff984 */ /* 0x000fe20000000800 */
[----:B------:R-:W-:Y:S01]  /*4f10*/  @!PT LDS RZ, [RZ] ;  /* 0x00000000fffff984 */ /* 0x000fe20000000800 */
[----:B------:R-:W-:Y:S01]  /*4f20*/  @!PT LDS RZ, [RZ] ;  /* 0x00000000fffff984 */ /* 0x000fe20000000800 */
[----:B------:R1:W-:Y:S01]  /*4f30*/  @!P5 LDGSTS.E.BYPASS.LTC128B.128 [R237+0xa000], [R4.64+0x80] ;  /* 0x0a00008004eddfae */ /* 0x0003e2000b901d44 */
[C---:B------:R-:W-:Y:S02]  /*4f40*/  @!P3 LEA R46, P0, R47.reuse, R4, 0x6 ;  /* 0x000000042f2eb211 */ /* 0x040fe400078030ff */
[C-C-:B------:R-:W-:Y:S01]  /*4f50*/  @!P5 LEA.HI.X R45, R6.reuse, R243, R7.reuse, 0x1, P1 ;  /* 0x000000f3062dd211 */ /* 0x140fe200008f0c07 */
[----:B------:R1:W-:Y:S01]  /*4f60*/  @P4 STS.128 [R237+0xc000], RZ ;  /* 0x00c000ffed004388 */ /* 0x0003e20000000c00 */
[----:B------:R-:W-:Y:S02]  /*4f70*/  @!P3 LEA.HI.X R47, R47, R5, R48, 0x6, P0 ;  /* 0x000000052f2fb211 */ /* 0x000fe400000f3430 */
[C---:B------:R-:W-:Y:S01]  /*4f80*/  @!P6 LEA R8, P1, R6.reuse, R241, 0x1 ;  /* 0x000000f10608e211 */ /* 0x040fe200078208ff */
[----:B------:R-:W-:Y:S01]  /*4f90*/  @!PT LDS RZ, [RZ] ;  /* 0x00000000fffff984 */ /* 0x000fe20000000800 */
[----:B------:R-:W-:Y:S01]  /*4fa0*/  @!PT LDS RZ, [RZ] ;  /* 0x00000000fffff984 */ /* 0x000fe20000000800 */
[----:B------:R-:W-:Y:S01]  /*4fb0*/  @!PT LDS RZ, [RZ] ;  /* 0x00000000fffff984 */ /* 0x000fe20000000800 */
[----:B------:R1:W-:Y:S01]  /*4fc0*/  @!P4 LDGSTS.E.BYPASS.LTC128B.128 [R237+0xc000], [R4.64+0x100] ;  /* 0x0c00010004edcfae */ /* 0x0003e2000b901d44 */
[----:B------:R-:W-:Y:S02]  /*4fd0*/  IMAD.MOV.U32 R241, RZ, RZ, R4 ;  /* 0x000000fffff17224 */ /* 0x000fe400078e0004 */
[----:B------:R-:W-:Y:S01]  /*4fe0*/  @!P6 LEA.HI.X R9, R6, R243, R7, 0x1, P1 ;  /* 0x000000f30609e211 */ /* 0x000fe200008f0c07 */
[----:B------:R1:W-:Y:S01]  /*4ff0*/  @P6 STS.128 [R237+0xe000], RZ ;  /* 0x00e000ffed006388 */ /* 0x0003e20000000c00 */
[----:B------:R-:W-:Y:S03]  /*5000*/  IMAD.MOV.U32 R243, RZ, RZ, R5 ;  /* 0x000000fffff37224 */ /* 0x000fe600078e0005 */
        /* <DEDUP_REMOVED lines=24> */
[----:B------:R-:W0:Y:S02]  /*5190*/  LDGDEPBAR ;  /* 0x00000000000079af */ /* 0x000e240000000000 */
.L_x_29:
[----:B------:R-:W-:Y:S01]  /*51a0*/  LDSM.16.M88.4 R96, [R233] ;  /* 0x00000000e960783b */ /* 0x000fe20000000200 */
[----:B------:R-:W-:Y:S02]  /*51b0*/  @UP2 UIADD3 UR13, UP1, UR8, -0x100, URZ ;  /* 0xffffff00080d2890 */ /* 0x000fe4000ff3e03f */
[----:B------:R-:W-:Y:S01]  /*51c0*/  @UP2 UIADD3 UR10, UP0, UR10, -0x100, URZ ;  /* 0xffffff000a0a2890 */ /* 0x000fe2000ff1e03f */
[----:B------:R-:W2:Y:S01]  /*51d0*/  LDSM.16.MT88.4 R48, [R225] ;  /* 0x00000000e130783b */ /* 0x000ea20000004200 */
[----:B------:R-:W-:Y:S02]  /*51e0*/  @UP2 UIADD3.X UR11, UR7, -0x1, URZ, UP1, !UPT ;  /* 0xffffffff070b2890 */ /* 0x000fe40008ffe43f */
[----:B------:R-:W-:Y:S01]  /*51f0*/  @UP2 UIADD3.X UR9, UR9, -0x1, URZ, UP0, !UPT ;  /* 0xffffffff09092890 */ /* 0x000fe200087fe43f */
[----:B------:R-:W3:Y:S04]  /*5200*/  LDSM.16.M88.4 R92, [R233+0x800] ;  /* 0x00080000e95c783b */ /* 0x000ee80000000200 */
[----:B------:R-:W4:Y:S04]  /*5210*/  LDSM.16.MT88.4 R64, [R225+0x1000] ;  /* 0x00100000e140783b */ /* 0x000f280000004200 */
[----:B------:R-:W1:Y:S04]  /*5220*/  LDSM.16.MT88.4 R80, [R225+0x2000] ;  /* 0x00200000e150783b */ /* 0x000e680000004200 */
[----:B------:R-:W1:Y:S04]  /*5230*/  LDSM.16.MT88.4 R196, [R225+0x3000] ;  /* 0x00300000e1c4783b */ /* 0x000e680000004200 */
[----:B------:R-:W-:Y:S04]  /*5240*/  LDSM.16.M88.4 R200, [R234] ;  /* 0x00000000eac8783b */ /* 0x000fe80000000200 */
[----:B------:R-:W1:Y:S04]  /*5250*/  LDSM.16.MT88.4 R204, [R225+0x800] ;  /* 0x00080000e1cc783b */ /* 0x000e680000004200 */
[----:B------:R-:W1:Y:S04]  /*5260*/  LDSM.16.M88.4 R208, [R235] ;  /* 0x00000000ebd0783b */ /* 0x000e680000000200 */
[----:B------:R-:W1:Y:S04]  /*5270*/  LDSM.16.MT88.4 R212, [R225+0x1800] ;  /* 0x00180000e1d4783b */ /* 0x000e680000004200 */
[----:B------:R-:W1:Y:S02]  /*5280*/  LDSM.16.MT88.4 R216, [R225+0x2800] ;  /* 0x00280000e1d8783b */ /* 0x000e640000004200 */
[-C--:B-12---:R-:W-:Y:S02]  /*5290*/  HMMA.16816.F32 R4, R96, R48.reuse, RZ ;  /* 0x000000306004723c */ /* 0x086fe400000018ff */
[----:B------:R-:W1:Y:S06]  /*52a0*/  LDSM.16.MT88.4 R220, [R225+0x3800] ;  /* 0x00380000e1dc783b */ /* 0x000e6c0000004200 */
[C---:B---3--:R-:W-:Y:S08]  /*52b0*/  HMMA.16816.F32 R8, R92.reuse, R48, RZ ;  /* 0x000000305c08723c */ /* 0x048ff000000018ff */
[-C--:B------:R-:W-:Y:S08]  /*52c0*/  HMMA.16816.F32 R44, R92, R50.reuse, RZ ;  /* 0x000000325c2c723c */ /* 0x080ff000000018ff */
[C---:B------:R-:W-:Y:S08]  /*52d0*/  HMMA.16816.F32 R48, R96.reuse, R50, RZ ;  /* 0x000000326030723c */ /* 0x040ff000000018ff */
[-C--:B----4-:R-:W-:Y:S08]  /*52e0*/  HMMA.16816.F32 R52, R96, R64.reuse, RZ ;  /* 0x000000406034723c */ /* 0x090ff000000018ff */
[C---:B------:R-:W-:Y:S08]  /*52f0*/  HMMA.16816.F32 R56, R92.reuse, R64, RZ ;  /* 0x000000405c38723c */ /* 0x040ff000000018ff */
[-C--:B------:R-:W-:Y:S08]  /*5300*/  HMMA.16816.F32 R60, R92, R66.reuse, RZ ;  /* 0x000000425c3c723c */ /* 0x080ff000000018ff */
[C---:B------:R-:W-:Y:S08]  /*5310*/  HMMA.16816.F32 R64, R96.reuse, R66, RZ ;  /* 0x000000426040723c */ /* 0x040ff000000018ff */
[-C--:B------:R-:W-:Y:S08]  /*5320*/  HMMA.16816.F32 R68, R96, R80.reuse, RZ ;  /* 0x000000506044723c */ /* 0x080ff000000018ff */
[C---:B------:R-:W-:Y:S08]  /*5330*/  HMMA.16816.F32 R72, R92.reuse, R80, RZ ;  /* 0x000000505c48723c */ /* 0x040ff000000018ff */
[-C--:B------:R-:W-:Y:S08]  /*5340*/  HMMA.16816.F32 R76, R92, R82.reuse, RZ ;  /* 0x000000525c4c723c */ /* 0x080ff000000018ff */
[C---:B------:R-:W-:Y:S08]  /*5350*/  HMMA.16816.F32 R80, R96.reuse, R82, RZ ;  /* 0x000000526050723c */ /* 0x040ff000000018ff */
[-C--:B------:R-:W-:Y:S08]  /*5360*/  HMMA.16816.F32 R84, R96, R196.reuse, RZ ;  /* 0x000000c46054723c */ /* 0x080ff000000018ff */
[C---:B------:R-:W-:Y:S07]  /*5370*/  HMMA.16816.F32 R88, R92.reuse, R196, RZ ;  /* 0x000000c45c58723c */ /* 0x040fee00000018ff */
[----:B------:R-:W-:Y:S01]  /*5380*/  @P2 IADD3 R196, P0, R248, UR8, RZ ;  /* 0x00000008f8c42c10 */ /* 0x000fe2000ff1e0ff */
[-C--:B------:R-:W-:Y:S01]  /*5390*/  HMMA.16816.F32 R92, R92, R198.reuse, RZ ;  /* 0x000000c65c5c723c */ /* 0x080fe200000018ff */
[----:B------:R-:W-:Y:S03]  /*53a0*/  @UP2 UMOV UR8, UR13 ;  /* 0x0000000d00082c82 */ /* 0x000fe60008000000 */
[----:B------:R-:W-:Y:S01]  /*53b0*/  @P2 IADD3.X R197, R247, UR7, RZ, P0, !PT ;  /* 0x00000007f7c52c10 */ /* 0x000fe200087fe4ff */
[----:B------:R-:W-:Y:S03]  /*53c0*/  @UP2 UMOV UR7, UR11 ;  /* 0x0000000b00072c82 */ /* 0x000fe60008000000 */
[----:B------:R-:W-:Y:S01]  /*53d0*/  HMMA.16816.F32 R96, R96, R198, RZ ;  /* 0x000000c66060723c */ /* 0x000fe200000018ff */
[----:B------:R2:W5:Y:S04]  /*53e0*/  @P2 LDG.E R245, [R196.64+-0x100] ;  /* 0xffff0004c4f52981 */ /* 0x000568000c1e1900 */
[----:B------:R2:W5:Y:S03]  /*53f0*/  @P2 LDG.E R246, [R196.64+-0xe0] ;  /* 0xffff2004c4f62981 */ /* 0x000566000c1e1900 */
[-C--:B------:R-:W-:Y:S08]  /*5400*/  HMMA.16816.F32 R4, R200, R204.reuse, R4 ;  /* 0x000000ccc804723c */ /* 0x080ff00000001804 */
[C---:B------:R-:W-:Y:S08]  /*5410*/  HMMA.16816.F32 R8, R208.reuse, R204, R8 ;  /* 0x000000ccd008723c */ /* 0x040ff00000001808 */
[-C--:B------:R-:W-:Y:S07]  /*5420*/  HMMA.16816.F32 R44, R208, R206.reuse, R44 ;  /* 0x000000ced02c723c */ /* 0x080fee000000182c */
[----:B------:R3:W-:Y:S01]  /*5430*/  RED.E.ADD.F32.FTZ.RN.STRONG.GPU [R238.64], R4 ;  /* 0x00000004ee00798e */ /* 0x0007e2000c10e784 */
[C---:B------:R-:W-:Y:S07]  /*5440*/  HMMA.16816.F32 R48, R200.reuse, R206, R48 ;  /* 0x000000cec830723c */ /* 0x040fee0000001830 */
[----:B------:R-:W-:Y:S01]  /*5450*/  IMAD.MOV.U32 R207, RZ, RZ, c[0x0][0x22c] ;  /* 0x00008b00ffcf7624 */ /* 0x000fe200078e00ff */
[-C--:B------:R-:W-:Y:S04]  /*5460*/  HMMA.16816.F32 R52, R200, R212.reuse, R52 ;  /* 0x000000d4c834723c */ /* 0x080fe80000001834 */
[----:B------:R-:W-:Y:S04]  /*5470*/  IMAD R207, R207, c[0x0][0x1c0], RZ ;  /* 0x00007000cfcf7a24 */ /* 0x000fe800078e02ff */
[C---:B------:R-:W-:Y:S04]  /*5480*/  HMMA.16816.F32 R56, R208.reuse, R212, R56 ;  /* 0x000000d4d038723c */ /* 0x040fe80000001838 */
[C---:B------:R-:W-:Y:S02]  /*5490*/  IMAD.SHL.U32 R204, R207.reuse, 0x8, RZ ;  /* 0x00000008cfcc7824 */ /* 0x040fe400078e00ff */
[C---:B------:R-:W-:Y:S02]  /*54a0*/  IMAD.SHL.U32 R205, R207.reuse, 0x10, RZ ;  /* 0x00000010cfcd7824 */ /* 0x040fe400078e00ff */
[-C--:B------:R-:W-:Y:S04]  /*54b0*/  HMMA.16816.F32 R60, R208, R214.reuse, R60 ;  /* 0x000000d6d03c723c */ /* 0x080fe8000000183c */
[CC--:B--2---:R-:W-:Y:S01]  /*54c0*/  LEA R196, P0, R204.reuse, R238.reuse, 0x2 ;  /* 0x000000eeccc47211 */ /* 0x0c4fe200078010ff */
[----:B------:R-:W-:Y:S01]  /*54d0*/  IMAD R206, R207, 0x28, RZ ;  /* 0x00000028cfce7824 */ /* 0x000fe200078e02ff */
[CC--:B------:R-:W-:Y:S02]  /*54e0*/  LEA R198, P1, R205.reuse, R238.reuse, 0x2 ;  /* 0x000000eecdc67211 */ /* 0x0c0fe400078210ff */
[C---:B------:R-:W-:Y:S04]  /*54f0*/  HMMA.16816.F32 R64, R200.reuse, R214, R64 ;  /* 0x000000d6c840723c */ /* 0x040fe80000001840 */
[-C--:B------:R-:W-:Y:S02]  /*5500*/  LEA.HI.X.SX32 R197, R204, R239.reuse, 0x2, P0 ;  /* 0x000000efccc57211 */ /* 0x080fe400000f16ff */
[-C--:B------:R-:W-:Y:S02]  /*5510*/  LEA.HI.X.SX32 R199, R205, R239.reuse, 0x2, P1 ;  /* 0x000000efcdc77211 */ /* 0x080fe400008f16ff */
[-C--:B------:R-:W-:Y:S01]  /*5520*/  HMMA.16816.F32 R68, R200, R216.reuse, R68 ;  /* 0x000000d8c844723c */ /* 0x080fe20000001844 */
[----:B------:R2:W-:Y:S04]  /*5530*/  RED.E.ADD.F32.FTZ.RN.STRONG.GPU [R196.64], R5 ;  /* 0x00000005c400798e */ /* 0x0005e8000c10e784 */
[----:B------:R4:W-:Y:S03]  /*5540*/  RED.E.ADD.F32.FTZ.RN.STRONG.GPU [R198.64], R6 ;  /* 0x00000006c600798e */ /* 0x0009e6000c10e784 */
[C---:B------:R-:W-:Y:S08]  /*5550*/  HMMA.16816.F32 R72, R208.reuse, R216, R72 ;  /* 0x000000d8d048723c */ /* 0x040ff00000001848 */
[-C--:B------:R-:W-:Y:S08]  /*5560*/  HMMA.16816.F32 R76, R208, R218.reuse, R76 ;  /* 0x000000dad04c723c */ /* 0x080ff0000000184c */
[C---:B------:R-:W-:Y:S08]  /*5570*/  HMMA.16816.F32 R80, R200.reuse, R218, R80 ;  /* 0x000000dac850723c */ /* 0x040ff00000001850 */
[-C--:B-1----:R-:W-:Y:S08]  /*5580*/  HMMA.16816.F32 R84, R200, R220.reuse, R84 ;  /* 0x000000dcc854723c */ /* 0x082ff00000001854 */
[C---:B------:R-:W-:Y:S08]  /*5590*/  HMMA.16816.F32 R88, R208.reuse, R220, R88 ;  /* 0x000000dcd058723c */ /* 0x040ff00000001858 */
[-C--:B------:R-:W-:Y:S08]  /*55a0*/  HMMA.16816.F32 R92, R208, R222.reuse, R92 ;  /* 0x000000ded05c723c */ /* 0x080ff0000000185c */
[----:B------:R-:W-:Y:S07]  /*55b0*/  HMMA.16816.F32 R96, R200, R222, R96 ;  /* 0x000000dec860723c */ /* 0x000fee0000001860 */
[C---:B------:R-:W-:Y:S02]  /*55c0*/  IMAD R201, R207.reuse, 0x18, RZ ;  /* 0x00000018cfc97824 */ /* 0x040fe400078e02ff */
[----:B------:R-:W-:Y:S03]  /*55d0*/  IMAD.SHL.U32 R203, R207, 0x20, RZ ;  /* 0x00000020cfcb7824 */ /* 0x000fe600078e00ff */
[-C--:B---3--:R-:W-:Y:S01]  /*55e0*/  LEA R4, P0, R201, R238.reuse, 0x2 ;  /* 0x000000eec9047211 */ /* 0x088fe200078010ff */
[----:B------:R-:W-:Y:S01]  /*55f0*/  IMAD R202, R207, 0x30, RZ ;  /* 0x00000030cfca7824 */ /* 0x000fe200078e02ff */
[-C--:B------:R-:W-:Y:S02]  /*5600*/  LEA R200, P1, R203, R238.reuse, 0x2 ;  /* 0x000000eecbc87211 */ /* 0x080fe400078210ff */
[-C--:B--2---:R-:W-:Y:S02]  /*5610*/  LEA.HI.X.SX32 R5, R201, R239.reuse, 0x2, P0 ;  /* 0x000000efc9057211 */ /* 0x084fe400000f16ff */
[CC--:B----4-:R-:W-:Y:S02]  /*5620*/  LEA R198, P0, R206.reuse, R238.reuse, 0x2 ;  /* 0x000000eecec67211 */ /* 0x0d0fe400078010ff */
[-C--:B------:R-:W-:Y:S01]  /*5630*/  LEA.HI.X.SX32 R201, R203, R239.reuse, 0x2, P1 ;  /* 0x000000efcbc97211 */ /* 0x080fe200008f16ff */
[----:B------:R1:W-:Y:S01]  /*5640*/  RED.E.ADD.F32.FTZ.RN.STRONG.GPU [R4.64], R7 ;  /* 0x000000070400798e */ /* 0x0003e2000c10e784 */
[-C--:B------:R-:W-:Y:S03]  /*5650*/  LEA.HI.X.SX32 R199, R206, R239.reuse, 0x2, P0 ;  /* 0x000000efcec77211 */ /* 0x080fe600000f16ff */
[----:B------:R-:W-:Y:S04]  /*5660*/  RED.E.ADD.F32.FTZ.RN.STRONG.GPU [R200.64], R8 ;  /* 0x00000008c800798e */ /* 0x000fe8000c10e784 */
[----:B------:R2:W-:Y:S01]  /*5670*/  RED.E.ADD.F32.FTZ.RN.STRONG.GPU [R198.64], R9 ;  /* 0x00000009c600798e */ /* 0x0005e2000c10e784 */
[CC--:B-1----:R-:W-:Y:S01]  /*5680*/  LEA R4, P1, R202.reuse, R238.reuse, 0x2 ;  /* 0x000000eeca047211 */ /* 0x0c2fe200078210ff */
[----:B------:R-:W-:Y:S03]  /*5690*/  IMAD R7, R207, 0x38, RZ ;  /* 0x00000038cf077824 */ /* 0x000fe600078e02ff */
[-C--:B------:R-:W-:Y:S02]  /*56a0*/  LEA.HI.X.SX32 R5, R202, R239.reuse, 0x2, P1 ;  /* 0x000000efca057211 */ /* 0x080fe400008f16ff */
[-C--:B------:R-:W-:Y:S02]  /*56b0*/  LEA R6, P0, R7, R238.reuse, 0x2 ;  /* 0x000000ee07067211 */ /* 0x080fe400078010ff */
[----:B--2---:R-:W-:Y:S01]  /*56c0*/  IADD3 R9, R205, 0x20, RZ ;  /* 0x00000020cd097810 */ /* 0x004fe20007ffe0ff */
[----:B------:R1:W-:Y:S01]  /*56d0*/  RED.E.ADD.F32.FTZ.RN.STRONG.GPU [R4.64], R10 ;  /* 0x0000000a0400798e */ /* 0x0003e2000c10e784 */
[-C--:B------:R-:W-:Y:S02]  /*56e0*/  LEA.HI.X.SX32 R7, R7, R239.reuse, 0x2, P0 ;  /* 0x000000ef07077211 */ /* 0x080fe400000f16ff */
[CC--:B------:R-:W-:Y:S03]  /*56f0*/  LEA R8, P0, R9.reuse, R238.reuse, 0x2 ;  /* 0x000000ee09087211 */ /* 0x0c0fe600078010ff */
[----:B------:R2:W-:Y:S04]  /*5700*/  RED.E.ADD.F32.FTZ.RN.STRONG.GPU [R6.64], R11 ;  /* 0x0000000b0600798e */ /* 0x0005e8000c10e784 */
[----:B------:R3:W-:Y:S04]  /*5710*/  RED.E.ADD.F32.FTZ.RN.STRONG.GPU [R238.64+0x80], R48 ;  /* 0x00008030ee00798e */ /* 0x0007e8000c10e784 */
[----:B------:R4:W-:Y:S01]  /*5720*/  RED.E.ADD.F32.FTZ.RN.STRONG.GPU [R196.64+0x80], R49 ;  /* 0x00008031c400798e */ /* 0x0009e2000c10e784 */
[----:B-1----:R-:W-:Y:S01]  /*5730*/  IMAD.IADD R4, R204, 0x1, R9 ;  /* 0x00000001cc047824 */ /* 0x002fe200078e0209 */
[-C--:B------:R-:W-:Y:S04]  /*5740*/  LEA.HI.X.SX32 R9, R9, R239.reuse, 0x2, P0 ;  /* 0x000000ef09097211 */ /* 0x080fe800000f16ff */
[-C--:B------:R-:W-:Y:S01]  /*5750*/  LEA R198, P0, R4, R238.reuse, 0x2 ;  /* 0x000000ee04c67211 */ /* 0x080fe200078010ff */
[----:B------:R1:W-:Y:S01]  /*5760*/  RED.E.ADD.F32.FTZ.RN.STRONG.GPU [R8.64], R50 ;  /* 0x000000320800798e */ /* 0x0003e2000c10e784 */
[----:B--2---:R-:W-:Y:S02]  /*5770*/  IMAD.IADD R6, R204, 0x1, R4 ;  /* 0x00000001cc067824 */ /* 0x004fe400078e0204 */
[-C--:B------:R-:W-:Y:S02]  /*5780*/  LEA.HI.X.SX32 R199, R4, R239.reuse, 0x2, P0 ;  /* 0x000000ef04c77211 */ /* 0x080fe400000f16ff */
[----:B------:R-:W-:Y:S01]  /*5790*/  IMAD.IADD R5, R204, 0x1, R6 ;  /* 0x00000001cc057824 */ /* 0x000fe200078e0206 */
[-C--:B------:R-:W-:Y:S02]  /*57a0*/  LEA R10, P1, R6, R238.reuse, 0x2 ;  /* 0x000000ee060a7211 */ /* 0x080fe400078210ff */
[----:B------:R-:W-:Y:S01]  /*57b0*/  RED.E.ADD.F32.FTZ.RN.STRONG.GPU [R198.64], R51 ;  /* 0x00000033c600798e */ /* 0x000fe2000c10e784 */
[----:B------:R-:W-:Y:S01]  /*57c0*/  IMAD.IADD R4, R204, 0x1, R5 ;  /* 0x00000001cc047824 */ /* 0x000fe200078e0205 */
[CC--:B---3--:R-:W-:Y:S02]  /*57d0*/  LEA R48, P0, R5.reuse, R238.reuse, 0x2 ;  /* 0x000000ee05307211 */ /* 0x0c8fe400078010ff */
[-C--:B------:R-:W-:Y:S02]  /*57e0*/  LEA.HI.X.SX32 R11, R6, R239.reuse, 0x2, P1 ;  /* 0x000000ef060b7211 */ /* 0x080fe400008f16ff */
[-C--:B----4-:R-:W-:Y:S01]  /*57f0*/  LEA.HI.X.SX32 R49, R5, R239.reuse, 0x2, P0 ;  /* 0x000000ef05317211 */ /* 0x090fe200000f16ff */
[----:B------:R-:W-:Y:S02]  /*5800*/  IMAD.IADD R5, R204, 0x1, R4 ;  /* 0x00000001cc057824 */ /* 0x000fe400078e0204 */
[----:B------:R2:W-:Y:S04]  /*5810*/  RED.E.ADD.F32.FTZ.RN.STRONG.GPU [R10.64], R44 ;  /* 0x0000002c0a00798e */ /* 0x0005e8000c10e784 */
[----:B------:R-:W-:Y:S01]  /*5820*/  RED.E.ADD.F32.FTZ.RN.STRONG.GPU [R48.64], R45 ;  /* 0x0000002d3000798e */ /* 0x000fe2000c10e784 */
[CC--:B-1----:R-:W-:Y:S04]  /*5830*/  LEA R8, P0, R4.reuse, R238.reuse, 0x2 ;  /* 0x000000ee04087211 */ /* 0x0c2fe800078010ff */
[-C--:B------:R-:W-:Y:S02]  /*5840*/  LEA.HI.X.SX32 R9, R4, R239.reuse, 0x2, P0 ;  /* 0x000000ef04097211 */ /* 0x080fe400000f16ff */
[CC--:B------:R-:W-:Y:S03]  /*5850*/  LEA R6, P0, R5.reuse, R238.reuse, 0x2 ;  /* 0x000000ee05067211 */ /* 0x0c0fe600078010ff */
[----:B------:R1:W-:Y:S01]  /*5860*/  RED.E.ADD.F32.FTZ.RN.STRONG.GPU [R8.64], R46 ;  /* 0x0000002e0800798e */ /* 0x0003e2000c10e784 */
[-C--:B------:R-:W-:Y:S05]  /*5870*/  LEA.HI.X.SX32 R7, R5, R239.reuse, 0x2, P0 ;  /* 0x000000ef05077211 */ /* 0x080fea00000f16ff */
[----:B------:R3:W-:Y:S01]  /*5880*/  RED.E.ADD.F32.FTZ.RN.STRONG.GPU [R6.64], R47 ;  /* 0x0000002f0600798e */ /* 0x0007e2000c10e784 */
[----:B--2---:R-:W-:Y:S03]  /*5890*/  IADD3 R10, R205, 0x40, RZ ;  /* 0x00000040cd0a7810 */ /* 0x004fe60007ffe0ff */
[----:B------:R-:W-:Y:S02]  /*58a0*/  RED.E.ADD.F32.FTZ.RN.STRONG.GPU [R238.64+0x100], R52 ;  /* 0x00010034ee00798e */ /* 0x000fe4000c10e784 */
[----:B------:R-:W-:Y:S02]  /*58b0*/  IMAD.IADD R4, R204, 0x1, R10 ;  /* 0x00000001cc047824 */ /* 0x000fe400078e020a */
[----:B------:R-:W-:Y:S01]  /*58c0*/  RED.E.ADD.F32.FTZ.RN.STRONG.GPU [R196.64+0x100], R53 ;  /* 0x00010035c400798e */ /* 0x000fe2000c10e784 */
[CC--:B-1----:R-:W-:Y:S04]  /*58d0*/  LEA R8, P0, R10.reuse, R238.reuse, 0x2 ;  /* 0x000000ee0a087211 */ /* 0x0c2fe800078010ff */
[-C--:B------:R-:W-:Y:S01]  /*58e0*/  LEA.HI.X.SX32 R9, R10, R239.reuse, 0x2, P0 ;  /* 0x000000ef0a097211 */ /* 0x080fe200000f16ff */
[----:B---3--:R-:W-:Y:S01]  /*58f0*/  IMAD.IADD R6, R204, 0x1, R4 ;  /* 0x00000001cc067824 */ /* 0x008fe200078e0204 */
[-C--:B------:R-:W-:Y:S03]  /*5900*/  LEA R46, P0, R4, R238.reuse, 0x2 ;  /* 0x000000ee042e7211 */ /* 0x080fe600078010ff */
[----:B------:R1:W-:Y:S01]  /*5910*/  RED.E.ADD.F32.FTZ.RN.STRONG.GPU [R8.64], R54 ;  /* 0x000000360800798e */ /* 0x0003e2000c10e784 */
[----:B------:R-:W-:Y:S01]  /*5920*/  IMAD.IADD R5, R204, 0x1, R6 ;  /* 0x00000001cc057824 */ /* 0x000fe200078e0206 */
[-C--:B------:R-:W-:Y:S02]  /*5930*/  LEA.HI.X.SX32 R47, R4, R239.reuse, 0x2, P0 ;  /* 0x000000ef042f7211 */ /* 0x080fe400000f16ff */
[-C--:B------:R-:W-:Y:S01]  /*5940*/  LEA R10, P1, R6, R238.reuse, 0x2 ;  /* 0x000000ee060a7211 */ /* 0x080fe200078210ff */
[----:B------:R-:W-:Y:S01]  /*5950*/  IMAD.IADD R4, R204, 0x1, R5 ;  /* 0x00000001cc047824 */ /* 0x000fe200078e0205 */
[CC--:B------:R-:W-:Y:S01]  /*5960*/  LEA R44, P0, R5.reuse, R238.reuse, 0x2 ;  /* 0x000000ee052c7211 */ /* 0x0c0fe200078010ff */
[----:B------:R-:W-:Y:S01]  /*5970*/  RED.E.ADD.F32.FTZ.RN.STRONG.GPU [R46.64], R55 ;  /* 0x000000372e00798e */ /* 0x000fe2000c10e784 */
[-C--:B------:R-:W-:Y:S02]  /*5980*/  LEA.HI.X.SX32 R11, R6, R239.reuse, 0x2, P1 ;  /* 0x000000ef060b7211 */ /* 0x080fe400008f16ff */
[-C--:B------:R-:W-:Y:S01]  /*5990*/  LEA.HI.X.SX32 R45, R5, R239.reuse, 0x2, P0 ;  /* 0x000000ef052d7211 */ /* 0x080fe200000f16ff */
[----:B------:R-:W-:Y:S01]  /*59a0*/  IMAD.IADD R5, R204, 0x1, R4 ;  /* 0x00000001cc057824 */ /* 0x000fe200078e0204 */
[----:B------:R-:W-:Y:S04]  /*59b0*/  LDSM.16.MT88.4 R52, [R226+0x14400] ;  /* 0x01440000e234783b */ /* 0x000fe80000004200 */
        /* <DEDUP_REMOVED lines=11> */
[----:B------:R-:W-:Y:S04]  /*5a70*/  RED.E.ADD.F32.FTZ.RN.STRONG.GPU [R196.64+0x180], R65 ;  /* 0x00018041c400798e */ /* 0x000fe8000c10e784 */
[----:B------:R-:W-:Y:S01]  /*5a80*/  LDSM.16.MT88.4 R56, [R0+0x800] ;  /* 0x000800000038783b */ /* 0x000fe20000004200 */
        /* <DEDUP_REMOVED lines=41> */
[----:B------:R-:W-:Y:S02]  /*5d20*/  IMAD.IADD R5, R204, 0x1, R4 ;  /* 0x00000001cc057824 */ /* 0x000fe400078e0204 */
[----:B------:R2:W-:Y:S04]  /*5d30*/  RED.E.ADD.F32.FTZ.RN.STRONG.GPU [R10.64], R72 ;  /* 0x000000480a00798e */ /* 0x0005e8000c10e784 */
[----:B------:R-:W-:Y:S01]  /*5d40*/  RED.E.ADD.F32.FTZ.RN.STRONG.GPU [R44.64], R73 ;  /* 0x000000492c00798e */ /* 0x000fe2000c10e784 */
[CC--:B-1----:R-:W-:Y:S04]  /*5d50*/  LEA R8, P0, R4.reuse, R238.reuse, 0x2 ;  /* 0x000000ee04087211 */ /* 0x0c2fe800078010ff */
[-C--:B------:R-:W-:Y:S02]  /*5d60*/  LEA.HI.X.SX32 R9, R4, R239.reuse, 0x2, P0 ;  /* 0x000000ef04097211 */ /* 0x080fe400000f16ff */
[CC--:B------:R-:W-:Y:S03]  /*5d70*/  LEA R6, P0, R5.reuse, R238.reuse, 0x2 ;  /* 0x000000ee05067211 */ /* 0x0c0fe600078010ff */
[----:B------:R1:W-:Y:S01]  /*5d80*/  RED.E.ADD.F32.FTZ.RN.STRONG.GPU [R8.64], R74 ;  /* 0x0000004a0800798e */ /* 0x0003e2000c10e784 */
[-C--:B------:R-:W-:Y:S02]  /*5d90*/  LEA.HI.X.SX32 R7, R5, R239.reuse, 0x2, P0 ;  /* 0x000000ef05077211 */ /* 0x080fe400000f16ff */
[----:B--2---:R-:W-:Y:S03]  /*5da0*/  IADD3 R10, R205, 0xa0, RZ ;  /* 0x000000a0cd0a7810 */ /* 0x004fe60007ffe0ff */
[----:B------:R2:W-:Y:S02]  /*5db0*/  RED.E.ADD.F32.FTZ.RN.STRONG.GPU [R6.64], R75 ;  /* 0x0000004b0600798e */ /* 0x0005e4000c10e784 */
[----:B------:R-:W-:Y:S02]  /*5dc0*/  IMAD.IADD R4, R204, 0x1, R10 ;  /* 0x00000001cc047824 */ /* 0x000fe400078e020a */
[----:B------:R-:W-:Y:S04]  /*5dd0*/  RED.E.ADD.F32.FTZ.RN.STRONG.GPU [R238.64+0x280], R80 ;  /* 0x00028050ee00798e */ /* 0x000fe8000c10e784 */
[----:B------:R-:W-:Y:S01]  /*5de0*/  RED.E.ADD.F32.FTZ.RN.STRONG.GPU [R196.64+0x280], R81 ;  /* 0x00028051c400798e */ /* 0x000fe2000c10e784 */
[CC--:B-1----:R-:W-:Y:S04]  /*5df0*/  LEA R8, P0, R10.reuse, R238.reuse, 0x2 ;  /* 0x000000ee0a087211 */ /* 0x0c2fe800078010ff */
[-C--:B------:R-:W-:Y:S01]  /*5e00*/  LEA.HI.X.SX32 R9, R10, R239.reuse, 0x2, P0 ;  /* 0x000000ef0a097211 */ /* 0x080fe200000f16ff */
[----:B--2---:R-:W-:Y:S01]  /*5e10*/  IMAD.IADD R6, R204, 0x1, R4 ;  /* 0x00000001cc067824 */ /* 0x004fe200078e0204 */
        /* <DEDUP_REMOVED lines=29> */
[-C--:B------:R-:W-:Y:S03]  /*5ff0*/  LEA.HI.X.SX32 R45, R4, R239.reuse, 0x2, P0 ;  /* 0x000000ef042d7211 */ /* 0x080fe600000f16ff */
[C---:B------:R-:W-:Y:S01]  /*6000*/  IMAD.IADD R4, R204.reuse, 0x1, R5 ;  /* 0x00000001cc047824 */ /* 0x040fe200078e0205 */
[CC--:B------:R-:W-:Y:S01]  /*6010*/  LEA R10, P0, R5.reuse, R238.reuse, 0x2 ;  /* 0x000000ee050a7211 */ /* 0x0c0fe200078010ff */
[----:B------:R-:W-:Y:S03]  /*6020*/  RED.E.ADD.F32.FTZ.RN.STRONG.GPU [R44.64], R87 ;  /* 0x000000572c00798e */ /* 0x000fe6000c10e784 */
[-C--:B------:R-:W-:Y:S01]  /*6030*/  LEA.HI.X.SX32 R11, R5, R239.reuse, 0x2, P0 ;  /* 0x000000ef050b7211 */ /* 0x080fe200000f16ff */
[----:B------:R-:W-:Y:S01]  /*6040*/  IMAD.IADD R5, R204, 0x1, R4 ;  /* 0x00000001cc057824 */ /* 0x000fe200078e0204 */
[CC--:B-1----:R-:W-:Y:S04]  /*6050*/  LEA R8, P1, R6.reuse, R238.reuse, 0x2 ;  /* 0x000000ee06087211 */ /* 0x0c2fe800078210ff */
[-C--:B------:R-:W-:Y:S02]  /*6060*/  LEA.HI.X.SX32 R9, R6, R239.reuse, 0x2, P1 ;  /* 0x000000ef06097211 */ /* 0x080fe400008f16ff */
[CC--:B------:R-:W-:Y:S03]  /*6070*/  LEA R6, P0, R4.reuse, R238.reuse, 0x2 ;  /* 0x000000ee04067211 */ /* 0x0c0fe600078010ff */
[----:B------:R1:W-:Y:S01]  /*6080*/  RED.E.ADD.F32.FTZ.RN.STRONG.GPU [R8.64], R88 ;  /* 0x000000580800798e */ /* 0x0003e2000c10e784 */
[-C--:B------:R-:W-:Y:S02]  /*6090*/  LEA.HI.X.SX32 R7, R4, R239.reuse, 0x2, P0 ;  /* 0x000000ef04077211 */ /* 0x080fe400000f16ff */
[----:B------:R-:W-:Y:S01]  /*60a0*/  IADD3 R4, R205, 0xe0, RZ ;  /* 0x000000e0cd047810 */ /* 0x000fe20007ffe0ff */
[----:B------:R-:W-:Y:S04]  /*60b0*/  RED.E.ADD.F32.FTZ.RN.STRONG.GPU [R10.64], R89 ;  /* 0x000000590a00798e */ /* 0x000fe8000c10e784 */
[----:B------:R2:W-:Y:S01]  /*60c0*/  RED.E.ADD.F32.FTZ.RN.STRONG.GPU [R6.64], R90 ;  /* 0x0000005a0600798e */ /* 0x0005e2000c10e784 */
[CC--:B-1----:R-:W-:Y:S04]  /*60d0*/  LEA R8, P0, R5.reuse, R238.reuse, 0x2 ;  /* 0x000000ee05087211 */ /* 0x0c2fe800078010ff */
[-C--:B------:R-:W-:Y:S02]  /*60e0*/  LEA.HI.X.SX32 R9, R5, R239.reuse, 0x2, P0 ;  /* 0x000000ef05097211 */ /* 0x080fe400000f16ff */
[-C--:B------:R-:W-:Y:S01]  /*60f0*/  LEA R48, P0, R4, R238.reuse, 0x2 ;  /* 0x000000ee04307211 */ /* 0x080fe200078010ff */
[----:B--2---:R-:W-:Y:S02]  /*6100*/  IMAD.IADD R6, R204, 0x1, R4 ;  /* 0x00000001cc067824 */ /* 0x004fe400078e0204 */
[----:B------:R1:W-:Y:S01]  /*6110*/  RED.E.ADD.F32.FTZ.RN.STRONG.GPU [R8.64], R91 ;  /* 0x0000005b0800798e */ /* 0x0003e2000c10e784 */
[-C--:B------:R-:W-:Y:S03]  /*6120*/  LEA.HI.X.SX32 R49, R4, R239.reuse, 0x2, P0 ;  /* 0x000000ef04317211 */ /* 0x080fe600000f16ff */
[----:B------:R-:W-:Y:S01]  /*6130*/  RED.E.ADD.F32.FTZ.RN.STRONG.GPU [R238.64+0x380], R96 ;  /* 0x00038060ee00798e */ /* 0x000fe2000c10e784 */
[CC--:B------:R-:W-:Y:S03]  /*6140*/  LEA R46, P0, R6.reuse, R238.reuse, 0x2 ;  /* 0x000000ee062e7211 */ /* 0x0c0fe600078010ff */
[----:B------:R-:W-:Y:S01]  /*6150*/  RED.E.ADD.F32.FTZ.RN.STRONG.GPU [R196.64+0x380], R97 ;  /* 0x00038061c400798e */ /* 0x000fe2000c10e784 */
[-C--:B------:R-:W-:Y:S03]  /*6160*/  LEA.HI.X.SX32 R47, R6, R239.reuse, 0x2, P0 ;  /* 0x000000ef062f7211 */ /* 0x080fe600000f16ff */
[----:B------:R-:W-:Y:S04]  /*6170*/  RED.E.ADD.F32.FTZ.RN.STRONG.GPU [R48.64], R98 ;  /* 0x000000623000798e */ /* 0x000fe8000c10e784 */
[----:B------:R-:W-:Y:S04]  /*6180*/  RED.E.ADD.F32.FTZ.RN.STRONG.GPU [R46.64], R99 ;  /* 0x000000632e00798e */ /* 0x000fe8000c10e784 */
[----:B------:R-:W-:Y:S01]  /*6190*/  LDSM.16.MT88.4 R48, [R0+0x4000] ;  /* 0x004000000030783b */ /* 0x000fe20000004200 */
[C---:B-1----:R-:W-:Y:S04]  /*61a0*/  IMAD.IADD R8, R204.reuse, 0x1, R6 ;  /* 0x00000001cc087824 */ /* 0x042fe800078e0206 */
[----:B------:R-:W-:Y:S01]  /*61b0*/  IMAD.IADD R5, R204, 0x1, R8 ;  /* 0x00000001cc057824 */ /* 0x000fe200078e0208 */
[-C--:B------:R-:W-:Y:S03]  /*61c0*/  LEA R44, P1, R8, R238.reuse, 0x2 ;  /* 0x000000ee082c7211 */ /* 0x080fe600078210ff */
[----:B------:R-:W-:Y:S01]  /*61d0*/  IMAD.IADD R4, R204, 0x1, R5 ;  /* 0x00000001cc047824 */ /* 0x000fe200078e0205 */
[CC--:B------:R-:W-:Y:S02]  /*61e0*/  LEA R10, P0, R5.reuse, R238.reuse, 0x2 ;  /* 0x000000ee050a7211 */ /* 0x0c0fe400078010ff */
[-C--:B------:R-:W-:Y:S01]  /*61f0*/  LEA.HI.X.SX32 R45, R8, R239.reuse, 0x2, P1 ;  /* 0x000000ef082d7211 */ /* 0x080fe200008f16ff */
[----:B------:R-:W-:Y:S01]  /*6200*/  IMAD.IADD R7, R204, 0x1, R4 ;  /* 0x00000001cc077824 */ /* 0x000fe200078e0204 */
[-C--:B------:R-:W-:Y:S02]  /*6210*/  LEA.HI.X.SX32 R11, R5, R239.reuse, 0x2, P0 ;  /* 0x000000ef050b7211 */ /* 0x080fe400000f16ff */
[CC--:B------:R-:W-:Y:S01]  /*6220*/  LEA R8, P1, R4.reuse, R238.reuse, 0x2 ;  /* 0x000000ee04087211 */ /* 0x0c0fe200078210ff */
[----:B------:R-:W-:Y:S01]  /*6230*/  RED.E.ADD.F32.FTZ.RN.STRONG.GPU [R44.64], R92 ;  /* 0x0000005c2c00798e */ /* 0x000fe2000c10e784 */
[C---:B------:R-:W-:Y:S02]  /*6240*/  LEA R6, P0, R7.reuse, R238, 0x2 ;  /* 0x000000ee07067211 */ /* 0x040fe400078010ff */
[-C--:B------:R-:W-:Y:S01]  /*6250*/  LEA.HI.X.SX32 R9, R4, R239.reuse, 0x2, P1 ;  /* 0x000000ef04097211 */ /* 0x080fe200008f16ff */
[----:B------:R-:W-:Y:S01]  /*6260*/  RED.E.ADD.F32.FTZ.RN.STRONG.GPU [R10.64], R93 ;  /* 0x0000005d0a00798e */ /* 0x000fe2000c10e784 */
[----:B------:R-:W-:Y:S03]  /*6270*/  LEA.HI.X.SX32 R7, R7, R239, 0x2, P0 ;  /* 0x000000ef07077211 */ /* 0x000fe600000f16ff */
[----:B------:R-:W-:Y:S04]  /*6280*/  RED.E.ADD.F32.FTZ.RN.STRONG.GPU [R8.64], R94 ;  /* 0x0000005e0800798e */ /* 0x000fe8000c10e784 */
[----:B------:R-:W-:Y:S04]  /*6290*/  LDSM.16.MT88.4 R8, [R0] ;  /* 0x000000000008783b */ /* 0x000fe80000004200 */
[----:B------:R-:W-:Y:S04]  /*62a0*/  RED.E.ADD.F32.FTZ.RN.STRONG.GPU [R6.64], R95 ;  /* 0x0000005f0600798e */ /* 0x000fe8000c10e784 */
[----:B------:R-:W1:Y:S04]  /*62b0*/  LDSM.16.MT88.4 R4, [R226+0x14000] ;  /* 0x01400000e204783b */ /* 0x000e680000004200 */
[----:B------:R-:W2:Y:S01]  /*62c0*/  LDSM.16.MT88.4 R44, [R224+0x14000] ;  /* 0x01400000e02c783b */ /* 0x000ea20000004200 */
[-C--:B-1----:R-:W-:Y:S08]  /*62d0*/  HMMA.16816.F32 R100, R4, R8.reuse, R100 ;  /* 0x000000080464723c */ /* 0x082ff00000001864 */
[C---:B--2---:R-:W-:Y:S08]  /*62e0*/  HMMA.16816.F32 R104, R44.reuse, R8, R104 ;  /* 0x000000082c68723c */ /* 0x044ff00000001868 */
        /* <DEDUP_REMOVED lines=8> */
[----:B------:R-:W1:Y:S04]  /*6370*/  LDSM.16.MT88.4 R4, [R226+0x14800] ;  /* 0x01480000e204783b */ /* 0x000e680000004200 */
[----:B------:R-:W2:Y:S03]  /*6380*/  LDSM.16.MT88.4 R48, [R0+0x5000] ;  /* 0x005000000030783b */ /* 0x000ea60000004200 */
[-C--:B------:R-:W-:Y:S08]  /*6390*/  HMMA.16816.F32 R100, R52, R56.reuse, R100 ;  /* 0x000000383464723c */ /* 0x080ff00000001864 */
        /* <DEDUP_REMOVED lines=9> */
[----:B------:R-:W3:Y:S04]  /*6430*/  LDSM.16.MT88.4 R52, [R226+0x14c00] ;  /* 0x014c0000e234783b */ /* 0x000ee80000004200 */
[----:B------:R-:W4:Y:S03]  /*6440*/  LDSM.16.MT88.4 R64, [R0+0x5800] ;  /* 0x005800000040783b */ /* 0x000f260000004200 */
[-C--:B-1----:R-:W-:Y:S08]  /*6450*/  HMMA.16816.F32 R100, R4, R8.reuse, R100 ;  /* 0x000000080464723c */ /* 0x082ff00000001864 */
        /* <DEDUP_REMOVED lines=16> */
[----:B------:R-:W-:Y:S01]  /*6560*/  BAR.SYNC.DEFER_BLOCKING 0x0 ;  /* 0x0000000000007b1d */ /* 0x000fe20000010000 */
[----:B------:R-:W-:Y:S02]  /*6570*/  IMAD.MOV.U32 R47, RZ, RZ, c[0x0][0x190] ;  /* 0x00006400ff2f7624 */ /* 0x000fe400078e00ff */
[----:B------:R-:W-:Y:S02]  /*6580*/  IMAD.MOV.U32 R4, RZ, RZ, R240 ;  /* 0x000000ffff047224 */ /* 0x000fe400078e00f0 */
[----:B------:R-:W-:Y:S02]  /*6590*/  IMAD.U32 R7, R47, -0x40, RZ ;  /* 0xffffffc02f077824 */ /* 0x000fe400078e00ff */
[----:B------:R-:W-:Y:S02]  /*65a0*/  IMAD.MOV.U32 R5, RZ, RZ, R242 ;  /* 0x000000ffff057224 */ /* 0x000fe400078e00f2 */
[----:B------:R-:W-:Y:S01]  /*65b0*/  IMAD.MOV.U32 R48, RZ, RZ, c[0x0][0x194] ;  /* 0x00006500ff307624 */ /* 0x000fe200078e00ff */
[C---:B------:R-:W-:Y:S02]  /*65c0*/  LEA R4, P0, R7.reuse, R4, 0x1 ;  /* 0x0000000407047211 */ /* 0x040fe400078008ff */
[----:B------:R-:W-:Y:S02]  /*65d0*/  SHF.R.S32.HI R8, RZ, 0x1f, R7 ;  /* 0x0000001fff087819 */ /* 0x000fe40000011407 */
[----:B------:R-:W-:Y:S02]  /*65e0*/  LEA.HI.X.SX32 R5, R7, R5, 0x1, P0 ;  /* 0x0000000507057211 */ /* 0x000fe400000f0eff */
[C---:B------:R-:W-:Y:S04]  /*65f0*/  LEA R6, P1, R47.reuse, R7, 0x5 ;  /* 0x000000072f067211 */ /* 0x040fe800078228ff */
[CC--:B------:R-:W-:Y:S02]  /*6600*/  @!P5 LEA R44, P0, R6.reuse, R240.reuse, 0x1 ;  /* 0x000000f0062cd211 */ /* 0x0c0fe400078008ff */
[C---:B------:R-:W-:Y:S01]  /*6610*/  @!P4 LEA R10, P2, R6.reuse, R240, 0x1 ;  /* 0x000000f0060ac211 */ /* 0x040fe200078408ff */
[----:B------:R1:W-:Y:S01]  /*6620*/  @P3 STS.128 [R237], RZ ;  /* 0x000000ffed003388 */ /* 0x0003e20000000c00 */
[C---:B------:R-:W-:Y:S02]  /*6630*/  LEA.HI.X R7, R47.reuse, R8, R48, 0x5, P1 ;  /* 0x000000082f077211 */ /* 0x040fe400008f2c30 */
[C---:B------:R-:W-:Y:S01]  /*6640*/  @!P6 LEA R8, P1, R6.reuse, R240, 0x1 ;  /* 0x000000f00608e211 */ /* 0x040fe200078208ff */
[----:B------:R-:W-:Y:S01]  /*6650*/  @!PT LDS RZ, [RZ] ;  /* 0x00000000fffff984 */ /* 0x000fe20000000800 */
[----:B------:R-:W-:Y:S01]  /*6660*/  @!PT LDS RZ, [RZ] ;  /* 0x00000000fffff984 */ /* 0x000fe20000000800 */
[----:B------:R-:W-:Y:S01]  /*6670*/  @!PT LDS RZ, [RZ] ;  /* 0x00000000fffff984 */ /* 0x000fe20000000800 */
[----:B------:R1:W-:Y:S01]  /*6680*/  @!P3 LDGSTS.E.BYPASS.LTC128B.128 [R237], [R4.64] ;  /* 0x0000000004edbfae */ /* 0x0003e2000b901d44 */
[C-C-:B------:R-:W-:Y:S01]  /*6690*/  @!P5 LEA.HI.X R45, R6.reuse, R242, R7.reuse, 0x1, P0 ;  /* 0x000000f2062dd211 */ /* 0x140fe200000f0c07 */
[----:B------:R-:W-:Y:S01]  /*66a0*/  IMAD.MOV.U32 R240, RZ, RZ, R4 ;  /* 0x000000fffff07224 */ /* 0x000fe200078e0004 */
[C---:B------:R-:W-:Y:S01]  /*66b0*/  @!P3 LEA R46, P0, R47.reuse, R4, 0x6 ;  /* 0x000000042f2eb211 */ /* 0x040fe200078030ff */
[----:B------:R1:W-:Y:S01]  /*66c0*/  @P5 STS.128 [R237+0x2000], RZ ;  /* 0x002000ffed005388 */ /* 0x0003e20000000c00 */
[CCC-:B------:R-:W-:Y:S02]  /*66d0*/  @!P4 LEA.HI.X R11, R6.reuse, R242.reuse, R7.reuse, 0x1, P2 ;  /* 0x000000f2060bc211 */ /* 0x1c0fe400010f0c07 */
[----:B------:R-:W-:Y:S01]  /*66e0*/  @!P3 LEA.HI.X R47, R47, R5, R48, 0x6, P0 ;  /* 0x000000052f2fb211 */ /* 0x000fe200000f3430 */
[----:B------:R-:W-:Y:S01]  /*66f0*/  @!PT LDS RZ, [RZ] ;  /* 0x00000000fffff984 */ /* 0x000fe20000000800 */
[----:B------:R-:W-:Y:S01]  /*6700*/  @!PT LDS RZ, [RZ] ;  /* 0x00000000fffff984 */ /* 0x000fe20000000800 */
[----:B------:R-:W-:Y:S01]  /*6710*/  @!PT LDS RZ, [RZ] ;  /* 0x00000000fffff984 */ /* 0x000fe20000000800 */
[----:B------:R1:W-:Y:S01]  /*6720*/  @!P5 LDGSTS.E.BYPASS.LTC128B.128 [R237+0x2000], [R4.64+0x80] ;  /* 0x0200008004eddfae */ /* 0x0003e2000b901d44 */
[----:B------:R-:W-:Y:S01]  /*6730*/  @!P6 LEA.HI.X R9, R6, R242, R7, 0x1, P1 ;  /* 0x000000f20609e211 */ /* 0x000fe200008f0c07 */
[----:B------:R-:W-:Y:S02]  /*6740*/  IMAD.MOV.U32 R242, RZ, RZ, R5 ;  /* 0x000000fffff27224 */ /* 0x000fe400078e0005 */
        /* <DEDUP_REMOVED lines=31> */
.L_x_30:
[----:B------:R-:W-:Y:S02]  /*6940*/  UISETP.GT.AND UP0, UPT, UR6, UR12, UPT ;  /* 0x0000000c0600728c */ /* 0x000fe4000bf04270 */
[----:B------:R-:W-:Y:S04]  /*6950*/  UIADD3 UR6, UR6, -0x1, URZ ;  /* 0xffffffff06067890 */ /* 0x000fe8000fffe03f */
[----:B------:R-:W-:Y:S11]  /*6960*/  PLOP3.LUT P0, PT, PT, PT, UP0, 0x80, 0x0 ;  /* 0x000000000000781c */ /* 0x000ff60003f0f008 */
[----:B------:R-:W-:Y:S02]  /*6970*/  @!UPT UIADD3 URZ, URZ, URZ, URZ ;  /* 0x0000003f3f3ff290 */ /* 0x000fe4000fffe03f */
[----:B------:R-:W-:-:S05]  /*6980*/  @P0 BRA `(.L_x_31) ;  /* 0xffffd2e000000947 */ /* 0x000fca000383ffff */
[----:B------:R-:W2:Y:S01]  /*6990*/  LDL R48, [R1] ;  /* 0x0000000001307983 */ /* 0x000ea20000100800 */
[----:B-1----:R-:W-:Y:S01]  /*69a0*/  F2FP.PACK_AB R47, R13, R12 ;  /* 0x0000000c0d2f723e */ /* 0x002fe200000000ff */
[----:B------:R-:W-:Y:S01]  /*69b0*/  FMUL.FTZ R100, R100, c[0x0][0x2e0] ;  /* 0x0000b80064647a20 */ /* 0x000fe20000410000 */
[----:B------:R-:W-:Y:S01]  /*69c0*/  F2FP.PACK_AB R46, R15, R14 ;  /* 0x0000000e0f2e723e */ /* 0x000fe200000000ff */
[----:B------:R-:W-:Y:S01]  /*69d0*/  BAR.SYNC.DEFER_BLOCKING 0x0 ;  /* 0x0000000000007b1d */ /* 0x000fe20000010000 */
[----:B------:R-:W-:Y:S01]  /*69e0*/  F2FP.PACK_AB R24, R25, R24 ;  /* 0x000000181918723e */ /* 0x000fe200000000ff */
[----:B------:R-:W-:Y:S01]  /*69f0*/  FMUL.FTZ R102, R102, c[0x0][0x2e0] ;  /* 0x0000b80066667a20 */ /* 0x000fe20000410000 */
        /* <DEDUP_REMOVED lines=50> */
[----:B------:R-:W-:Y:S01]  /*6d20*/  UISETP.NE.AND UP0, UPT, UR23, -0x1, UPT ;  /* 0xffffffff1700788c */ /* 0x000fe2000bf05270 */
[----:B------:R-:W-:Y:S01]  /*6d30*/  FMUL.FTZ R8, R123, c[0x0][0x2e0] ;  /* 0x0000b8007b087a20 */ /* 0x000fe20000410000 */
[----:B------:R-:W-:Y:S01]  /*6d40*/  F2FP.PACK_AB R9, R9, R120 ;  /* 0x000000780909723e */ /* 0x000fe200000000ff */
[----:B------:R-:W-:Y:S01]  /*6d50*/  FMUL.FTZ R124, R124, c[0x0][0x2e0] ;  /* 0x0000b8007c7c7a20 */ /* 0x000fe20000410000 */
[----:B------:R-:W-:Y:S01]  /*6d60*/  ULDC.64 UR10, c[0x0][0x3a0] ;  /* 0x0000e800000a7ab9 */ /* 0x000fe20000000a00 */
[----:B------:R-:W-:Y:S01]  /*6d70*/  FMUL.FTZ R5, R125, c[0x0][0x2e0] ;  /* 0x0000b8007d057a20 */ /* 0x000fe20000410000 */
[----:B------:R-:W-:Y:S01]  /*6d80*/  F2FP.PACK_AB R8, R8, R122 ;  /* 0x0000007a0808723e */ /* 0x000fe200000000ff */
[----:B------:R-:W-:Y:S01]  /*6d90*/  FMUL.FTZ R126, R126, c[0x0][0x2e0] ;  /* 0x0000b8007e7e7a20 */ /* 0x000fe20000410000 */
[----:B------:R-:W-:Y:S01]  /*6da0*/  PLOP3.LUT P0, PT, PT, PT, UP0, 0x80, 0x0 ;  /* 0x000000000000781c */ /* 0x000fe20003f0f008 */
[----:B------:R-:W-:Y:S01]  /*6db0*/  FMUL.FTZ R4, R127, c[0x0][0x2e0] ;  /* 0x0000b8007f047a20 */ /* 0x000fe20000410000 */
[----:B------:R-:W-:Y:S01]  /*6dc0*/  F2FP.PACK_AB R5, R5, R124 ;  /* 0x0000007c0505723e */ /* 0x000fe200000000ff */
[----:B------:R-:W-:-:S03]  /*6dd0*/  @UP0 UIADD3 UR8, UR18, UR23, URZ ;  /* 0x0000001712080290 */ /* 0x000fc6000fffe03f */
[----:B------:R-:W-:Y:S01]  /*6de0*/  F2FP.PACK_AB R4, R4, R126 ;  /* 0x0000007e0404723e */ /* 0x000fe200000000ff */
[----:B------:R-:W-:-:S04]  /*6df0*/  @UP0 UIMAD.WIDE.U32 UR6, UR8, UR10, URZ ;  /* 0x0000000a080602a5 */ /* 0x000fc8000f8e003f */
[----:B------:R-:W-:-:S03]  /*6e00*/  @UP0 UIMAD UR13, UR8, UR11, UR7 ;  /* 0x0000000b080d02a4 */ /* 0x000fc6000f8e0207 */
[----:B------:R-:W-:Y:S01]  /*6e10*/  @UP0 UMOV UR12, UR6 ;  /* 0x00000006000c0c82 */ /* 0x000fe20008000000 */
[----:B--2---:R1:W-:Y:S04]  /*6e20*/  STS [R48+0x4000], R47 ;  /* 0x0040002f30007388 */ /* 0x0043e80000000800 */
[----:B------:R1:W-:Y:S04]  /*6e30*/  STS [R48+0x4400], R46 ;  /* 0x0044002e30007388 */ /* 0x0003e80000000800 */
        /* <DEDUP_REMOVED lines=14> */
[----:B------:R1:W-:Y:S04]  /*6f20*/  STS [R48], R19 ;  /* 0x0000001330007388 */ /* 0x0003e80000000800 */
        /* <DEDUP_REMOVED lines=14> */
[----:B------:R1:W-:Y:S01]  /*7010*/  STS [R48+0x3c00], R4 ;  /* 0x003c000430007388 */ /* 0x0003e20000000800 */
[----:B------:R-:W-:Y:S05]  /*7020*/  @P0 BRA `(.L_x_32) ;  /* 0x000000c000000947 */ /* 0x000fea0003800000 */
        /* <DEDUP_REMOVED lines=12> */
.L_x_32:
[----:B------:R-:W-:Y:S02]  /*70f0*/  @UP0 UIADD3 UR8, UR18, UR23, URZ ;  /* 0x0000001712080290 */ /* 0x000fe4000fffe03f */
[----:B------:R-:W-:Y:S02]  /*7100*/  ULDC.64 UR10, c[0x0][0x3a8] ;  /* 0x0000ea00000a7ab9 */ /* 0x000fe40000000a00 */
[----:B------:R-:W-:-:S04]  /*7110*/  @UP0 UIMAD.WIDE.U32 UR6, UR8, UR10, URZ ;  /* 0x0000000a080602a5 */ /* 0x000fc8000f8e003f */
[----:B------:R-:W-:-:S03]  /*7120*/  @UP0 UIMAD UR11, UR8, UR11, UR7 ;  /* 0x0000000b080b02a4 */ /* 0x000fc6000f8e0207 */
[----:B------:R-:W-:Y:S01]  /*7130*/  @UP0 UMOV UR8, UR6 ;  /* 0x0000000600080c82 */ /* 0x000fe20008000000 */
[----:B------:R-:W-:Y:S05]  /*7140*/  @P0 BRA `(.L_x_33) ;  /* 0x000000c000000947 */ /* 0x000fea0003800000 */
        /* <DEDUP_REMOVED lines=12> */
.L_x_33:
[----:B------:R-:W-:Y:S01]  /*7210*/  BAR.SYNC.DEFER_BLOCKING 0x0 ;  /* 0x0000000000007b1d */ /* 0x000fe20000010000 */
[----:B------:R-:W-:Y:S01]  /*7220*/  UIADD3 UR17, -UR16, UR17, URZ ;  /* 0x0000001110117290 */ /* 0x000fe2000fffe13f */
[----:B-1----:R-:W-:Y:S02]  /*7230*/  SHF.R.S32.HI R44, RZ, 0x1f, R244 ;  /* 0x0000001fff2c7819 */ /* 0x002fe400000114f4 */
[C---:B------:R-:W-:Y:S02]  /*7240*/  IADD3 R42, R244.reuse, 0x80, RZ ;  /* 0x00000080f42a7810 */ /* 0x040fe40007ffe0ff */
[----:B------:R-:W1:Y:S01]  /*7250*/  S2R R45, SR_TID.X ;  /* 0x00000000002d7919 */ /* 0x000e620000002100 */
[----:B------:R-:W-:Y:S01]  /*7260*/  BSSY B0, `(.L_x_34) ;  /* 0x000002c000007945 */ /* 0x000fe20003800000 */
[----:B------:R-:W-:-:S02]  /*7270*/  IADD3 R41, R244, 0xc0, RZ ;  /* 0x000000c0f4297810 */ /* 0x000fc40007ffe0ff */
[----:B------:R-:W2:Y:S01]  /*7280*/  S2R R46, SR_TID.X ;  /* 0x00000000002e7919 */ /* 0x000ea20000002100 */
[----:B------:R-:W-:-:S03]  /*7290*/  IADD3 R40, R244, 0x40, RZ ;  /* 0x00000040f4287810 */ /* 0x000fc60007ffe0ff */
[----:B------:R3:W4:Y:S04]  /*72a0*/  LDS.128 R36, [R237+0x14000] ;  /* 0x01400000ed247984 */ /* 0x0007280000000c00 */
[----:B------:R3:W3:Y:S01]  /*72b0*/  LDS.128 R32, [R237+0x15000] ;  /* 0x01500000ed207984 */ /* 0x0006e20000000c00 */
[----:B-1----:R-:W-:-:S03]  /*72c0*/  SHF.R.S32.HI R45, RZ, 0x1f, R45 ;  /* 0x0000001fff2d7819 */ /* 0x002fc6000001142d */
[----:B------:R1:W1:Y:S01]  /*72d0*/  LDS.128 R28, [R237+0x16000] ;  /* 0x01600000ed1c7984 */ /* 0x0002620000000c00 */
[----:B--2---:R-:W-:-:S03]  /*72e0*/  LEA.HI R45, R45, R46, RZ, 0x3 ;  /* 0x0000002e2d2d7211 */ /* 0x004fc600078f18ff */
[----:B------:R2:W1:Y:S01]  /*72f0*/  LDS.128 R24, [R237+0x17000] ;  /* 0x01700000ed187984 */ /* 0x0004620000000c00 */
[----:B------:R-:W-:-:S04]  /*7300*/  SHF.R.S32.HI R45, RZ, 0x3, R45 ;  /* 0x00000003ff2d7819 */ /* 0x000fc8000001142d */
[----:B------:R-:W-:Y:S02]  /*7310*/  ISETP.GE.AND P4, PT, R45, UR17, PT ;  /* 0x000000112d007c0c */ /* 0x000fe4000bf86270 */
[----:B------:R-:W-:-:S11]  /*7320*/  SHF.R.S32.HI R43, RZ, 0x1f, R45 ;  /* 0x0000001fff2b7819 */ /* 0x000fd6000001142d */
[----:B------:R-:W-:Y:S05]  /*7330*/  @P4 BRA `(.L_x_35) ;  /* 0x000001e000004947 */ /* 0x000fea0003800000 */
[----:B------:R-:W-:Y:S01]  /*7340*/  ISETP.GE.AND P3, PT, R244, c[0x0][0x220], PT ;  /* 0x00008800f4007a0c */ /* 0x000fe20003f66270 */
[----:B------:R-:W2:Y:S01]  /*7350*/  LDS.128 R20, [R237+0x11000] ;  /* 0x01100000ed147984 */ /* 0x000ea20000000c00 */
[----:B------:R-:W-:Y:S01]  /*7360*/  IMAD.U32 R4, RZ, RZ, UR16 ;  /* 0x00000010ff047e24 */ /* 0x000fe2000f8e00ff */
[----:B------:R-:W-:Y:S01]  /*7370*/  IADD3 R6, P0, R45, UR16, RZ ;  /* 0x000000102d067c10 */ /* 0x000fe2000ff1e0ff */
[----:B------:R-:W-:Y:S01]  /*7380*/  IMAD.MOV.U32 R5, RZ, RZ, R44 ;  /* 0x000000ffff057224 */ /* 0x000fe200078e002c */
[----:B------:R-:W4:Y:S01]  /*7390*/  LDS.128 R16, [R237+0x12000] ;  /* 0x01200000ed107984 */ /* 0x000f220000000c00 */
[----:B------:R-:W-:Y:S01]  /*73a0*/  ULDC.64 UR6, c[0x0][0x3b8] ;  /* 0x0000ee0000067ab9 */ /* 0x000fe20000000a00 */
[----:B------:R-:W-:Y:S01]  /*73b0*/  LEA.HI.X.SX32 R7, R4, R43, 0x1, P0 ;  /* 0x0000002b04077211 */ /* 0x000fe200000f0eff */
[----:B------:R-:W-:Y:S01]  /*73c0*/  IMAD.MOV.U32 R4, RZ, RZ, R244 ;  /* 0x000000ffff047224 */ /* 0x000fe200078e00f4 */
[----:B------:R-:W-:Y:S01]  /*73d0*/  LDS.128 R12, [R237+0x13000] ;  /* 0x01300000ed0c7984 */ /* 0x000fe20000000c00 */
[----:B------:R-:W-:Y:S01]  /*73e0*/  UIMAD UR6, UR56, UR6, URZ ;  /* 0x00000006380672a4 */ /* 0x000fe2000f8e023f */
[----:B------:R-:W-:Y:S01]  /*73f0*/  ISETP.GE.AND P2, PT, R40, c[0x0][0x220], PT ;  /* 0x0000880028007a0c */ /* 0x000fe20003f46270 */
[----:B------:R-:W-:Y:S01]  /*7400*/  IMAD.WIDE.U32 R4, R6, c[0x0][0x3a0], R4 ;  /* 0x0000e80006047a25 */ /* 0x000fe200078e0004 */
[----:B------:R-:W3:Y:S01]  /*7410*/  @!P3 LDS.128 R8, [R237+0x10000] ;  /* 0x01000000ed08b984 */ /* 0x000ee20000000c00 */
[----:B------:R-:W-:Y:S01]  /*7420*/  UIMAD UR6, UR33, UR7, UR6 ;  /* 0x00000007210672a4 */ /* 0x000fe2000f8e0206 */
[----:B------:R-:W-:Y:S01]  /*7430*/  ISETP.GE.AND P1, PT, R42, c[0x0][0x220], PT ;  /* 0x000088002a007a0c */ /* 0x000fe20003f26270 */
        /* <DEDUP_REMOVED lines=10> */
[----:B--2---:R2:W-:Y:S04]  /*74e0*/  @!P2 STG.E.128 [R4.64+0x80], R20 ;  /* 0x000080140400a986 */ /* 0x0045e8000c101d04 */
[----:B----4-:R2:W-:Y:S04]  /*74f0*/  @!P1 STG.E.128 [R4.64+0x100], R16 ;  /* 0x0001001004009986 */ /* 0x0105e8000c101d04 */
[----:B---3--:R2:W-:Y:S04]  /*7500*/  @!P3 STG.E.128 [R4.64], R8 ;  /* 0x000000080400b986 */ /* 0x0085e8000c101d04 */
[----:B------:R2:W-:Y:S02]  /*7510*/  @!P0 STG.E.128 [R4.64+0x180], R12 ;  /* 0x0001800c04008986 */ /* 0x0005e4000c101d04 */
.L_x_35:
[----:B------:R-:W-:Y:S05]  /*7520*/  BSYNC B0 ;  /* 0x0000000000007941 */ /* 0x000fea0003800000 */
.L_x_34:
[----:B------:R-:W-:Y:S05]  /*7530*/  @P4 BRA `(.L_x_16) ;  /* 0x000001a000004947 */ /* 0x000fea0003800000 */
[----:B--2---:R-:W-:Y:S01]  /*7540*/  IMAD.U32 R4, RZ, RZ, UR16 ;  /* 0x00000010ff047e24 */ /* 0x004fe2000f8e00ff */
[----:B------:R-:W-:Y:S01]  /*7550*/  IADD3 R6, P0, R45, UR16, RZ ;  /* 0x000000102d067c10 */ /* 0x000fe2000ff1e0ff */
[----:B------:R-:W-:Y:S01]  /*7560*/  IMAD.MOV.U32 R5, RZ, RZ, R44 ;  /* 0x000000ffff057224 */ /* 0x000fe200078e002c */
[----:B------:R-:W-:Y:S01]  /*7570*/  ULDC.64 UR6, c[0x0][0x3c0] ;  /* 0x0000f00000067ab9 */ /* 0x000fe20000000a00 */
[----:B------:R-:W-:Y:S01]  /*7580*/  ISETP.GE.AND P2, PT, R40, c[0x0][0x220], PT ;  /* 0x0000880028007a0c */ /* 0x000fe20003f46270 */
[----:B------:R-:W-:Y:S01]  /*7590*/  UIMAD UR6, UR56, UR6, URZ ;  /* 0x00000006380672a4 */ /* 0x000fe2000f8e023f */
[----:B------:R-:W-:Y:S01]  /*75a0*/  LEA.HI.X.SX32 R7, R4, R43, 0x1, P0 ;  /* 0x0000002b04077211 */ /* 0x000fe200000f0eff */
[----:B------:R-:W-:Y:S01]  /*75b0*/  IMAD.MOV.U32 R4, RZ, RZ, R244 ;  /* 0x000000ffff047224 */ /* 0x000fe200078e00f4 */
[----:B------:R-:W-:Y:S01]  /*75c0*/  ISETP.GE.AND P1, PT, R42, c[0x0][0x220], PT ;  /* 0x000088002a007a0c */ /* 0x000fe20003f26270 */
[----:B------:R-:W-:Y:S01]  /*75d0*/  UIMAD UR6, UR33, UR7, UR6 ;  /* 0x00000007210672a4 */ /* 0x000fe2000f8e0206 */
[----:B------:R-:W-:Y:S01]  /*75e0*/  ISETP.GE.AND P3, PT, R244, c[0x0][0x220], PT ;  /* 0x00008800f4007a0c */ /* 0x000fe20003f66270 */
[----:B------:R-:W-:-:S04]  /*75f0*/  IMAD.WIDE.U32 R4, R6, c[0x0][0x3a8], R4 ;  /* 0x0000ea0006047a25 */ /* 0x000fc800078e0004 */
        /* <DEDUP_REMOVED lines=10> */
[----:B----4-:R2:W-:Y:S04]  /*76a0*/  @!P3 STG.E.128 [R4.64], R36 ;  /* 0x000000240400b986 */ /* 0x0105e8000c101d04 */
[----:B---3--:R2:W-:Y:S04]  /*76b0*/  @!P2 STG.E.128 [R4.64+0x80], R32 ;  /* 0x000080200400a986 */ /* 0x0085e8000c101d04 */
[----:B-1----:R2:W-:Y:S04]  /*76c0*/  @!P1 STG.E.128 [R4.64+0x100], R28 ;  /* 0x0001001c04009986 */ /* 0x0025e8000c101d04 */
[----:B------:R2:W-:Y:S02]  /*76d0*/  @!P0 STG.E.128 [R4.64+0x180], R24 ;  /* 0x0001801804008986 */ /* 0x0005e4000c101d04 */
.L_x_16:
[----:B------:R-:W-:Y:S05]  /*76e0*/  BSYNC B1 ;  /* 0x0000000000017941 */ /* 0x000fea0003800000 */
.L_x_6:
[----:B------:R-:W-:Y:S02]  /*76f0*/  UMOV UR7, 0x1f ;  /* 0x0000001f00077882 */ /* 0x000fe40000000000 */
[----:B------:R-:W-:-:S02]  /*7700*/  ULDC UR6, c[0x0][0x218] ;  /* 0x0000860000067ab9 */ /* 0x000fc40000000800 */
[----:B------:R-:W-:-:S04]  /*7710*/  UIADD3 UR6, UR7, UR6, URZ ;  /* 0x0000000607067290 */ /* 0x000fc8000fffe03f */
[----:B------:R-:W-:-:S04]  /*7720*/  USHF.R.S32.HI UR7, URZ, 0x1f, UR6 ;  /* 0x0000001f3f077899 */ /* 0x000fc80008011406 */
[----:B------:R-:W-:-:S03]  /*7730*/  ULEA.HI UR6, UR7, UR6, URZ, 0x5 ;  /* 0x0000000607067291 */ /* 0x000fc6000f8f283f */
[----:B------:R-:W-:Y:S02]  /*7740*/  ULDC UR7, c[0x0][0xc] ;  /* 0x0000030000077ab9 */ /* 0x000fe40000000800 */
[----:B------:R-:W-:Y:S02]  /*7750*/  UIADD3 UR37, UR37, UR7, URZ ;  /* 0x0000000725257290 */ /* 0x000fe4000fffe03f */
[----:B------:R-:W-:-:S04]  /*7760*/  USHF.R.S32.HI UR6, URZ, 0x5, UR6 ;  /* 0x000000053f067899 */ /* 0x000fc80008011406 */
[----:B------:R-:W-:-:S06]  /*7770*/  UISETP.GE.AND UP0, UPT, UR37, UR6, UPT ;  /* 0x000000062500728c */ /* 0x000fcc000bf06270 */
[----:B------:R-:W-:-:S13]  /*7780*/  PLOP3.LUT P0, PT, PT, PT, UP0, 0x80, 0x0 ;  /* 0x000000000000781c */ /* 0x000fda0003f0f008 */
[----:B------:R-:W-:Y:S01]  /*7790*/  @P0 CALL.REL.NOINC `(.L_x_36) ;  /* 0x0000001000000944 */ /* 0x000fe20003c00000 */
[----:B------:R-:W-:Y:S05]  /*77a0*/  BRA `(.L_x_37) ;  /* 0xffff954000007947 */ /* 0x000fea000383ffff */
.L_x_36:
[----:B------:R-:W-:Y:S05]  /*77b0*/  EXIT ;  /* 0x000000000000794d */ /* 0x000fea0003800000 */
.L_x_38:
        /* <DEDUP_REMOVED lines=12> */
.L_x_1016:


//--------------------- .text._ZN5flash44flash_bwd_dq_dk_dv_loop_seqk_parallel_kernelI23Flash_bwd_kernel_traitsILi256ELi64ELi32ELi8ELi4ELi1ELi2ELb1ELb1EN7cutlass6half_tE19Flash_kernel_traitsILi256ELi64ELi32ELi8ES3_EELb0ELb1ELb0ELb0ELb0ELb0ELb1EEEvNS_16Flash_bwd_paramsE --------------------------
	.section	.text._ZN5flash44flash_bwd_dq_dk_dv_loop_seqk_parallel_kernelI23Flash_bwd_kernel_traitsILi256ELi64ELi32ELi8ELi4ELi1ELi2ELb1ELb1EN7cutlass6half_tE19Flash_kernel_traitsILi256ELi64ELi32ELi8ES3_EELb0ELb1ELb0ELb0ELb0ELb0ELb1EEEvNS_16Flash_bwd_paramsE,"ax",@progbits
	.sectioninfo	@"SHI_REGISTERS=255"
	.align	128
        .global         _ZN5flash44flash_bwd_dq_dk_dv_loop_seqk_parallel_kernelI23Flash_bwd_kernel_traitsILi256ELi64ELi32ELi8ELi4ELi1ELi2ELb1ELb1EN7cutlass6half_tE19Flash_kernel_traitsILi256ELi64ELi32ELi8ES3_EELb0ELb1ELb0ELb0ELb0ELb0ELb1EEEvNS_16Flash_bwd_paramsE
        .type           _ZN5flash44flash_bwd_dq_dk_dv_loop_seqk_parallel_kernelI23Flash_bwd_kernel_traitsILi256ELi64ELi32ELi8ELi4ELi1ELi2ELb1ELb1EN7cutlass6half_tE19Flash_kernel_traitsILi256ELi64ELi32ELi8ES3_EELb0ELb1ELb0ELb0ELb0ELb0ELb1EEEvNS_16Flash_bwd_paramsE,@function
        .size           _ZN5flash44flash_bwd_dq_dk_dv_loop_seqk_parallel_kernelI23Flash_bwd_kernel_traitsILi256ELi64ELi32ELi8ELi4ELi1ELi2ELb1ELb1EN7cutlass6half_tE19Flash_kernel_traitsILi256ELi64ELi32ELi8ES3_EELb0ELb1ELb0ELb0ELb0ELb0ELb1EEEvNS_16Flash_bwd_paramsE,(.L_x_1017 - _ZN5flash44flash_bwd_dq_dk_dv_loop_seqk_parallel_kernelI23Flash_bwd_kernel_traitsILi256ELi64ELi32ELi8ELi4ELi1ELi2ELb1ELb1EN7cutlass6half_tE19Flash_kernel_traitsILi256ELi64ELi32ELi8ES3_EELb0ELb1ELb0ELb0ELb0ELb0ELb1EEEvNS_16Flash_bwd_paramsE)
        .other          _ZN5flash44flash_bwd_dq_dk_dv_loop_seqk_parallel_kernelI23Flash_bwd_kernel_traitsILi256ELi64ELi32ELi8ELi4ELi1ELi2ELb1ELb1EN7cutlass6half_tE19Flash_kernel_traitsILi256ELi64ELi32ELi8ES3_EELb0ELb1ELb0ELb0ELb0ELb0ELb1EEEvNS_16Flash_bwd_paramsE,@"STO_CUDA_ENTRY STV_DEFAULT"
_ZN5flash44flash_bwd_dq_dk_dv_loop_seqk_parallel_kernelI23Flash_bwd_kernel_traitsILi256ELi64ELi32ELi8ELi4ELi1ELi2ELb1ELb1EN7cutlass6half_tE19Flash_kernel_traitsILi256ELi64ELi32ELi8ES3_EELb0ELb1ELb0ELb0ELb0ELb0ELb1EEEvNS_16Flash_bwd_paramsE:
.text._ZN5flash44flash_bwd_dq_dk_dv_loop_seqk_parallel_kernelI23Flash_bwd_kernel_traitsILi256ELi64ELi32ELi8ELi4ELi1ELi2ELb1ELb1EN7cutlass6half_tE19Flash_kernel_traitsILi256ELi64ELi32ELi8ES3_EELb0ELb1ELb0ELb0ELb0ELb0ELb1EEEvNS_16Flash_bwd_paramsE:
        /* <DEDUP_REMOVED lines=207> */
.L_x_71:
        /* <DEDUP_REMOVED lines=53> */
.L_x_39:
        /* <DEDUP_REMOVED lines=59> */
.L_x_41:
        /* <DEDUP_REMOVED lines=19> */
.L_x_42:
        /* <DEDUP_REMOVED lines=68> */
.L_x_43:
[----:B------:R-:W-:Y:S02]  /*1960*/  UMOV UR8, UR48 ;  /* 0x0000003000087c82 */ /* 0x000fe40008000000 */
.L_x_44:
        /* <DEDUP_REMOVED lines=118> */
.L_x_46:
        /* <DEDUP_REMOVED lines=17> */
.L_x_47:
        /* <DEDUP_REMOVED lines=28> */
.L_x_49:
[----:B------:R-:W-:Y:S05]  /*23a0*/  BSYNC B0 ;  /* 0x0000000000007941 */ /* 0x000fea0003800000 */
.L_x_48:
        /* <DEDUP_REMOVED lines=27> */
.L_x_45:
        /* <DEDUP_REMOVED lines=62> */
.L_x_52:
[----:B------:R-:W-:Y:S05]  /*2940*/  BSYNC B0 ;  /* 0x0000000000007941 */ /* 0x000fea0003800000 */
.L_x_51:
        /* <DEDUP_REMOVED lines=45> */
.L_x_54:
[----:B------:R-:W-:Y:S05]  /*2c20*/  BSYNC B0 ;  /* 0x0000000000007941 */ /* 0x000fea0003800000 */
.L_x_53:
        /* <DEDUP_REMOVED lines=48> */
.L_x_56:
[----:B------:R-:W-:Y:S05]  /*2f30*/  BSYNC B0 ;  /* 0x0000000000007941 */ /* 0x000fea0003800000 */
.L_x_55:
        /* <DEDUP_REMOVED lines=40> */
.L_x_58:
[----:B------:R-:W-:Y:S05]  /*31c0*/  BSYNC B0 ;  /* 0x0000000000007941 */ /* 0x000fea0003800000 */
.L_x_57:
        /* <DEDUP_REMOVED lines=41> */
.L_x_60:
[----:B------:R-:W-:Y:S05]  /*3460*/  BSYNC B0 ;  /* 0x0000000000007941 */ /* 0x000fea0003800000 */
.L_x_59:
        /* <DEDUP_REMOVED lines=69> */
.L_x_62:
[----:B------:R-:W-:Y:S05]  /*38c0*/  BSYNC B0 ;  /* 0x0000000000007941 */ /* 0x000fea0003800000 */
.L_x_61:
        /* <DEDUP_REMOVED lines=58> */
.L_x_65:
[----:B------:R-:W0:Y:S01]  /*3c70*/  LDGDEPBAR ;  /* 0x00000000000079af */ /* 0x000e220000000000 */
[----:B------:R-:W-:Y:S01]  /*3c80*/  USHF.L.U32 UR11, UR6, 0x6, URZ ;  /* 0x00000006060b7899 */ /* 0x000fe2000800063f */
[----:B-----5:R-:W-:Y:S01]  /*3c90*/  FSETP.NEU.FTZ.AND P1, PT, R245, -INF , PT ;  /* 0xff800000f500780b */ /* 0x020fe20003f3d000 */
[----:B------:R-:W-:Y:S01]  /*3ca0*/  UISETP.GT.AND UP2, UPT, UR6, UR12, UPT ;  /* 0x0000000c0600728c */ /* 0x000fe2000bf44270 */
[----:B------:R-:W-:Y:S01]  /*3cb0*/  MOV R71, c[0x0][0x22c] ;  /* 0x00008b0000477a02 */ /* 0x000fe20000000f00 */
[----:B------:R-:W-:Y:S01]  /*3cc0*/  UISETP.GE.AND UP0, UPT, UR11, UR15, UPT ;  /* 0x0000000f0b00728c */ /* 0x000fe2000bf06270 */
[----:B------:R-:W2:Y:S03]  /*3cd0*/  LDL R69, [R1+0x4] ;  /* 0x0000040001457983 */ /* 0x000ea60000100800 */
[----:B------:R-:W-:Y:S01]  /*3ce0*/  UISETP.LT.AND UP0, UPT, UR14, UR17, UP0 ;  /* 0x000000110e00728c */ /* 0x000fe20008701270 */
[----:B------:R-:W-:Y:S02]  /*3cf0*/  IMAD R71, R71, c[0x0][0x1c0], RZ ;  /* 0x0000700047477a24 */ /* 0x000fe400078e02ff */
[----:B------:R-:W3:Y:S03]  /*3d00*/  LDL R68, [R1+0x8] ;  /* 0x0000080001447983 */ /* 0x000ee60000100800 */
[----:B------:R-:W-:Y:S02]  /*3d10*/  PLOP3.LUT P0, PT, PT, PT, UP0, 0x80, 0x0 ;  /* 0x000000000000781c */ /* 0x000fe40003f0f008 */
[----:B------:R-:W-:Y:S01]  /*3d20*/  LEA R71, -R71, RZ, 0x6 ;  /* 0x000000ff47477211 */ /* 0x000fe200078e31ff */
[----:B------:R-:W-:Y:S04]  /*3d30*/  DEPBAR.LE SB0, 0x0 ;  /* 0x000080000000791a */ /* 0x000fe80000000000 */
[----:B------:R-:W-:Y:S06]  /*3d40*/  BAR.SYNC.DEFER_BLOCKING 0x0 ;  /* 0x0000000000007b1d */ /* 0x000fec0000010000 */
[----:B-1----:R-:W-:Y:S06]  /*3d50*/  LDSM.16.M88.4 R8, [R2] ;  /* 0x000000000208783b */ /* 0x002fec0000000200 */
[----:B------:R-:W4:Y:S06]  /*3d60*/  LDSM.16.M88.4 R44, [R229+0x10000] ;  /* 0x01000000e52c783b */ /* 0x000f2c0000000200 */
[----:B------:R-:W-:Y:S06]  /*3d70*/  LDSM.16.M88.4 R48, [R3] ;  /* 0x000000000330783b */ /* 0x000fec0000000200 */
[----:B------:R-:W1:Y:S06]  /*3d80*/  LDSM.16.M88.4 R52, [R230+0x10000] ;  /* 0x01000000e634783b */ /* 0x000e6c0000000200 */
[----:B------:R-:W-:Y:S06]  /*3d90*/  LDSM.16.M88.4 R56, [R228] ;  /* 0x00000000e438783b */ /* 0x000fec0000000200 */
[----:B------:R-:W1:Y:S06]  /*3da0*/  LDSM.16.M88.4 R60, [R231+0x10000] ;  /* 0x01000000e73c783b */ /* 0x000e6c0000000200 */
[----:B------:R-:W-:Y:S01]  /*3db0*/  LDSM.16.M88.4 R64, [R232+0x10000] ;  /* 0x01000000e840783b */ /* 0x000fe20000000200 */
[C---:B-1--4-:R-:W-:Y:S08]  /*3dc0*/  HMMA.16816.F32 R4, R8.reuse, R44, RZ ;  /* 0x0000002c0804723c */ /* 0x052ff000000018ff */
[----:B------:R-:W-:Y:S01]  /*3dd0*/  HMMA.16816.F32 R8, R8, R46, RZ ;  /* 0x0000002e0808723c */ /* 0x000fe200000018ff */
[----:B------:R-:W1:Y:S11]  /*3de0*/  LDSM.16.M88.4 R44, [R227] ;  /* 0x00000000e32c783b */ /* 0x000e760000000200 */
[----:B------:R-:W-:Y:S04]  /*3df0*/  @!UPT UIADD3 URZ, URZ, URZ, URZ ;  /* 0x0000003f3f3ff290 */ /* 0x000fe8000fffe03f */
[C---:B------:R-:W-:Y:S08]  /*3e00*/  HMMA.16816.F32 R4, R48.reuse, R52, R4 ;  /* 0x000000343004723c */ /* 0x040ff00000001804 */
[----:B------:R-:W-:Y:S01]  /*3e10*/  HMMA.16816.F32 R8, R48, R54, R8 ;  /* 0x000000363008723c */ /* 0x000fe20000001808 */
[----:B------:R-:W-:Y:S06]  /*3e20*/  LDSM.16.M88.4 R48, [R2+0x2000] ;  /* 0x002000000230783b */ /* 0x000fec0000000200 */
[----:B------:R-:W4:Y:S09]  /*3e30*/  LDSM.16.M88.4 R52, [R229+0x11000] ;  /* 0x01100000e534783b */ /* 0x000f320000000200 */
[C---:B------:R-:W-:Y:S08]  /*3e40*/  HMMA.16816.F32 R4, R56.reuse, R60, R4 ;  /* 0x0000003c3804723c */ /* 0x040ff00000001804 */
[----:B------:R-:W-:Y:S01]  /*3e50*/  HMMA.16816.F32 R8, R56, R62, R8 ;  /* 0x0000003e3808723c */ /* 0x000fe20000001808 */
[----:B------:R-:W-:Y:S06]  /*3e60*/  LDSM.16.M88.4 R56, [R3+0x2000] ;  /* 0x002000000338783b */ /* 0x000fec0000000200 */
[----:B------:R-:W4:Y:S09]  /*3e70*/  LDSM.16.M88.4 R60, [R230+0x11000] ;  /* 0x01100000e63c783b */ /* 0x000f320000000200 */
[C---:B-1----:R-:W-:Y:S08]  /*3e80*/  HMMA.16816.F32 R4, R44.reuse, R64, R4 ;  /* 0x000000402c04723c */ /* 0x042ff00000001804 */
[----:B------:R-:W-:Y:S01]  /*3e90*/  HMMA.16816.F32 R8, R44, R66, R8 ;  /* 0x000000422c08723c */ /* 0x000fe20000001808 */
[----:B------:R-:W-:Y:S06]  /*3ea0*/  LDSM.16.M88.4 R44, [R228+0x2000] ;  /* 0x00200000e42c783b */ /* 0x000fec0000000200 */
[----:B------:R-:W1:Y:S09]  /*3eb0*/  LDSM.16.M88.4 R64, [R231+0x11000] ;  /* 0x01100000e740783b */ /* 0x000e720000000200 */
[C---:B----4-:R-:W-:Y:S08]  /*3ec0*/  HMMA.16816.F32 R4, R48.reuse, R52, R4 ;  /* 0x000000343004723c */ /* 0x050ff00000001804 */
        /* <DEDUP_REMOVED lines=18> */
[----:B------:R-:W2:Y:S09]  /*3ff0*/  LDSM.16.M88.4 R60, [R232+0x12000] ;  /* 0x01200000e83c783b */ /* 0x000eb20000000200 */
        /* <DEDUP_REMOVED lines=8> */
[C---:B--2---:R-:W-:Y:S08]  /*4080*/  HMMA.16816.F32 R4, R56.reuse, R60, R4 ;  /* 0x0000003c3804723c */ /* 0x044ff00000001804 */
        /* <DEDUP_REMOVED lines=8> */
[----:B------:R-:W-:Y:S11]  /*4110*/  HMMA.16816.F32 R8, R48, R54, R8 ;  /* 0x000000363008723c */ /* 0x000ff60000001808 */
[----:B------:R-:W-:Y:S05]  /*4120*/  @!UPT UIADD3 URZ, URZ, URZ, URZ ;  /* 0x0000003f3f3ff290 */ /* 0x000fea000fffe03f */
[C---:B--2---:R-:W-:Y:S08]  /*4130*/  HMMA.16816.F32 R4, R56.reuse, R60, R4 ;  /* 0x0000003c3804723c */ /* 0x044ff00000001804 */
[----:B------:R-:W-:Y:S11]  /*4140*/  HMMA.16816.F32 R8, R56, R62, R8 ;  /* 0x0000003e3808723c */ /* 0x000ff60000001808 */
[----:B------:R-:W-:Y:S05]  /*4150*/  @!UPT UIADD3 URZ, URZ, URZ, URZ ;  /* 0x0000003f3f3ff290 */ /* 0x000fea000fffe03f */
[C---:B-1----:R-:W-:Y:S08]  /*4160*/  HMMA.16816.F32 R4, R44.reuse, R64, R4 ;  /* 0x000000402c04723c */ /* 0x042ff00000001804 */
[----:B------:R-:W-:Y:S11]  /*4170*/  HMMA.16816.F32 R8, R44, R66, R8 ;  /* 0x000000422c08723c */ /* 0x000ff60000001808 */
[----:B------:R-:W-:Y:S05]  /*4180*/  @!UPT UIADD3 URZ, URZ, URZ, URZ ;  /* 0x0000003f3f3ff290 */ /* 0x000fea000fffe03f */
[----:B------:R-:W-:Y:S02]  /*4190*/  FMUL.FTZ R7, R7, c[0x0][0x2ec] ;  /* 0x0000bb0007077a20 */ /* 0x000fe40000410000 */
[----:B------:R-:W-:Y:S02]  /*41a0*/  FMUL.FTZ R4, R4, c[0x0][0x2ec] ;  /* 0x0000bb0004047a20 */ /* 0x000fe40000410000 */
[----:B------:R1:W-:Y:S01]  /*41b0*/  MUFU.TANH R61, R7 ;  /* 0x00000007003d7308 */ /* 0x0003e20000002400 */
[----:B------:R-:W-:Y:S02]  /*41c0*/  FMUL.FTZ R6, R6, c[0x0][0x2ec] ;  /* 0x0000bb0006067a20 */ /* 0x000fe40000410000 */
[----:B------:R-:W-:Y:S02]  /*41d0*/  FMUL.FTZ R5, R5, c[0x0][0x2ec] ;  /* 0x0000bb0005057a20 */ /* 0x000fe40000410000 */
[----:B------:R-:W-:Y:S02]  /*41e0*/  FMUL.FTZ R8, R8, c[0x0][0x2ec] ;  /* 0x0000bb0008087a20 */ /* 0x000fe40000410000 */
[----:B------:R-:W-:Y:S02]  /*41f0*/  FMUL.FTZ R9, R9, c[0x0][0x2ec] ;  /* 0x0000bb0009097a20 */ /* 0x000fe40000410000 */
[----:B------:R-:W-:Y:S01]  /*4200*/  FMUL.FTZ R10, R10, c[0x0][0x2ec] ;  /* 0x0000bb000a0a7a20 */ /* 0x000fe20000410000 */
[----:B------:R3:W2:Y:S01]  /*4210*/  MUFU.TANH R60, R4 ;  /* 0x00000004003c7308 */ /* 0x0006a20000002400 */
[----:B------:R-:W-:Y:S09]  /*4220*/  FMUL.FTZ R11, R11, c[0x0][0x2ec] ;  /* 0x0000bb000b0b7a20 */ /* 0x000ff20000410000 */
[----:B------:R4:W-:Y:S01]  /*4230*/  MUFU.TANH R56, R8 ;  /* 0x0000000800387308 */ /* 0x0009e20000002400 */
[----:B-1----:R-:W-:Y:S09]  /*4240*/  @!P0 IADD3 R7, R69, UR11, RZ ;  /* 0x0000000b45078c10 */ /* 0x002ff2000fffe0ff */
[----:B------:R1:W-:Y:S01]  /*4250*/  MUFU.TANH R62, R6 ;  /* 0x00000006003e7308 */ /* 0x0003e20000002400 */
[----:B---3--:R-:W-:Y:S09]  /*4260*/  @!P0 IADD3 R4, R68, UR16, RZ ;  /* 0x0000001044048c10 */ /* 0x008ff2000fffe0ff */
[----:B------:R2:W3:Y:S01]  /*4270*/  MUFU.TANH R57, R5 ;  /* 0x0000000500397308 */ /* 0x0004e20000002400 */
[C---:B----4-:R-:W-:Y:S02]  /*4280*/  @!P0 IMNMX R8, R7.reuse, UR17, PT ;  /* 0x0000001107088c17 */ /* 0x050fe4000b800200 */
[----:B------:R-:W-:Y:S02]  /*4290*/  @!P0 IADD3 R7, R7, 0x8, RZ ;  /* 0x0000000807078810 */ /* 0x000fe40007ffe0ff */
[----:B------:R-:W-:Y:S05]  /*42a0*/  @!P0 ISETP.GE.AND P2, PT, R4, R8, PT ;  /* 0x000000080400820c */ /* 0x000fea0003f46270 */
[----:B------:R4:W3:Y:S01]  /*42b0*/  MUFU.TANH R55, R9 ;  /* 0x0000000900377308 */ /* 0x0008e20000002400 */
[----:B------:R-:W-:Y:S01]  /*42c0*/  @!P0 IMNMX R7, R7, UR17, PT ;  /* 0x0000001107078c17 */ /* 0x000fe2000b800200 */
[----:B-1----:R-:W-:Y:S05]  /*42d0*/  FMUL.FTZ R6, R245, 1.4426950216293334961 ;  /* 0x3fb8aa3bf5067820 */ /* 0x002fea0000410000 */
[----:B------:R-:W-:Y:S03]  /*42e0*/  FSEL R6, R6, RZ, P1 ;  /* 0x000000ff06067208 */ /* 0x000fe60000800000 */
[----:B------:R1:W1:Y:S01]  /*42f0*/  MUFU.TANH R59, R10 ;  /* 0x0000000a003b7308 */ /* 0x0002620000002400 */
[----:B--2---:R-:W-:Y:S02]  /*4300*/  MOV R5, R60 ;  /* 0x0000003c00057202 */ /* 0x004fe40000000f00 */
[----:B------:R-:W-:Y:S02]  /*4310*/  @!P0 FSEL R5, R60, -INF , !P2 ;  /* 0xff8000003c058808 */ /* 0x000fe40005000000 */
[C---:B------:R-:W-:Y:S05]  /*4320*/  @!P0 ISETP.GE.AND P2, PT, R4.reuse, R7, PT ;  /* 0x000000070400820c */ /* 0x040fea0003f46270 */
[----:B------:R2:W-:Y:S01]  /*4330*/  MUFU.TANH R58, R11 ;  /* 0x0000000b003a7308 */ /* 0x0005e20000002400 */
[--C-:B----4-:R-:W-:Y:S01]  /*4340*/  FFMA.FTZ R9, R5, c[0x0][0x23c], -R6.reuse ;  /* 0x00008f0005097a23 */ /* 0x110fe20000010806 */
[----:B---3--:R-:W-:Y:S08]  /*4350*/  MOV R5, R57 ;  /* 0x0000003900057202 */ /* 0x008ff00000000f00 */
[----:B------:R3:W-:Y:S01]  /*4360*/  MUFU.EX2 R67, R9 ;  /* 0x0000000900437308 */ /* 0x0007e20000000800 */
[----:B-1----:R-:W-:Y:S04]  /*4370*/  @!P0 IADD3 R10, R4, 0x1, RZ ;  /* 0x00000001040a8810 */ /* 0x002fe80007ffe0ff */
[----:B------:R-:W-:Y:S04]  /*4380*/  @!P0 ISETP.GE.AND P1, PT, R10, R8, PT ;  /* 0x000000080a00820c */ /* 0x000fe80003f26270 */
[----:B------:R-:W-:Y:S01]  /*4390*/  @!P0 FSEL R5, R57, -INF , !P1 ;  /* 0xff80000039058808 */ /* 0x000fe20004800000 */
[C---:B--2---:R-:W-:Y:S01]  /*43a0*/  FMUL.FTZ R11, R246.reuse, 1.4426950216293334961 ;  /* 0x3fb8aa3bf60b7820 */ /* 0x044fe20000410000 */
[----:B------:R-:W-:Y:S03]  /*43b0*/  FSETP.NEU.FTZ.AND P1, PT, R246, -INF , PT ;  /* 0xff800000f600780b */ /* 0x000fe60003f3d000 */
[--C-:B------:R-:W-:Y:S01]  /*43c0*/  FFMA.FTZ R44, R5, c[0x0][0x23c], -R6.reuse ;  /* 0x00008f00052c7a23 */ /* 0x100fe20000010806 */
[----:B------:R-:W-:Y:S02]  /*43d0*/  FSEL R5, R11, RZ, P1 ;  /* 0x000000ff0b057208 */ /* 0x000fe40000800000 */
[----:B------:R-:W-:Y:S01]  /*43e0*/  @!P0 ISETP.GE.AND P1, PT, R10, R7, PT ;  /* 0x000000070a00820c */ /* 0x000fe20003f26270 */
[----:B------:R1:W2:Y:S01]  /*43f0*/  MUFU.EX2 R65, R44 ;  /* 0x0000002c00417308 */ /* 0x0002a20000000800 */
[----:B------:R-:W-:Y:S02]  /*4400*/  @!P0 IADD3 R11, R4, 0x8, RZ ;  /* 0x00000008040b8810 */ /* 0x000fe40007ffe0ff */
[----:B---3--:R-:W-:Y:S02]  /*4410*/  MOV R9, R62 ;  /* 0x0000003e00097202 */ /* 0x008fe40000000f00 */
[----:B------:R-:W-:Y:S02]  /*4420*/  @!P0 FSEL R9, R62, -INF , !P2 ;  /* 0xff8000003e098808 */ /* 0x000fe40005000000 */
[----:B------:R-:W-:Y:S03]  /*4430*/  PLOP3.LUT P2, PT, PT, PT, UP2, 0x80, 0x0 ;  /* 0x000000000000781c */ /* 0x000fe60003f4f028 */
[--C-:B------:R-:W-:Y:S01]  /*4440*/  FFMA.FTZ R10, R9, c[0x0][0x23c], -R5.reuse ;  /* 0x00008f00090a7a23 */ /* 0x100fe20000010805 */
[----:B------:R-:W-:Y:S02]  /*4450*/  MOV R9, R61 ;  /* 0x0000003d00097202 */ /* 0x000fe40000000f00 */
[----:B------:R-:W-:Y:S01]  /*4460*/  @!P0 FSEL R9, R61, -INF , !P1 ;  /* 0xff8000003d098808 */ /* 0x000fe20004800000 */
[----:B------:R3:W-:Y:S01]  /*4470*/  MUFU.EX2 R70, R10 ;  /* 0x0000000a00467308 */ /* 0x0007e20000000800 */
[----:B------:R-:W-:Y:S03]  /*4480*/  @!P0 ISETP.GE.AND P1, PT, R11, R8, PT ;  /* 0x000000080b00820c */ /* 0x000fe60003f26270 */
[--C-:B-1----:R-:W-:Y:S01]  /*4490*/  FFMA.FTZ R44, R9, c[0x0][0x23c], -R5.reuse ;  /* 0x00008f00092c7a23 */ /* 0x102fe20000010805 */
[----:B------:R-:W-:Y:S02]  /*44a0*/  MOV R9, R56 ;  /* 0x0000003800097202 */ /* 0x000fe40000000f00 */
[----:B------:R-:W-:Y:S03]  /*44b0*/  @!P0 FSEL R9, R56, -INF , !P1 ;  /* 0xff80000038098808 */ /* 0x000fe60004800000 */
[----:B------:R-:W1:Y:S01]  /*44c0*/  MUFU.EX2 R69, R44 ;  /* 0x0000002c00457308 */ /* 0x000e620000000800 */
[----:B---3--:R-:W-:Y:S02]  /*44d0*/  @!P0 IADD3 R10, R4, 0x9, RZ ;  /* 0x00000009040a8810 */ /* 0x008fe40007ffe0ff */
[----:B------:R-:W-:Y:S02]  /*44e0*/  MOV R4, R55 ;  /* 0x0000003700047202 */ /* 0x000fe40000000f00 */
[----:B------:R-:W-:Y:S01]  /*44f0*/  @!P0 ISETP.GE.AND P1, PT, R10, R8, PT ;  /* 0x000000080a00820c */ /* 0x000fe20003f26270 */
[--C-:B------:R-:W-:Y:S03]  /*4500*/  FFMA.FTZ R8, R9, c[0x0][0x23c], -R6.reuse ;  /* 0x00008f0009087a23 */ /* 0x100fe60000010806 */
[----:B------:R-:W-:Y:S01]  /*4510*/  @!P0 FSEL R4, R55, -INF , !P1 ;  /* 0xff80000037048808 */ /* 0x000fe20004800000 */
[----:B------:R-:W-:Y:S01]  /*4520*/  MUFU.EX2 R64, R8 ;  /* 0x0000000800407308 */ /* 0x000fe20000000800 */
[----:B------:R-:W-:Y:S03]  /*4530*/  @!P0 ISETP.GE.AND P1, PT, R11, R7, PT ;  /* 0x000000070b00820c */ /* 0x000fe60003f26270 */
[----:B------:R-:W-:Y:S01]  /*4540*/  FFMA.FTZ R6, R4, c[0x0][0x23c], -R6 ;  /* 0x00008f0004067a23 */ /* 0x000fe20000010806 */
[----:B------:R-:W-:Y:S02]  /*4550*/  MOV R4, R59 ;  /* 0x0000003b00047202 */ /* 0x000fe40000000f00 */
[----:B------:R-:W-:Y:S02]  /*4560*/  @!P0 FSEL R4, R59, -INF , !P1 ;  /* 0xff8000003b048808 */ /* 0x000fe40004800000 */
[----:B------:R-:W-:Y:S01]  /*4570*/  @!P0 ISETP.GE.AND P1, PT, R10, R7, PT ;  /* 0x000000070a00820c */ /* 0x000fe20003f26270 */
[----:B------:R3:W4:Y:S01]  /*4580*/  MUFU.EX2 R63, R6 ;  /* 0x00000006003f7308 */ /* 0x0007220000000800 */
[----:B--2---:R-:W-:Y:S05]  /*4590*/  F2FP.PACK_AB R7, R65, R67 ;  /* 0x000000434107723e */ /* 0x004fea00000000ff */
[----:B------:R-:W-:Y:S01]  /*45a0*/  STS [R249+0x15000], R7 ;  /* 0x01500007f9007388 */ /* 0x000fe20000000800 */
[--C-:B---3--:R-:W-:Y:S01]  /*45b0*/  FFMA.FTZ R6, R4, c[0x0][0x23c], -R5.reuse ;  /* 0x00008f0004067a23 */ /* 0x108fe20000010805 */
[----:B------:R-:W-:Y:S02]  /*45c0*/  MOV R4, R58 ;  /* 0x0000003a00047202 */ /* 0x000fe40000000f00 */
[----:B------:R-:W-:Y:S01]  /*45d0*/  @!P0 FSEL R4, R58, -INF , !P1 ;  /* 0xff8000003a048808 */ /* 0x000fe20004800000 */
[----:B------:R1:W-:Y:S01]  /*45e0*/  MUFU.EX2 R68, R6 ;  /* 0x0000000600447308 */ /* 0x0003e20000000800 */
[----:B------:R-:W-:Y:S03]  /*45f0*/  IADD3 R52, P0, R248, UR10, RZ ;  /* 0x0000000af8347c10 */ /* 0x000fe6000ff1e0ff */
[----:B------:R-:W-:Y:S01]  /*4600*/  FFMA.FTZ R5, R4, c[0x0][0x23c], -R5 ;  /* 0x00008f0004057a23 */ /* 0x000fe20000010805 */
[----:B------:R-:W-:Y:S02]  /*4610*/  IADD3.X R53, R247, UR9, RZ, P0, !PT ;  /* 0x00000009f7357c10 */ /* 0x000fe400087fe4ff */
[C---:B------:R-:W-:Y:S03]  /*4620*/  LEA R238, P0, R71.reuse, R238, 0x2 ;  /* 0x000000ee47ee7211 */ /* 0x040fe600078010ff */
[----:B------:R4:W2:Y:S01]  /*4630*/  MUFU.EX2 R66, R5 ;  /* 0x0000000500427308 */ /* 0x0008a20000000800 */
[----:B------:R2:W3:Y:S01]  /*4640*/  LDG.E R54, [R52.64] ;  /* 0x0000000434367981 */ /* 0x0004e2000c1e1900 */
[----:B------:R-:W-:Y:S02]  /*4650*/  LEA.HI.X.SX32 R239, R71, R239, 0x2, P0 ;  /* 0x000000ef47ef7211 */ /* 0x000fe400000f16ff */
[----:B-1----:R-:W-:Y:S05]  /*4660*/  F2FP.PACK_AB R6, R69, R70 ;  /* 0x000000464506723e */ /* 0x002fea00000000ff */
[----:B------:R-:W-:Y:S01]  /*4670*/  STS [R252+0x15000], R6 ;  /* 0x01500006fc007388 */ /* 0x000fe20000000800 */
[----:B----4-:R-:W-:Y:S02]  /*4680*/  F2FP.PACK_AB R5, R63, R64 ;  /* 0x000000403f05723e */ /* 0x010fe400000000ff */
[----:B--2---:R-:W-:Y:S03]  /*4690*/  F2FP.PACK_AB R4, R66, R68 ;  /* 0x000000444204723e */ /* 0x004fe600000000ff */
[----:B------:R-:W2:Y:S06]  /*46a0*/  LDG.E R52, [R52.64+0x20] ;  /* 0x0000200434347981 */ /* 0x000eac000c1e1900 */
[----:B------:R-:W-:Y:S06]  /*46b0*/  STS [R250+0x15000], R5 ;  /* 0x01500005fa007388 */ /* 0x000fec0000000800 */
[----:B------:R-:W-:Y:S06]  /*46c0*/  STS [R251+0x15000], R4 ;  /* 0x01500004fb007388 */ /* 0x000fec0000000800 */
[----:B------:R-:W1:Y:S06]  /*46d0*/  LDSM.16.M88.4 R8, [R2+0x8000] ;  /* 0x008000000208783b */ /* 0x000e6c0000000200 */
[----:B------:R-:W4:Y:S06]  /*46e0*/  LDSM.16.M88.4 R44, [R3+0x8000] ;  /* 0x00800000032c783b */ /* 0x000f2c0000000200 */
[----:B------:R-:W4:Y:S01]  /*46f0*/  LDSM.16.M88.4 R48, [R228+0x8000] ;  /* 0x00800000e430783b */ /* 0x000f220000000200 */
[C---:B-1----:R-:W-:Y:S08]  /*4700*/  HMMA.16816.F32 R4, R8.reuse, R132, RZ ;  /* 0x000000840804723c */ /* 0x042ff000000018ff */
[----:B------:R-:W-:Y:S11]  /*4710*/  HMMA.16816.F32 R8, R8, R134, RZ ;  /* 0x000000860808723c */ /* 0x000ff600000018ff */
[----:B------:R-:W-:Y:S05]  /*4720*/  @!UPT UIADD3 URZ, URZ, URZ, URZ ;  /* 0x0000003f3f3ff290 */ /* 0x000fea000fffe03f */
[C---:B----4-:R-:W-:Y:S08]  /*4730*/  HMMA.16816.F32 R4, R44.reuse, R136, R4 ;  /* 0x000000882c04723c */ /* 0x050ff00000001804 */
[----:B------:R-:W-:Y:S01]  /*4740*/  HMMA.16816.F32 R8, R44, R138, R8 ;  /* 0x0000008a2c08723c */ /* 0x000fe20000001808 */
[----:B------:R-:W1:Y:S11]  /*4750*/  LDSM.16.M88.4 R44, [R227+0x8000] ;  /* 0x00800000e32c783b */ /* 0x000e760000000200 */
[----:B------:R-:W-:Y:S04]  /*4760*/  @!UPT UIADD3 URZ, URZ, URZ, URZ ;  /* 0x0000003f3f3ff290 */ /* 0x000fe8000fffe03f */
[C---:B------:R-:W-:Y:S08]  /*4770*/  HMMA.16816.F32 R4, R48.reuse, R140, R4 ;  /* 0x0000008c3004723c */ /* 0x040ff00000001804 */
[----:B------:R-:W-:Y:S01]  /*4780*/  HMMA.16816.F32 R8, R48, R142, R8 ;  /* 0x0000008e3008723c */ /* 0x000fe20000001808 */
[----:B------:R-:W4:Y:S11]  /*4790*/  LDSM.16.M88.4 R48, [R2+0xa000] ;  /* 0x00a000000230783b */ /* 0x000f360000000200 */
[----:B------:R-:W-:Y:S04]  /*47a0*/  @!UPT UIADD3 URZ, URZ, URZ, URZ ;  /* 0x0000003f3f3ff290 */ /* 0x000fe8000fffe03f */
[C---:B-1----:R-:W-:Y:S08]  /*47b0*/  HMMA.16816.F32 R4, R44.reuse, R144, R4 ;  /* 0x000000902c04723c */ /* 0x042ff00000001804 */
[----:B------:R-:W-:Y:S01]  /*47c0*/  HMMA.16816.F32 R8, R44, R146, R8 ;  /* 0x000000922c08723c */ /* 0x000fe20000001808 */
[----:B------:R-:W1:Y:S11]  /*47d0*/  LDSM.16.M88.4 R44, [R3+0xa000] ;  /* 0x00a00000032c783b */ /* 0x000e760000000200 */
[----:B------:R-:W-:Y:S04]  /*47e0*/  @!UPT UIADD3 URZ, URZ, URZ, URZ ;  /* 0x0000003f3f3ff290 */ /* 0x000fe8000fffe03f */
[C---:B----4-:R-:W-:Y:S08]  /*47f0*/  HMMA.16816.F32 R4, R48.reuse, R148, R4 ;  /* 0x000000943004723c */ /* 0x050ff00000001804 */
        /* <DEDUP_REMOVED lines=40> */
[----:B------:R-:W-:Y:S11]  /*4a80*/  HMMA.16816.F32 R8, R48, R190, R8 ;  /* 0x000000be3008723c */ /* 0x000ff60000001808 */
[----:B------:R-:W-:Y:S05]  /*4a90*/  @!UPT UIADD3 URZ, URZ, URZ, URZ ;  /* 0x0000003f3f3ff290 */ /* 0x000fea000fffe03f */
[C---:B-1----:R-:W-:Y:S08]  /*4aa0*/  HMMA.16816.F32 R4, R44.reuse, R192, R4 ;  /* 0x000000c02c04723c */ /* 0x042ff00000001804 */
[----:B------:R-:W-:Y:S07]  /*4ab0*/  HMMA.16816.F32 R8, R44, R194, R8 ;  /* 0x000000c22c08723c */ /* 0x000fee0000001808 */
[----:B------:R-:W-:Y:S02]  /*4ac0*/  FFMA.FTZ R45, -R55, R55, 1 ;  /* 0x3f800000372d7423 */ /* 0x000fe40000010137 */
[----:B------:R-:W-:Y:S03]  /*4ad0*/  FFMA.FTZ R46, -R56, R56, 1 ;  /* 0x3f800000382e7423 */ /* 0x000fe60000010138 */
[----:B------:R-:W-:Y:S02]  /*4ae0*/  FMUL.FTZ R45, R45, c[0x0][0x2ec] ;  /* 0x0000bb002d2d7a20 */ /* 0x000fe40000410000 */
[----:B------:R-:W-:Y:S02]  /*4af0*/  FMUL.FTZ R46, R46, c[0x0][0x2ec] ;  /* 0x0000bb002e2e7a20 */ /* 0x000fe40000410000 */
[C---:B---3--:R-:W-:Y:S02]  /*4b00*/  FADD.FTZ R44, -R54.reuse, R5 ;  /* 0x00000005362c7221 */ /* 0x048fe40000010100 */
[C---:B------:R-:W-:Y:S04]  /*4b10*/  FADD.FTZ R4, -R54.reuse, R4 ;  /* 0x0000000436047221 */ /* 0x040fe80000010100 */
[----:B------:R-:W-:Y:S02]  /*4b20*/  FMUL.FTZ R4, R67, R4 ;  /* 0x0000000443047220 */ /* 0x000fe40000410000 */
[----:B------:R-:W-:Y:S02]  /*4b30*/  FADD.FTZ R5, -R54, R8 ;  /* 0x0000000836057221 */ /* 0x000fe40000010100 */
[----:B------:R-:W-:Y:S02]  /*4b40*/  FMUL.FTZ R8, R65, R44 ;  /* 0x0000002c41087220 */ /* 0x000fe40000410000 */
[----:B------:R-:W-:Y:S02]  /*4b50*/  FFMA.FTZ R44, -R60, R60, 1 ;  /* 0x3f8000003c2c7423 */ /* 0x000fe4000001013c */
[----:B------:R-:W-:Y:S02]  /*4b60*/  FADD.FTZ R47, -R54, R9 ;  /* 0x00000009362f7221 */ /* 0x000fe40000010100 */
[----:B------:R-:W-:Y:S02]  /*4b70*/  FMUL.FTZ R9, R64, R5 ;  /* 0x0000000540097220 */ /* 0x000fe40000410000 */
[----:B------:R-:W-:Y:S02]  /*4b80*/  FFMA.FTZ R5, -R57, R57, 1 ;  /* 0x3f80000039057423 */ /* 0x000fe40000010139 */
[----:B------:R-:W-:Y:S02]  /*4b90*/  FMUL.FTZ R44, R44, c[0x0][0x2ec] ;  /* 0x0000bb002c2c7a20 */ /* 0x000fe40000410000 */
[----:B------:R-:W-:Y:S02]  /*4ba0*/  FMUL.FTZ R5, R5, c[0x0][0x2ec] ;  /* 0x0000bb0005057a20 */ /* 0x000fe40000410000 */
[----:B------:R-:W-:Y:S02]  /*4bb0*/  FMUL.FTZ R47, R63, R47 ;  /* 0x0000002f3f2f7220 */ /* 0x000fe40000410000 */
[----:B------:R-:W-:Y:S02]  /*4bc0*/  FMUL.FTZ R44, R4, R44 ;  /* 0x0000002c042c7220 */ /* 0x000fe40000410000 */
[----:B--2---:R-:W-:Y:S02]  /*4bd0*/  FADD.FTZ R4, -R52, R10 ;  /* 0x0000000a34047221 */ /* 0x004fe40000010100 */
[----:B------:R-:W-:Y:S02]  /*4be0*/  FMUL.FTZ R5, R8, R5 ;  /* 0x0000000508057220 */ /* 0x000fe40000410000 */
[C---:B------:R-:W-:Y:S02]  /*4bf0*/  FADD.FTZ R8, -R52.reuse, R6 ;  /* 0x0000000634087221 */ /* 0x040fe40000010100 */
[C---:B------:R-:W-:Y:S02]  /*4c00*/  FADD.FTZ R6, -R52.reuse, R7 ;  /* 0x0000000734067221 */ /* 0x040fe40000010100 */
[----:B------:R-:W-:Y:S02]  /*4c10*/  FMUL.FTZ R45, R47, R45 ;  /* 0x0000002d2f2d7220 */ /* 0x000fe40000410000 */
[----:B------:R-:W-:Y:S02]  /*4c20*/  FADD.FTZ R47, -R52, R11 ;  /* 0x0000000b342f7221 */ /* 0x000fe40000010100 */
[----:B------:R-:W-:Y:S02]  /*4c30*/  FMUL.FTZ R11, R68, R4 ;  /* 0x00000004440b7220 */ /* 0x000fe40000410000 */
[----:B------:R-:W-:Y:S02]  /*4c40*/  FFMA.FTZ R4, -R62, R62, 1 ;  /* 0x3f8000003e047423 */ /* 0x000fe4000001013e */
[----:B------:R-:W-:Y:S02]  /*4c50*/  FMUL.FTZ R10, R69, R6 ;  /* 0x00000006450a7220 */ /* 0x000fe40000410000 */
[----:B------:R-:W-:Y:S02]  /*4c60*/  FFMA.FTZ R6, -R61, R61, 1 ;  /* 0x3f8000003d067423 */ /* 0x000fe4000001013d */
[----:B------:R-:W-:Y:S02]  /*4c70*/  FMUL.FTZ R7, R70, R8 ;  /* 0x0000000846077220 */ /* 0x000fe40000410000 */
[----:B------:R-:W-:Y:S02]  /*4c80*/  FMUL.FTZ R4, R4, c[0x0][0x2ec] ;  /* 0x0000bb0004047a20 */ /* 0x000fe40000410000 */
[----:B------:R-:W-:Y:S02]  /*4c90*/  FMUL.FTZ R6, R6, c[0x0][0x2ec] ;  /* 0x0000bb0006067a20 */ /* 0x000fe40000410000 */
[----:B------:R-:W-:Y:S01]  /*4ca0*/  FMUL.FTZ R4, R7, R4 ;  /* 0x0000000407047220 */ /* 0x000fe20000410000 */
[----:B------:R-:W-:Y:S01]  /*4cb0*/  F2FP.PACK_AB R7, R5, R44 ;  /* 0x0000002c0507723e */ /* 0x000fe200000000ff */
[----:B------:R-:W-:Y:S02]  /*4cc0*/  FMUL.FTZ R6, R10, R6 ;  /* 0x000000060a067220 */ /* 0x000fe40000410000 */
[----:B------:R-:W-:Y:S02]  /*4cd0*/  FMUL.FTZ R46, R9, R46 ;  /* 0x0000002e092e7220 */ /* 0x000fe40000410000 */
[----:B------:R-:W-:Y:S01]  /*4ce0*/  STS [R249+0x14000], R7 ;  /* 0x01400007f9007388 */ /* 0x000fe20000000800 */
[----:B------:R-:W-:Y:S01]  /*4cf0*/  FFMA.FTZ R9, -R59, R59, 1 ;  /* 0x3f8000003b097423 */ /* 0x000fe2000001013b */
[----:B------:R-:W-:Y:S01]  /*4d00*/  F2FP.PACK_AB R6, R6, R4 ;  /* 0x000000040606723e */ /* 0x000fe200000000ff */
[----:B------:R-:W-:Y:S01]  /*4d10*/  FFMA.FTZ R8, -R58, R58, 1 ;  /* 0x3f8000003a087423 */ /* 0x000fe2000001013a */
[----:B------:R-:W-:Y:S01]  /*4d20*/  F2FP.PACK_AB R5, R45, R46 ;  /* 0x0000002e2d05723e */ /* 0x000fe200000000ff */
[----:B------:R-:W-:Y:S02]  /*4d30*/  FMUL.FTZ R47, R66, R47 ;  /* 0x0000002f422f7220 */ /* 0x000fe40000410000 */
[----:B------:R-:W-:Y:S01]  /*4d40*/  FMUL.FTZ R9, R9, c[0x0][0x2ec] ;  /* 0x0000bb0009097a20 */ /* 0x000fe20000410000 */
[----:B------:R-:W-:Y:S01]  /*4d50*/  STS [R252+0x14000], R6 ;  /* 0x01400006fc007388 */ /* 0x000fe20000000800 */
[----:B------:R-:W-:Y:S02]  /*4d60*/  FMUL.FTZ R8, R8, c[0x0][0x2ec] ;  /* 0x0000bb0008087a20 */ /* 0x000fe40000410000 */
[----:B------:R-:W-:Y:S02]  /*4d70*/  FMUL.FTZ R9, R11, R9 ;  /* 0x000000090b097220 */ /* 0x000fe40000410000 */
[----:B------:R-:W-:Y:S01]  /*4d80*/  FMUL.FTZ R8, R47, R8 ;  /* 0x000000082f087220 */ /* 0x000fe20000410000 */
[----:B------:R-:W-:Y:S04]  /*4d90*/  STS [R250+0x14000], R5 ;  /* 0x01400005fa007388 */ /* 0x000fe80000000800 */
[----:B------:R-:W-:Y:S05]  /*4da0*/  F2FP.PACK_AB R4, R8, R9 ;  /* 0x000000090804723e */ /* 0x000fea00000000ff */
[----:B------:R-:W-:Y:S06]  /*4db0*/  STS [R251+0x14000], R4 ;  /* 0x01400004fb007388 */ /* 0x000fec0000000800 */
[----:B------:R-:W-:Y:S06]  /*4dc0*/  BAR.SYNC.DEFER_BLOCKING 0x0 ;  /* 0x0000000000007b1d */ /* 0x000fec0000010000 */
[----:B------:R-:W-:Y:S06]  /*4dd0*/  LDSM.16.MT88.4 R4, [R226+0x15000] ;  /* 0x01500000e204783b */ /* 0x000fec0000004200 */
[----:B------:R-:W1:Y:S06]  /*4de0*/  LDSM.16.MT88.4 R8, [R0+0x8000] ;  /* 0x008000000008783b */ /* 0x000e6c0000004200 */
[----:B------:R-:W2:Y:S06]  /*4df0*/  LDSM.16.MT88.4 R44, [R224+0x15000] ;  /* 0x01500000e02c783b */ /* 0x000eac0000004200 */
[----:B------:R-:W3:Y:S06]  /*4e00*/  LDSM.16.MT88.4 R48, [R0+0xc000] ;  /* 0x00c000000030783b */ /* 0x000eec0000004200 */
[----:B------:R-:W-:Y:S06]  /*4e10*/  LDSM.16.MT88.4 R52, [R226+0x15400] ;  /* 0x01540000e234783b */ /* 0x000fec0000004200 */
[----:B------:R-:W4:Y:S06]  /*4e20*/  LDSM.16.MT88.4 R56, [R0+0x8800] ;  /* 0x008800000038783b */ /* 0x000f2c0000004200 */
[----:B------:R-:W3:Y:S06]  /*4e30*/  LDSM.16.MT88.4 R60, [R224+0x15400] ;  /* 0x01540000e03c783b */ /* 0x000eec0000004200 */
[----:B------:R-:W4:Y:S01]  /*4e40*/  LDSM.16.MT88.4 R64, [R0+0xc800] ;  /* 0x00c800000040783b */ /* 0x000f220000004200 */
        /* <DEDUP_REMOVED lines=10> */
[----:B------:R-:W1:Y:S06]  /*4ef0*/  LDSM.16.MT88.4 R4, [R226+0x15800] ;  /* 0x01580000e204783b */ /* 0x000e6c0000004200 */
[----:B------:R-:W2:Y:S01]  /*4f00*/  LDSM.16.MT88.4 R48, [R0+0xd000] ;  /* 0x00d000000030783b */ /* 0x000ea20000004200 */
        /* <DEDUP_REMOVED lines=10> */
[----:B------:R-:W3:Y:S06]  /*4fb0*/  LDSM.16.MT88.4 R52, [R226+0x15c00] ;  /* 0x015c0000e234783b */ /* 0x000eec0000004200 */
[----:B------:R-:W4:Y:S01]  /*4fc0*/  LDSM.16.MT88.4 R64, [R0+0xd800] ;  /* 0x00d800000040783b */ /* 0x000f220000004200 */
[-C--:B-1----:R-:W-:Y:S05]  /*4fd0*/  HMMA.16816.F32 R12, R4, R8.reuse, R12 ;  /* 0x00000008040c723c */ /* 0x082fea000000180c */
[----:B------:R-:W-:Y:S03]  /*4fe0*/  BAR.SYNC.DEFER_BLOCKING 0x0 ;  /* 0x0000000000007b1d */ /* 0x000fe60000010000 */
        /* <DEDUP_REMOVED lines=77> */
.L_x_63:
        /* <DEDUP_REMOVED lines=378> */
.L_x_64:
        /* <DEDUP_REMOVED lines=123> */
.L_x_66:
        /* <DEDUP_REMOVED lines=18> */
.L_x_67:
        /* <DEDUP_REMOVED lines=49> */
.L_x_69:
[----:B------:R-:W-:Y:S05]  /*7840*/  BSYNC B0 ;  /* 0x0000000000007941 */ /* 0x000fea0003800000 */
.L_x_68:
        /* <DEDUP_REMOVED lines=27> */
.L_x_50:
[----:B------:R-:W-:Y:S05]  /*7a00*/  BSYNC B1 ;  /* 0x0000000000017941 */ /* 0x000fea0003800000 */
.L_x_40:
        /* <DEDUP_REMOVED lines=12> */
.L_x_70:
[----:B------:R-:W-:Y:S05]  /*7ad0*/  EXIT ;  /* 0x000000000000794d */ /* 0x000fea0003800000 */
.L_x_72:
        /* <DEDUP_REMOVED lines=10> */
.L_x_1017:


//--------------------- .text._ZN5flash44flash_bwd_dq_dk_dv_loop_seqk_parallel_kernelI23Flash_bwd_kernel_traitsILi256ELi64ELi32ELi8ELi4ELi1ELi2ELb1ELb1EN7cutlass6half_tE19Flash_kernel_traitsILi256ELi64ELi32ELi8ES3_EELb0ELb1ELb0ELb0ELb0ELb1ELb0EEEvNS_16Flash_bwd_paramsE --------------------------
	.section	.text._ZN5flash44flash_bwd_dq_dk_dv_loop_seqk_parallel_kernelI23Flash_bwd_kernel_traitsILi256ELi64ELi32ELi8ELi4ELi1ELi2ELb1ELb1EN7cutlass6half_tE19Flash_kernel_traitsILi256ELi64ELi32ELi8ES3_EELb0ELb1ELb0ELb0ELb0ELb1ELb0EEEvNS_16Flash_bwd_paramsE,"ax",@progbits
	.sectioninfo	@"SHI_REGISTERS=255"
	.align	128
        .global         _ZN5flash44flash_bwd_dq_dk_dv_loop_seqk_parallel_kernelI23Flash_bwd_kernel_traitsILi256ELi64ELi32ELi8ELi4ELi1ELi2ELb1ELb1EN7cutlass6half_tE19Flash_kernel_traitsILi256ELi64ELi32ELi8ES3_EELb0ELb1ELb0ELb0ELb0ELb1ELb0EEEvNS_16Flash_bwd_paramsE
        .type           _ZN5flash44flash_bwd_dq_dk_dv_loop_seqk_parallel_kernelI23Flash_bwd_kernel_traitsILi256ELi64ELi32ELi8ELi4ELi1ELi2ELb1ELb1EN7cutlass6half_tE19Flash_kernel_traitsILi256ELi64ELi32ELi8ES3_EELb0ELb1ELb0ELb0ELb0ELb1ELb0EEEvNS_16Flash_bwd_paramsE,@function
        .size           _ZN5flash44flash_bwd_dq_dk_dv_loop_seqk_parallel_kernelI23Flash_bwd_kernel_traitsILi256ELi64ELi32ELi8ELi4ELi1ELi2ELb1ELb1EN7cutlass6half_tE19Flash_kernel_traitsILi256ELi64ELi32ELi8ES3_EELb0ELb1ELb0ELb0ELb0ELb1ELb0EEEvNS_16Flash_bwd_paramsE,(.L_x_1018 - _ZN5flash44flash_bwd_dq_dk_dv_loop_seqk_parallel_kernelI23Flash_bwd_kernel_traitsILi256ELi64ELi32ELi8ELi4ELi1ELi2ELb1ELb1EN7cutlass6half_tE19Flash_kernel_traitsILi256ELi64ELi32ELi8ES3_EELb0ELb1ELb0ELb0ELb0ELb1ELb0EEEvNS_16Flash_bwd_paramsE)
        .other          _ZN5flash44flash_bwd_dq_dk_dv_loop_seqk_parallel_kernelI23Flash_bwd_kernel_traitsILi256ELi64ELi32ELi8ELi4ELi1ELi2ELb1ELb1EN7cutlass6half_tE19Flash_kernel_traitsILi256ELi64ELi32ELi8ES3_EELb0ELb1ELb0ELb0ELb0ELb1ELb0EEEvNS_16Flash_bwd_paramsE,@"STO_CUDA_ENTRY STV_DEFAULT"
_ZN5flash44flash_bwd_dq_dk_dv_loop_seqk_parallel_kernelI23Flash_bwd_kernel_traitsILi256ELi64ELi32ELi8ELi4ELi1ELi2ELb1ELb1EN7cutlass6half_tE19Flash_kernel_traitsILi256ELi64ELi32ELi8ES3_EELb0ELb1ELb0ELb0ELb0ELb1ELb0EEEvNS_16Flash_bwd_paramsE:
.text._ZN5flash44flash_bwd_dq_dk_dv_loop_seqk_parallel_kernelI23Flash_bwd_kernel_traitsILi256ELi64ELi32ELi8ELi4ELi1ELi2ELb1ELb1EN7cutlass6half_tE19Flash_kernel_traitsILi256ELi64ELi32ELi8ES3_EELb0ELb1ELb0ELb0ELb0ELb1ELb0EEEvNS_16Flash_bwd_paramsE:
        /* <DEDUP_REMOVED lines=33> */
[CC--:B------:R-:W-:Y:S01]  /*0210*/  LEA.HI R10, R233.reuse, R11.reuse, RZ, 0x4 ;  /* 0x0000000be90a7211 */ /* 0x0c0fe200078f20ff */
[----:B------:R-:W-:Y:S01]  /*0220*/  ULDC UR13, c[0x0][0x1c0] ;  /* 0x00007000000d7ab9 */ /* 0x000fe20000000800 */
[----:B------:R-:W-:Y:S01]  /*0230*/  LEA.HI R12, R233, R11, RZ, 0x2 ;  /* 0x0000000be90c7211 */ /* 0x000fe200078f10ff */
[----:B------:R-:W-:Y:S01]  /*0240*/  ULDC UR11, c[0x0][0x1c0] ;  /* 0x00007000000b7ab9 */ /* 0x000fe20000000800 */
[----:B------:R-:W-:Y:S01]  /*0250*/  SHF.R.S32.HI R5, RZ, 0x3, R13 ;  /* 0x00000003ff057819 */ /* 0x000fe2000001140d */
[----:B------:R-:W-:Y:S01]  /*0260*/  UIMAD UR52, UR8, UR6, UR52 ;  /* 0x00000006083472a4 */ /* 0x000fe2000f8e0234 */
[----:B------:R-:W-:Y:S01]  /*0270*/  SHF.R.S32.HI R6, RZ, 0x4, R10 ;  /* 0x00000004ff067819 */ /* 0x000fe2000001140a */
[----:B---3--:R-:W-:Y:S01]  /*0280*/  UIMAD UR49, UR7, UR28, URZ ;  /* 0x0000001c073172a4 */ /* 0x008fe2000f8e023f */
[--C-:B------:R-:W-:Y:S01]  /*0290*/  SHF.R.S32.HI R8, RZ, 0x2, R12.reuse ;  /* 0x00000002ff087819 */ /* 0x100fe2000001140c */
[----:B------:R-:W-:Y:S01]  /*02a0*/  IMAD.SHL.U32 R5, R5, 0x40, RZ ;  /* 0x0000004005057824 */ /* 0x000fe200078e00ff */
[----:B------:R-:W-:Y:S01]  /*02b0*/  SHF.R.S32.HI R0, RZ, 0x1f, R12 ;  /* 0x0000001fff007819 */ /* 0x000fe2000001140c */
[----:B------:R-:W-:Y:S01]  /*02c0*/  UIMAD.WIDE.U32 UR40, UR28, UR14, URZ ;  /* 0x0000000e1c2872a5 */ /* 0x000fe2000f8e003f */
[----:B------:R-:W-:Y:S01]  /*02d0*/  LOP3.LUT R3, R13, 0xfffffff8, RZ, 0xc0, !PT ;  /* 0xfffffff80d037812 */ /* 0x000fe200078ec0ff */
[----:B------:R-:W-:Y:S01]  /*02e0*/  UIMAD UR6, UR28, UR11, UR31 ;  /* 0x0000000b1c0672a4 */ /* 0x000fe2000f8e021f */
[----:B------:R-:W-:Y:S01]  /*02f0*/  LEA.HI R4, R10, R6, RZ, 0x1 ;  /* 0x000000060a047211 */ /* 0x000fe200078f08ff */
[----:B------:R-:W-:Y:S01]  /*0300*/  @!UP5 UIMAD UR7, UR28, UR13, UR31 ;  /* 0x0000000d1c07d2a4 */ /* 0x000fe2000f8e021f */
[----:B------:R-:W-:Y:S01]  /*0310*/  LEA.HI R2, R0, R8, RZ, 0x3 ;  /* 0x0000000800027211 */ /* 0x000fe200078f18ff */
[----:B------:R-:W-:Y:S01]  /*0320*/  IMAD.IADD R0, R11, 0x1, -R3 ;  /* 0x000000010b007824 */ /* 0x000fe200078e0a03 */
[----:B------:R-:W-:Y:S01]  /*0330*/  LOP3.LUT R4, R4, 0xfffffffe, RZ, 0xc0, !PT ;  /* 0xfffffffe04047812 */ /* 0x000fe200078ec0ff */
[----:B------:R-:W-:Y:S01]  /*0340*/  USHF.L.U32 UR42, UR43, 0x6, URZ ;  /* 0x000000062b2a7899 */ /* 0x000fe2000800063f */
[----:B------:R-:W-:Y:S01]  /*0350*/  LOP3.LUT R3, R2, 0xfffffff8, RZ, 0xc0, !PT ;  /* 0xfffffff802037812 */ /* 0x000fe200078ec0ff */
[C---:B------:R-:W-:Y:S01]  /*0360*/  IMAD.SHL.U32 R14, R0.reuse, 0x8, RZ ;  /* 0x00000008000e7824 */ /* 0x040fe200078e00ff */
[----:B------:R-:W-:Y:S01]  /*0370*/  LOP3.LUT R2, R5, 0x1c0, RZ, 0xc0, !PT ;  /* 0x000001c005027812 */ /* 0x000fe200078ec0ff */
[C---:B------:R-:W-:Y:S01]  /*0380*/  IMAD.SHL.U32 R5, R0.reuse, 0x40, RZ ;  /* 0x0000004000057824 */ /* 0x040fe200078e00ff */
[----:B------:R-:W-:Y:S01]  /*0390*/  LOP3.LUT P4, RZ, R0, 0x2, RZ, 0xc0, !PT ;  /* 0x0000000200ff7812 */ /* 0x000fe2000788c0ff */
[----:B------:R-:W-:Y:S01]  /*03a0*/  IMAD.IADD R9, R6, 0x1, -R4 ;  /* 0x0000000106097824 */ /* 0x000fe200078e0a04 */
[----:B------:R-:W-:Y:S01]  /*03b0*/  SHF.R.U32.HI R4, RZ, 0x3, R2 ;  /* 0x00000003ff047819 */ /* 0x000fe20000011602 */
[----:B------:R-:W-:Y:S01]  /*03c0*/  IMAD.IADD R8, R8, 0x1, -R3 ;  /* 0x0000000108087824 */ /* 0x000fe200078e0a03 */
[----:B------:R-:W-:Y:S01]  /*03d0*/  LOP3.LUT R3, R2, 0x38, R14, 0xf8, !PT ;  /* 0x0000003802037812 */ /* 0x000fe200078ef80e */
[----:B------:R1:W-:Y:S01]  /*03e0*/  STL [R1+0x8], R14 ;  /* 0x0000080e01007387 */ /* 0x0003e20000100800 */
[----:B------:R-:W-:Y:S01]  /*03f0*/  LOP3.LUT R2, R5, 0x1c0, RZ, 0xc0, !PT ;  /* 0x000001c005027812 */ /* 0x000fe200078ec0ff */
[----:B------:R-:W-:Y:S01]  /*0400*/  ULDC UR46, c[0x0][0x214] ;  /* 0x00008500002e7ab9 */ /* 0x000fe20000000800 */
[----:B------:R-:W-:Y:S01]  /*0410*/  LOP3.LUT R7, R3, R4, RZ, 0x3c, !PT ;  /* 0x0000000403077212 */ /* 0x000fe200078e3cff */
[----:B------:R-:W-:Y:S01]  /*0420*/  ULDC UR53, c[0x0][0x1c8] ;  /* 0x0000720000357ab9 */ /* 0x000fe20000000800 */
[----:B------:R-:W-:Y:S01]  /*0430*/  LOP3.LUT R4, R2, 0x8, R13, 0xf8, !PT ;  /* 0x0000000802047812 */ /* 0x000fe200078ef80d */
[----:B------:R-:W-:Y:S01]  /*0440*/  ULDC.U8 UR10, c[0x0][0x3d0] ;  /* 0x0000f400000a7ab9 */ /* 0x000fe20000000000 */
[----:B------:R-:W-:Y:S01]  /*0450*/  SHF.R.U32.HI R3, RZ, 0x3, R2 ;  /* 0x00000003ff037819 */ /* 0x000fe20000011602 */
[----:B------:R-:W-:Y:S01]  /*0460*/  ULDC UR47, c[0x0][0x224] ;  /* 0x00008900002f7ab9 */ /* 0x000fe20000000800 */
[----:B------:R-:W-:Y:S01]  /*0470*/  LOP3.LUT R2, R8, 0x1, RZ, 0xc0, !PT ;  /* 0x0000000108027812 */ /* 0x000fe200078ec0ff */
[----:B------:R-:W-:Y:S01]  /*0480*/  @UP5 UIMAD UR51, UR28, UR46, URZ ;  /* 0x0000002e1c3352a4 */ /* 0x000fe2000f8e023f */
[----:B------:R-:W-:Y:S01]  /*0490*/  LOP3.LUT R6, R4, R3, RZ, 0x3c, !PT ;  /* 0x0000000304067212 */ /* 0x000fe200078e3cff */
[----:B------:R-:W-:Y:S01]  /*04a0*/  IMAD.SHL.U32 R3, R0, 0x20, RZ ;  /* 0x0000002000037824 */ /* 0x000fe200078e00ff */
[----:B------:R-:W-:Y:S01]  /*04b0*/  ISETP.NE.U32.AND P1, PT, R2, 0x1, PT ;  /* 0x000000010200780c */ /* 0x000fe20003f25070 */
[----:B------:R-:W-:Y:S01]  /*04c0*/  IMAD.SHL.U32 R2, R9, 0x100, RZ ;  /* 0x0000010009027824 */ /* 0x000fe200078e00ff */
[----:B------:R-:W-:Y:S01]  /*04d0*/  LOP3.LUT P3, RZ, R0, 0x4, RZ, 0xc0, !PT ;  /* 0x0000000400ff7812 */ /* 0x000fe2000786c0ff */
[----:B------:R-:W-:Y:S01]  /*04e0*/  ULDC.64 UR4, c[0x0][0x118] ;  /* 0x0000460000047ab9 */ /* 0x000fe20000000a00 */
[CC--:B------:R-:W-:Y:S01]  /*04f0*/  LEA.HI R4, R233.reuse, R11.reuse, RZ, 0x6 ;  /* 0x0000000be9047211 */ /* 0x0c0fe200078f30ff */
[----:B------:R-:W-:Y:S01]  /*0500*/  UMOV UR58, 0x4 ;  /* 0x00000004003a7882 */ /* 0x000fe20000000000 */
[----:B------:R-:W-:Y:S01]  /*0510*/  LOP3.LUT R0, R2, 0x100, RZ, 0xc0, !PT ;  /* 0x0000010002007812 */ /* 0x000fe200078ec0ff */
[----:B------:R-:W-:Y:S01]  /*0520*/  ULDC.64 UR60, c[0x0][0x3c8] ;  /* 0x0000f200003c7ab9 */ /* 0x000fe20000000a00 */
[-C--:B------:R-:W-:Y:S01]  /*0530*/  LEA.HI R2, R233, R11.reuse, RZ, 0x7 ;  /* 0x0000000be9027211 */ /* 0x080fe200078f38ff */
[----:B------:R-:W-:Y:S01]  /*0540*/  ULOP3.LUT UR53, UR31, UR53, URZ, 0x3c, !UPT ;  /* 0x000000351f357292 */ /* 0x000fe2000f8e3c3f */
[----:B------:R-:W-:Y:S01]  /*0550*/  LOP3.LUT R226, R0, 0xe0, R3, 0xf8, !PT ;  /* 0x000000e000e27812 */ /* 0x000fe200078ef803 */
[----:B------:R-:W-:Y:S01]  /*0560*/  USHF.R.S32.HI UR54, URZ, 0x1f, UR31 ;  /* 0x0000001f3f367899 */ /* 0x000fe2000801141f */
[----:B------:R-:W-:Y:S01]  /*0570*/  SHF.R.S32.HI R5, RZ, 0x7, R2 ;  /* 0x00000007ff057819 */ /* 0x000fe20000011402 */
[----:B------:R-:W-:Y:S01]  /*0580*/  IMAD.SHL.U32 R2, R9, 0x20, RZ ;  /* 0x0000002009027824 */ /* 0x000fe200078e00ff */
[----:B------:R-:W-:Y:S01]  /*0590*/  SHF.R.S32.HI R0, RZ, 0x6, R4 ;  /* 0x00000006ff007819 */ /* 0x000fe20000011404 */
[----:B------:R-:W-:Y:S01]  /*05a0*/  USHF.L.U32 UR59, UR28, 0x7, URZ ;  /* 0x000000071c3b7899 */ /* 0x000fe2000800063f */
[----:B------:R-:W-:Y:S01]  /*05b0*/  LEA.HI R233, R233, R11, RZ, 0x5 ;  /* 0x0000000be9e97211 */ /* 0x000fe200078f28ff */
[----:B------:R-:W-:Y:S01]  /*05c0*/  IMAD R3, R5, 0x2, R9 ;  /* 0x0000000205037824 */ /* 0x000fe200078e0209 */
[----:B------:R-:W-:Y:S01]  /*05d0*/  LOP3.LUT R2, R2, 0x20, RZ, 0xc0, !PT ;  /* 0x0000002002027812 */ /* 0x000fe200078ec0ff */
[C---:B------:R-:W-:Y:S01]  /*05e0*/  IMAD.SHL.U32 R4, R0.reuse, 0x8, RZ ;  /* 0x0000000800047824 */ /* 0x040fe200078e00ff */
[----:B------:R-:W-:Y:S01]  /*05f0*/  SHF.R.S32.HI R16, RZ, 0x5, R233 ;  /* 0x00000005ff107819 */ /* 0x000fe200000114e9 */
[----:B------:R-:W-:Y:S01]  /*0600*/  IMAD R237, R0, 0x200, R7 ;  /* 0x0000020000ed7824 */ /* 0x000fe200078e0207 */
[----:B------:R-:W-:Y:S01]  /*0610*/  LOP3.LUT P2, RZ, R8, 0x2, RZ, 0xc0, !PT ;  /* 0x0000000208ff7812 */ /* 0x000fe2000784c0ff */
[----:B------:R-:W-:Y:S01]  /*0620*/  IMAD.U32 R0, R3, 0x200, R6 ;  /* 0x0000020003007824 */ /* 0x000fe200078e0006 */
[----:B-1----:R-:W-:Y:S01]  /*0630*/  LOP3.LUT R14, R2, 0x18, R4, 0xf8, !PT ;  /* 0x00000018020e7812 */ /* 0x002fe200078ef804 */
[----:B------:R-:W-:Y:S01]  /*0640*/  IMAD.SHL.U32 R237, R237, 0x2, RZ ;  /* 0x00000002eded7824 */ /* 0x000fe200078e00ff */
[----:B------:R-:W-:Y:S01]  /*0650*/  LOP3.LUT R2, R10, 0xfffffff0, RZ, 0xc0, !PT ;  /* 0xfffffff00a027812 */ /* 0x000fe200078ec0ff */
[----:B------:R-:W-:Y:S01]  /*0660*/  IMAD.SHL.U32 R10, R11, 0x2, RZ ;  /* 0x000000020b0a7824 */ /* 0x000fe200078e00ff */
[----:B------:R-:W-:Y:S01]  /*0670*/  LOP3.LUT R3, R12, 0x7ffffffc, RZ, 0xc0, !PT ;  /* 0x7ffffffc0c037812 */ /* 0x000fe200078ec0ff */
[----:B------:R-:W-:Y:S01]  /*0680*/  IMAD.SHL.U32 R229, R0, 0x2, RZ ;  /* 0x0000000200e57824 */ /* 0x000fe200078e00ff */
[----:B------:R-:W-:Y:S01]  /*0690*/  LOP3.LUT R6, R233, 0xffffffe0, RZ, 0xc0, !PT ;  /* 0xffffffe0e9067812 */ /* 0x000fe200078ec0ff */
[----:B------:R-:W-:Y:S01]  /*06a0*/  IMAD.IADD R2, R11, 0x1, -R2 ;  /* 0x000000010b027824 */ /* 0x000fe200078e0a02 */
[----:B------:R-:W-:Y:S01]  /*06b0*/  SEL R232, R227, 0xffffffc0, !P3 ;  /* 0xffffffc0e3e87807 */ /* 0x000fe20005800000 */
[----:B------:R-:W-:Y:S01]  /*06c0*/  IMAD.IADD R12, R11, 0x1, -R3 ;  /* 0x000000010b0c7824 */ /* 0x000fe200078e0a03 */
[----:B------:R-:W-:Y:S01]  /*06d0*/  SEL R250, R250, 0x240, !P1 ;  /* 0x00000240fafa7807 */ /* 0x000fe20004800000 */
[----:B------:R-:W-:Y:S01]  /*06e0*/  IMAD.SHL.U32 R3, R5, 0x10, RZ ;  /* 0x0000001005037824 */ /* 0x000fe200078e00ff */
[----:B------:R-:W-:Y:S01]  /*06f0*/  SHF.R.S32.HI R4, RZ, 0x1f, R2 ;  /* 0x0000001fff047819 */ /* 0x000fe20000011402 */
[----:B------:R-:W-:Y:S01]  /*0700*/  IMAD.SHL.U32 R5, R9, 0x8, RZ ;  /* 0x0000000809057824 */ /* 0x000fe200078e00ff */
[----:B------:R-:W-:Y:S01]  /*0710*/  LOP3.LUT P0, RZ, R2, 0x4, RZ, 0xc0, !PT ;  /* 0x0000000402ff7812 */ /* 0x000fe2000780c0ff */
[----:B------:R-:W-:Y:S01]  /*0720*/  IMAD.IADD R15, R11, 0x1, -R6 ;  /* 0x000000010b0f7824 */ /* 0x000fe200078e0a06 */
[----:B------:R-:W-:Y:S01]  /*0730*/  LEA.HI R225, R4, R2, RZ, 0x3 ;  /* 0x0000000204e17211 */ /* 0x000fe200078f18ff */
[----:B------:R-:W-:Y:S01]  /*0740*/  IMAD.SHL.U32 R4, R8, 0x20, RZ ;  /* 0x0000002008047824 */ /* 0x000fe200078e00ff */
[----:B------:R-:W-:Y:S01]  /*0750*/  LOP3.LUT R11, R5, 0x8, RZ, 0xc0, !PT ;  /* 0x00000008050b7812 */ /* 0x000fe200078ec0ff */
[----:B------:R-:W-:Y:S01]  /*0760*/  IMAD.SHL.U32 R7, R2, 0x20, RZ ;  /* 0x0000002002077824 */ /* 0x000fe200078e00ff */
[----:B------:R-:W-:Y:S01]  /*0770*/  LOP3.LUT R6, R225, 0xfffffff8, RZ, 0xc0, !PT ;  /* 0xfffffff8e1067812 */ /* 0x000fe200078ec0ff */
[----:B------:R-:W-:Y:S01]  /*0780*/  STL [R1+0x14], R15 ;  /* 0x0000140f01007387 */ /* 0x000fe20000100800 */
[----:B------:R-:W-:Y:S01]  /*0790*/  LOP3.LUT R5, R4, 0xe0, RZ, 0xc0, !PT ;  /* 0x000000e004057812 */ /* 0x000fe200078ec0ff */
[----:B------:R-:W-:Y:S01]  /*07a0*/  IMAD.SHL.U32 R4, R2, 0x4, RZ ;  /* 0x0000000402047824 */ /* 0x000fe200078e00ff */
[----:B------:R-:W-:Y:S01]  /*07b0*/  IADD3 R236, R232, 0x14000, R229 ;  /* 0x00014000e8ec7810 */ /* 0x000fe20007ffe0e5 */
[----:B------:R-:W-:Y:S01]  /*07c0*/  IMAD.IADD R6, R2, 0x1, -R6 ;  /* 0x0000000102067824 */ /* 0x000fe200078e0a06 */
[----:B------:R-:W-:Y:S01]  /*07d0*/  LOP3.LUT R2, R11, 0x1e0, R7, 0xf8, !PT ;  /* 0x000001e00b027812 */ /* 0x000fe200078ef807 */
[----:B------:R-:W-:Y:S01]  /*07e0*/  IMAD.SHL.U32 R225, R225, 0x40, RZ ;  /* 0x00000040e1e17824 */ /* 0x000fe200078e00ff */
[----:B------:R-:W-:Y:S01]  /*07f0*/  LOP3.LUT R7, R3, 0x6, R10, 0xf8, !PT ;  /* 0x0000000603077812 */ /* 0x000fe200078ef80a */
[----:B------:R-:W-:Y:S01]  /*0800*/  IMAD.IADD R231, R229, 0x1, R232 ;  /* 0x00000001e5e77824 */ /* 0x000fe200078e02e8 */
[----:B------:R-:W-:Y:S01]  /*0810*/  LOP3.LUT R10, R2, 0x38, R4, 0x78, !PT ;  /* 0x00000038020a7812 */ /* 0x000fe200078e7804 */
[C---:B------:R-:W-:Y:S01]  /*0820*/  IMAD.SHL.U32 R2, R8.reuse, 0x40, RZ ;  /* 0x0000004008027824 */ /* 0x040fe200078e00ff */
[----:B------:R-:W-:Y:S01]  /*0830*/  LOP3.LUT R5, R5, 0x10, R3, 0xf8, !PT ;  /* 0x0000001005057812 */ /* 0x000fe200078ef803 */
[----:B------:R1:W-:Y:S01]  /*0840*/  STL [R1+0x4], R7 ;  /* 0x0000040701007387 */ /* 0x0003e20000100800 */
[----:B------:R-:W-:Y:S01]  /*0850*/  IMAD.SHL.U32 R4, R8, 0x4, RZ ;  /* 0x0000000408047824 */ /* 0x000fe200078e00ff */
[----:B------:R-:W-:Y:S01]  /*0860*/  LOP3.LUT P6, RZ, R6, 0x2, RZ, 0xc0, !PT ;  /* 0x0000000206ff7812 */ /* 0x000fe200078cc0ff */
[----:B------:R-:W-:Y:S01]  /*0870*/  UISETP.NE.AND UP6, UPT, UR10, URZ, UPT ;  /* 0x0000003f0a00728c */ /* 0x000fe2000bfc5270 */
[----:B------:R-:W-:Y:S01]  /*0880*/  LOP3.LUT R2, R2, 0x1c0, RZ, 0xc0, !PT ;  /* 0x000001c002027812 */ /* 0x000fe200078ec0ff */
[----:B------:R-:W-:Y:S01]  /*0890*/  USHF.R.S32.HI UR56, URZ, 0x1f, UR28 ;  /* 0x0000001f3f387899 */ /* 0x000fe2000801141c */
[----:B------:R-:W-:Y:S01]  /*08a0*/  LOP3.LUT R8, R5, 0x18, R4, 0x78, !PT ;  /* 0x0000001805087812 */ /* 0x000fe200078e7804 */
[----:B------:R-:W-:Y:S01]  /*08b0*/  USHF.R.S32.HI UR55, URZ, 0x1f, UR31 ;  /* 0x0000001f3f377899 */ /* 0x000fe2000801141f */
[----:B------:R-:W-:Y:S01]  /*08c0*/  SHF.R.U32.HI R3, RZ, 0x3, R2 ;  /* 0x00000003ff037819 */ /* 0x000fe20000011602 */
[----:B------:R-:W-:Y:S01]  /*08d0*/  UIMAD.WIDE.U32 UR38, UR32, UR40, URZ ;  /* 0x00000028202672a5 */ /* 0x000fe2000f8e003f */
[----:B------:R-:W-:Y:S01]  /*08e0*/  LOP3.LUT P5, RZ, R6, 0x4, RZ, 0xc0, !PT ;  /* 0x0000000406ff7812 */ /* 0x000fe200078ac0ff */
[----:B------:R-:W-:Y:S01]  /*08f0*/  UIMAD UR48, UR33, UR40, URZ ;  /* 0x00000028213072a4 */ /* 0x000fe2000f8e023f */
[----:B------:R-:W-:Y:S01]  /*0900*/  LOP3.LUT R225, R225, 0xfffffe00, RZ, 0xc0, !PT ;  /* 0xfffffe00e1e17812 */ /* 0x000fe200078ec0ff */
[----:B------:R-:W-:Y:S01]  /*0910*/  USHF.R.S32.HI UR50, URZ, 0x1f, UR44 ;  /* 0x0000001f3f327899 */ /* 0x000fe2000801142c */
[----:B------:R-:W-:Y:S01]  /*0920*/  SEL R227, R227, 0xffffffc0, !P5 ;  /* 0xffffffc0e3e37807 */ /* 0x000fe20006800000 */
[----:B------:R-:W-:-:S02]  /*0930*/  UIMAD UR47, UR6, UR47, URZ ;  /* 0x0000002f062f72a4 */ /* 0x000fc4000f8e023f */
[----:B------:R-:W-:Y:S02]  /*0940*/  @!UP5 UIMAD UR46, UR7, UR46, URZ ;  /* 0x0000002e072ed2a4 */ /* 0x000fe4000f8e023f */
[----:B------:R-:W-:Y:S01]  /*0950*/  USHF.R.S32.HI UR45, URZ, 0x1f, UR42 ;  /* 0x0000001f3f2d7899 */ /* 0x000fe2000801142a */
[----:B-1----:R-:W-:-:S05]  /*0960*/  IMAD.SHL.U32 R7, R16, 0x8, RZ ;  /* 0x0000000810077824 */ /* 0x002fca00078e00ff */
[----:B------:R-:W-:-:S04]  /*0970*/  LOP3.LUT R7, R7, 0x38, RZ, 0xc0, !PT ;  /* 0x0000003807077812 */ /* 0x000fc800078ec0ff */
[----:B------:R-:W-:Y:S02]  /*0980*/  LOP3.LUT R4, R3, R2, R7, 0x1e, !PT ;  /* 0x0000000203047212 */ /* 0x000fe400078e1e07 */
[----:B------:R-:W-:Y:S02]  /*0990*/  LOP3.LUT R2, R226, 0x8, R13, 0xf8, !PT ;  /* 0x00000008e2027812 */ /* 0x000fe400078ef80d */
[----:B------:R-:W-:Y:S02]  /*09a0*/  SHF.R.U32.HI R226, RZ, 0x3, R226 ;  /* 0x00000003ffe27819 */ /* 0x000fe400000116e2 */
[----:B------:R-:W-:Y:S02]  /*09b0*/  SHF.R.S32.HI R3, RZ, 0x1f, R233 ;  /* 0x0000001fff037819 */ /* 0x000fe400000114e9 */
[----:B------:R-:W-:Y:S02]  /*09c0*/  LOP3.LUT R226, R2, 0x38, R226, 0x78, !PT ;  /* 0x0000003802e27812 */ /* 0x000fe400078e78e2 */
[----:B------:R-:W-:-:S02]  /*09d0*/  LEA.HI R2, R3, R16, RZ, 0x2 ;  /* 0x0000001003027211 */ /* 0x000fc400078f10ff */
[----:B------:R-:W-:Y:S02]  /*09e0*/  LEA.HI R233, R233, R16, RZ, 0x1 ;  /* 0x00000010e9e97211 */ /* 0x000fe400078f08ff */
[----:B------:R-:W-:Y:S01]  /*09f0*/  LOP3.LUT R3, R2, 0xfffffffc, RZ, 0xc0, !PT ;  /* 0xfffffffc02037812 */ /* 0x000fe200078ec0ff */
[----:B------:R-:W-:Y:S01]  /*0a00*/  IMAD.SHL.U32 R2, R12, 0x2, RZ ;  /* 0x000000020c027824 */ /* 0x000fe200078e00ff */
[----:B------:R-:W-:-:S03]  /*0a10*/  LOP3.LUT R233, R233, 0x3ffffe, RZ, 0xc0, !PT ;  /* 0x003ffffee9e97812 */ /* 0x000fc600078ec0ff */
[----:B------:R-:W-:Y:S02]  /*0a20*/  IMAD.IADD R5, R16, 0x1, -R3 ;  /* 0x0000000110057824 */ /* 0x000fe400078e0a03 */
[----:B------:R-:W-:Y:S01]  /*0a30*/  IMAD.IADD R252, R2, 0x1, R4 ;  /* 0x0000000102fc7824 */ /* 0x000fe200078e0204 */
[----:B------:R-:W-:Y:S01]  /*0a40*/  SHF.R.S32.HI R4, RZ, 0x1f, R15 ;  /* 0x0000001fff047819 */ /* 0x000fe2000001140f */
[----:B------:R-:W-:Y:S02]  /*0a50*/  IMAD R3, R5, 0x200, R2 ;  /* 0x0000020005037824 */ /* 0x000fe400078e0202 */
[----:B------:R-:W-:Y:S01]  /*0a60*/  IMAD.SHL.U32 R2, R6, 0x40, RZ ;  /* 0x0000004006027824 */ /* 0x000fe200078e00ff */
[----:B------:R-:W-:Y:S01]  /*0a70*/  LEA.HI R4, R4, R15, RZ, 0x2 ;  /* 0x0000000f04047211 */ /* 0x000fe200078f10ff */
[----:B------:R-:W-:Y:S01]  /*0a80*/  IMAD.IADD R248, R3, 0x1, R8 ;  /* 0x0000000103f87824 */ /* 0x000fe200078e0208 */
[----:B------:R-:W-:Y:S01]  /*0a90*/  LEA R252, R252, 0x10000, 0x1 ;  /* 0x00010000fcfc7811 */ /* 0x000fe200078e08ff */
[----:B------:R-:W-:Y:S01]  /*0aa0*/  IMAD.IADD R233, R16, 0x1, -R233 ;  /* 0x0000000110e97824 */ /* 0x000fe200078e0ae9 */
[----:B------:R-:W-:Y:S01]  /*0ab0*/  SHF.R.S32.HI R6, RZ, 0x2, R4 ;  /* 0x00000002ff067819 */ /* 0x000fe20000011404 */
[----:B------:R-:W-:Y:S01]  /*0ac0*/  IMAD R4, R9, 0x1000, R225 ;  /* 0x0000100009047824 */ /* 0x000fe200078e02e1 */
[----:B------:R-:W-:Y:S01]  /*0ad0*/  LOP3.LUT R2, R2, 0x1c0, RZ, 0xc0, !PT ;  /* 0x000001c002027812 */ /* 0x000fe200078ec0ff */
[----:B------:R-:W-:-:S02]  /*0ae0*/  IMAD R233, R233, 0x200, R10 ;  /* 0x00000200e9e97824 */ /* 0x000fc400078e020a */
[----:B------:R-:W-:Y:S01]  /*0af0*/  IMAD R6, R5, 0x10, R6 ;  /* 0x0000001005067824 */ /* 0x000fe200078e0206 */
[----:B------:R-:W-:Y:S01]  /*0b00*/  SHF.R.U32.HI R3, RZ, 0x3, R2 ;  /* 0x00000003ff037819 */ /* 0x000fe20000011602 */
[----:B------:R-:W-:Y:S01]  /*0b10*/  IMAD.SHL.U32 R248, R248, 0x2, RZ ;  /* 0x00000002f8f87824 */ /* 0x000fe200078e00ff */
[----:B------:R-:W-:Y:S02]  /*0b20*/  LEA R233, R233, 0x14000, 0x1 ;  /* 0x00014000e9e97811 */ /* 0x000fe400078e08ff */
[CC--:B------:R-:W-:Y:S01]  /*0b30*/  LOP3.LUT R7, R3.reuse, R2.reuse, R7, 0x1e, !PT ;  /* 0x0000000203077212 */ /* 0x0c0fe200078e1e07 */
[----:B------:R1:W-:Y:S01]  /*0b40*/  STL [R1+0x10], R6 ;  /* 0x0000100601007387 */ /* 0x0003e20000100800 */
[C---:B------:R-:W-:Y:S01]  /*0b50*/  LOP3.LUT R8, R3.reuse, R2, R11, 0x1e, !PT ;  /* 0x0000000203087212 */ /* 0x040fe200078e1e0b */
[C---:B------:R-:W-:Y:S01]  /*0b60*/  IMAD.IADD R251, R248.reuse, 0x1, R250 ;  /* 0x00000001f8fb7824 */ /* 0x040fe200078e02fa */
[----:B------:R-:W-:Y:S01]  /*0b70*/  LOP3.LUT R3, R3, R14, R2, 0x1e, !PT ;  /* 0x0000000e03037212 */ /* 0x000fe200078e1e02 */
[----:B------:R-:W-:Y:S01]  /*0b80*/  IMAD R2, R5, 0x400, R225 ;  /* 0x0000040005027824 */ /* 0x000fe200078e02e1 */
[----:B------:R-:W-:Y:S01]  /*0b90*/  IADD3 R249, R248, 0x10, RZ ;  /* 0x00000010f8f97810 */ /* 0x000fe20007ffe0ff */
[----:B------:R-:W-:Y:S01]  /*0ba0*/  IMAD.IADD R4, R4, 0x1, R7 ;  /* 0x0000000104047824 */ /* 0x000fe200078e0207 */
[----:B------:R-:W-:Y:S01]  /*0bb0*/  LOP3.LUT R225, R3, R225, RZ, 0xfc, !PT ;  /* 0x000000e103e17212 */ /* 0x000fe200078efcff */
[----:B------:R-:W-:Y:S01]  /*0bc0*/  IMAD.MOV.U32 R3, RZ, RZ, 0x20 ;  /* 0x00000020ff037424 */ /* 0x000fe200078e00ff */
[----:B------:R-:W-:Y:S01]  /*0bd0*/  IADD3 R234, R233, 0x20, RZ ;  /* 0x00000020e9ea7810 */ /* 0x000fe20007ffe0ff */
[----:B------:R-:W-:Y:S01]  /*0be0*/  IMAD.IADD R2, R2, 0x1, R8 ;  /* 0x0000000102027824 */ /* 0x000fe200078e0208 */
[----:B------:R-:W-:-:S02]  /*0bf0*/  @P2 IADD3 R249, R248, -0x10, RZ ;  /* 0xfffffff0f8f92810 */ /* 0x000fc40007ffe0ff */
[C---:B------:R-:W-:Y:S01]  /*0c00*/  SEL R0, R3.reuse, 0xffffffe0, !P4 ;  /* 0xffffffe003007807 */ /* 0x040fe20006000000 */
[----:B------:R-:W-:Y:S01]  /*0c10*/  IMAD.SHL.U32 R2, R2, 0x2, RZ ;  /* 0x0000000202027824 */ /* 0x000fe200078e00ff */
[C---:B------:R-:W-:Y:S01]  /*0c20*/  SEL R224, R3.reuse, 0xffffffe0, !P3 ;  /* 0xffffffe003e07807 */ /* 0x040fe20005800000 */
[----:B------:R-:W-:Y:S01]  /*0c30*/  IMAD.IADD R250, R250, 0x1, R249 ;  /* 0x00000001fafa7824 */ /* 0x000fe200078e02f9 */
[----:B------:R-:W-:Y:S01]  /*0c40*/  SEL R3, R3, 0xffffffe0, !P6 ;  /* 0xffffffe003037807 */ /* 0x000fe20007000000 */
[----:B------:R-:W-:Y:S01]  /*0c50*/  IMAD.IADD R230, R229, 0x1, R0 ;  /* 0x00000001e5e67824 */ /* 0x000fe200078e0200 */
[----:B------:R-:W-:Y:S01]  /*0c60*/  @P0 IADD3 R234, R233, -0x20, RZ ;  /* 0xffffffe0e9ea0810 */ /* 0x000fe20007ffe0ff */
[----:B------:R-:W-:Y:S01]  /*0c70*/  IMAD.IADD R236, R0, 0x1, R236 ;  /* 0x0000000100ec7824 */ /* 0x000fe200078e02ec */
[----:B------:R-:W-:Y:S01]  /*0c80*/  LEA R225, R225, 0x10000, 0x1 ;  /* 0x00010000e1e17811 */ /* 0x000fe200078e08ff */
[----:B------:R-:W-:Y:S01]  /*0c90*/  IMAD.IADD R3, R2, 0x1, R3 ;  /* 0x0000000102037824 */ /* 0x000fe200078e0203 */
[----:B------:R-:W-:Y:S01]  /*0ca0*/  IADD3 R235, R234, 0x800, RZ ;  /* 0x00000800eaeb7810 */ /* 0x000fe20007ffe0ff */
[----:B------:R-:W-:-:S02]  /*0cb0*/  IMAD R224, R226, 0x2, R224 ;  /* 0x00000002e2e07824 */ /* 0x000fc400078e02e0 */
[--C-:B------:R-:W-:Y:S02]  /*0cc0*/  IMAD.IADD R228, R2, 0x1, R227.reuse ;  /* 0x0000000102e47824 */ /* 0x100fe400078e02e3 */
[----:B------:R-:W-:Y:S02]  /*0cd0*/  IMAD.IADD R232, R232, 0x1, R230 ;  /* 0x00000001e8e87824 */ /* 0x000fe400078e02e6 */
[----:B------:R-:W-:Y:S02]  /*0ce0*/  IMAD.SHL.U32 R226, R226, 0x2, RZ ;  /* 0x00000002e2e27824 */ /* 0x000fe400078e00ff */
[----:B------:R-:W-:Y:S02]  /*0cf0*/  IMAD.IADD R227, R3, 0x1, R227 ;  /* 0x0000000103e37824 */ /* 0x000fe400078e02e3 */
[----:B-1--4-:R-:W-:Y:S02]  /*0d00*/  IMAD.SHL.U32 R0, R4, 0x2, RZ ;  /* 0x0000000204007824 */ /* 0x012fe400078e00ff */
.L_x_89:
[----:B------:R-:W-:Y:S02]  /*0d10*/  ULDC.64 UR6, c[0x0][0x240] ;  /* 0x0000900000067ab9 */ /* 0x000fe40000000a00 */
[----:B------:R-:W-:-:S02]  /*0d20*/  UISETP.NE.U32.AND UP1, UPT, URZ, UR6, UPT ;  /* 0x000000063f00728c */ /* 0x000fc4000bf25070 */
[----:B------:R-:W-:Y:S02]  /*0d30*/  USHF.L.U32 UR13, UR28, 0x2, URZ ;  /* 0x000000021c0d7899 */ /* 0x000fe4000800063f */
[----:B------:R-:W-:Y:S02]  /*0d40*/  USHF.R.S32.HI UR37, URZ, 0x1f, UR28 ;  /* 0x0000001f3f257899 */ /* 0x000fe4000801141c */
[----:B------:R-:W-:Y:S02]  /*0d50*/  UISETP.NE.AND.EX UP1, UPT, URZ, UR7, UPT, UP1 ;  /* 0x000000073f00728c */ /* 0x000fe4000bf25310 */
[----:B------:R-:W-:Y:S02]  /*0d60*/  ULDC.64 UR10, c[0x0][0x250] ;  /* 0x00009400000a7ab9 */ /* 0x000fe40000000a00 */
[----:B------:R-:W-:Y:S02]  /*0d70*/  UISETP.NE.U32.AND UP3, UPT, URZ, UR10, UPT ;  /* 0x0000000a3f00728c */ /* 0x000fe4000bf65070 */
[----:B------:R-:W-:Y:S01]  /*0d80*/  USHF.L.U64.HI UR12, UR28, 0x2, UR37 ;  /* 0x000000021c0c7899 */ /* 0x000fe20008010225 */
[----:B------:R-:W-:Y:S01]  /*0d90*/  PLOP3.LUT P2, PT, PT, PT, UP1, 0x80, 0x0 ;  /* 0x000000000000781c */ /* 0x000fe20003f4f018 */
[----:B------:R-:W-:-:S02]  /*0da0*/  UIADD3 UR6, UP0, UR13, UR6, URZ ;  /* 0x000000060d067290 */ /* 0x000fc4000ff1e03f */
[----:B------:R-:W-:Y:S02]  /*0db0*/  UISETP.NE.AND.EX UP3, UPT, URZ, UR11, UPT, UP3 ;  /* 0x0000000b3f00728c */ /* 0x000fe4000bf65330 */
[----:B------:R-:W-:Y:S02]  /*0dc0*/  UIADD3.X UR7, UR12, UR7, URZ, UP0, !UPT ;  /* 0x000000070c077290 */ /* 0x000fe400087fe43f */
[----:B-1----:R-:W-:Y:S01]  /*0dd0*/  IMAD.U32 R4, RZ, RZ, UR6 ;  /* 0x00000006ff047e24 */ /* 0x002fe2000f8e00ff */
[----:B------:R-:W-:Y:S01]  /*0de0*/  ULDC.U8 UR14, c[0x0][0x312] ;  /* 0x0000c480000e7ab9 */ /* 0x000fe20000000000 */
[----:B------:R-:W-:Y:S01]  /*0df0*/  PLOP3.LUT P0, PT, PT, PT, UP3, 0x80, 0x0 ;  /* 0x000000000000781c */ /* 0x000fe20003f0f038 */
[----:B------:R-:W-:Y:S01]  /*0e00*/  ULDC.64 UR8, c[0x0][0x248] ;  /* 0x0000920000087ab9 */ /* 0x000fe20000000a00 */
[----:B------:R-:W-:Y:S01]  /*0e10*/  IMAD.U32 R5, RZ, RZ, UR7 ;  /* 0x00000007ff057e24 */ /* 0x000fe2000f8e00ff */
[----:B------:R-:W-:Y:S02]  /*0e20*/  UISETP.NE.AND UP4, UPT, UR14, URZ, UPT ;  /* 0x0000003f0e00728c */ /* 0x000fe4000bf85270 */
[----:B------:R-:W-:-:S02]  /*0e30*/  @UP3 UIADD3 UR6, UP0, UR13, UR10, URZ ;  /* 0x0000000a0d063290 */ /* 0x000fc4000ff1e03f */
[----:B--2---:R1:W2:Y:S01]  /*0e40*/  @P2 LDG.E R9, [R4.64] ;  /* 0x0000000404092981 */ /* 0x0042a2000c1e1900 */
[----:B------:R-:W-:Y:S02]  /*0e50*/  UISETP.EQ.U32.AND UP2, UPT, URZ, UR8, UPT ;  /* 0x000000083f00728c */ /* 0x000fe4000bf42070 */
[----:B------:R-:W-:Y:S01]  /*0e60*/  @UP3 UIADD3.X UR7, UR12, UR11, URZ, UP0, !UPT ;  /* 0x0000000b0c073290 */ /* 0x000fe200087fe43f */
[----:B------:R1:W3:Y:S01]  /*0e70*/  @P2 LDG.E R8, [R4.64+0x4] ;  /* 0x0000040404082981 */ /* 0x0002e2000c1e1900 */
[----:B------:R-:W-:Y:S01]  /*0e80*/  MOV R6, UR6 ;  /* 0x0000000600067c02 */ /* 0x000fe20008000f00 */
[----:B------:R-:W-:-:S03]  /*0e90*/  UISETP.EQ.OR.EX UP2, UPT, URZ, UR9, !UP4, UP2 ;  /* 0x000000093f00728c */ /* 0x000fc6000e742720 */
[----:B------:R-:W-:Y:S01]  /*0ea0*/  IMAD.U32 R7, RZ, RZ, UR7 ;  /* 0x00000007ff077e24 */ /* 0x000fe2000f8e00ff */
[----:B------:R-:W-:-:S04]  /*0eb0*/  UIADD3 UR8, UP0, UR13, UR8, URZ ;  /* 0x000000080d087290 */ /* 0x000fc8000ff1e03f */
[----:B-----5:R4:W5:Y:S01]  /*0ec0*/  @P0 LDG.E R6, [R6.64] ;  /* 0x0000000406060981 */ /* 0x020962000c1e1900 */
[----:B------:R-:W-:Y:S01]  /*0ed0*/  PLOP3.LUT P1, PT, PT, PT, UP2, 0x80, 0x0 ;  /* 0x000000000000781c */ /* 0x000fe20003f2f028 */
[----:B------:R-:W-:Y:S01]  /*0ee0*/  UIADD3.X UR9, UR12, UR9, URZ, UP0, !UPT ;  /* 0x000000090c097290 */ /* 0x000fe200087fe43f */
[----:B-1----:R-:W-:-:S05]  /*0ef0*/  IMAD.U32 R4, RZ, RZ, UR8 ;  /* 0x00000008ff047e24 */ /* 0x002fca000f8e00ff */
[----:B------:R-:W-:-:S06]  /*0f00*/  MOV R5, UR9 ;  /* 0x0000000900057c02 */ /* 0x000fcc0008000f00 */
[----:B----4-:R-:W4:Y:S01]  /*0f10*/  @!P1 LDG.E R7, [R4.64] ;  /* 0x0000000404079981 */ /* 0x010f22000c1e1900 */
[----:B------:R-:W-:Y:S02]  /*0f20*/  UMOV UR18, 0xffffffff ;  /* 0xffffffff00127882 */ /* 0x000fe40000000000 */
[----:B------:R-:W-:Y:S02]  /*0f30*/  UMOV UR17, URZ ;  /* 0x0000003f00117c82 */ /* 0x000fe40008000000 */
[----:B------:R-:W-:Y:S02]  /*0f40*/  UMOV UR24, 0xffffffff ;  /* 0xffffffff00187882 */ /* 0x000fe40000000000 */
[----:B------:R-:W-:Y:S01]  /*0f50*/  ULDC UR8, c[0x0][0x218] ;  /* 0x0000860000087ab9 */ /* 0x000fe20000000800 */
[----:B--2---:R-:W1:Y:S08]  /*0f60*/  @P2 R2UR UR18, R9 ;  /* 0x00000000091223c2 */ /* 0x004e7000000e0000 */
[----:B---3--:R-:W1:Y:S08]  /*0f70*/  @P2 R2UR UR6, R8 ;  /* 0x00000000080623c2 */ /* 0x008e7000000e0000 */
[----:B-----5:R2:W3:Y:S01]  /*0f80*/  @P0 R2UR UR17, R6 ;  /* 0x00000000061103c2 */ /* 0x0204e200000e0000 */
[----:B------:R-:W-:-:S04]  /*0f90*/  ISETP.NE.U32.AND P0, PT, RZ, c[0x0][0x248], PT ;  /* 0x00009200ff007a0c */ /* 0x000fc80003f05070 */
[----:B------:R-:W-:Y:S01]  /*0fa0*/  ISETP.NE.AND.EX P0, PT, RZ, c[0x0][0x24c], PT, P0 ;  /* 0x00009300ff007a0c */ /* 0x000fe20003f05300 */
[----:B-1----:R-:W-:Y:S02]  /*0fb0*/  @UP1 UIADD3 UR25, UR6, -UR18, URZ ;  /* 0x8000001206191290 */ /* 0x002fe4000fffe03f */
[----:B----4-:R2:W1:Y:S05]  /*0fc0*/  @!P1 R2UR UR24, R7 ;  /* 0x00000000071893c2 */ /* 0x01046a00000e0000 */
[----:B------:R-:W-:-:S05]  /*0fd0*/  @!UP1 ULDC UR25, c[0x0][0x214] ;  /* 0x0000850000199ab9 */ /* 0x000fca0000000800 */
        /* <DEDUP_REMOVED lines=8> */
.L_x_73:
        /* <DEDUP_REMOVED lines=21> */
[----:B-1----:R-:W-:Y:S02]  /*11b0*/  UISETP.NE.AND UP0, UPT, UR24, -0x1, UPT ;  /* 0xffffffff1800788c */ /* 0x002fe4000bf05270 */
[----:B------:R-:W-:Y:S02]  /*11c0*/  ULDC.64 UR12, c[0x0][0x178] ;  /* 0x00005e00000c7ab9 */ /* 0x000fe40000000a00 */
[----:B------:R-:W-:Y:S02]  /*11d0*/  UIMAD UR14, UR37, UR12, URZ ;  /* 0x0000000c250e72a4 */ /* 0x000fe4000f8e023f */
[----:B------:R-:W-:Y:S01]  /*11e0*/  UIMAD.WIDE.U32 UR10, UR28, UR12, URZ ;  /* 0x0000000c1c0a72a5 */ /* 0x000fe2000f8e003f */
[----:B------:R-:W-:Y:S01]  /*11f0*/  PLOP3.LUT P1, PT, PT, PT, UP0, 0x80, 0x0 ;  /* 0x000000000000781c */ /* 0x000fe20003f2f008 */
[----:B------:R-:W-:Y:S02]  /*1200*/  UIADD3 UR12, UR25, 0x3f, URZ ;  /* 0x0000003f190c7890 */ /* 0x000fe4000fffe03f */
[----:B------:R-:W-:-:S02]  /*1210*/  UIMAD UR21, UR28, UR13, UR14 ;  /* 0x0000000d1c1572a4 */ /* 0x000fc4000f8e020e */
[----:B------:R-:W-:Y:S02]  /*1220*/  USHF.R.S32.HI UR19, URZ, 0x1f, UR12 ;  /* 0x0000001f3f137899 */ /* 0x000fe4000801140c */
[----:B------:R-:W-:Y:S02]  /*1230*/  @UP0 UIADD3 UR13, UR17, UR24, URZ ;  /* 0x00000018110d0290 */ /* 0x000fe4000fffe03f */
[----:B------:R-:W-:Y:S02]  /*1240*/  ULEA.HI UR12, UR19, UR12, URZ, 0x6 ;  /* 0x0000000c130c7291 */ /* 0x000fe4000f8f303f */
[----:B------:R-:W-:Y:S02]  /*1250*/  ULDC.64 UR6, c[0x0][0x190] ;  /* 0x0000640000067ab9 */ /* 0x000fe40000000a00 */
[----:B------:R-:W-:Y:S02]  /*1260*/  UISETP.NE.AND UP2, UPT, UR18, -0x1, UPT ;  /* 0xffffffff1200788c */ /* 0x000fe4000bf45270 */
[----:B------:R-:W-:-:S02]  /*1270*/  ULDC.64 UR14, c[0x0][0x198] ;  /* 0x00006600000e7ab9 */ /* 0x000fc40000000a00 */
[----:B------:R-:W-:Y:S02]  /*1280*/  UIMAD.WIDE.U32 UR8, UR18, UR6, URZ ;  /* 0x00000006120872a5 */ /* 0x000fe4000f8e003f */
[----:B------:R-:W-:Y:S02]  /*1290*/  UIMAD UR22, UR18, UR7, URZ ;  /* 0x00000007121672a4 */ /* 0x000fe4000f8e023f */
[----:B------:R-:W-:Y:S02]  /*12a0*/  @UP0 UIMAD.WIDE.U32 UR6, UR13, UR14, URZ ;  /* 0x0000000e0d0602a5 */ /* 0x000fe4000f8e003f */
[----:B------:R-:W-:Y:S02]  /*12b0*/  USHF.R.S32.HI UR35, URZ, 0x6, UR12 ;  /* 0x000000063f237899 */ /* 0x000fe4000801140c */
[----:B------:R-:W-:Y:S02]  /*12c0*/  ULOP3.LUT UR12, UR12, 0xffffffc0, URZ, 0xc0, !UPT ;  /* 0xffffffc00c0c7892 */ /* 0x000fe4000f8ec03f */
[----:B------:R-:W-:-:S02]  /*12d0*/  @UP0 UIMAD UR34, UR13, UR15, UR7 ;  /* 0x0000000f0d2202a4 */ /* 0x000fc4000f8e0207 */
[----:B------:R-:W-:Y:S02]  /*12e0*/  UIADD3 UR13, UR12, -0x40, URZ ;  /* 0xffffffc00c0d7890 */ /* 0x000fe4000fffe03f */
[----:B------:R-:W-:Y:S02]  /*12f0*/  UIADD3 UR30, UR11, UR21, URZ ;  /* 0x000000150b1e7290 */ /* 0x000fe4000fffe03f */
[----:B------:R-:W-:Y:S02]  /*1300*/  @UP2 UIADD3 UR30, UR9, UR22, URZ ;  /* 0x00000016091e2290 */ /* 0x000fe4000fffe03f */
[----:B------:R-:W-:Y:S02]  /*1310*/  USEL UR36, UR10, UR8, !UP2 ;  /* 0x000000080a247287 */ /* 0x000fe4000d000000 */
[----:B------:R-:W-:Y:S02]  /*1320*/  USHF.R.S32.HI UR22, URZ, 0x1f, UR13 ;  /* 0x0000001f3f167899 */ /* 0x000fe4000801140d */
[----:B------:R-:W-:Y:S01]  /*1330*/  @UP0 UMOV UR29, UR6 ;  /* 0x00000006001d0c82 */ /* 0x000fe20008000000 */
        /* <DEDUP_REMOVED lines=13> */
.L_x_75:
        /* <DEDUP_REMOVED lines=18> */
.L_x_76:
[----:B------:R-:W-:Y:S01]  /*1530*/  IABS R8, c[0x0][0x1c8] ;  /* 0x0000720000087a13 */ /* 0x000fe20000000000 */
[----:B------:R-:W-:Y:S01]  /*1540*/  ULDC.64 UR8, c[0x0][0x370] ;  /* 0x0000dc0000087ab9 */ /* 0x000fe20000000a00 */
[----:B--2---:R-:W-:Y:S01]  /*1550*/  IABS R7, UR31 ;  /* 0x0000001f00077c13 */ /* 0x004fe20008000000 */
[----:B------:R-:W-:Y:S01]  /*1560*/  @UP2 UIMAD.WIDE.U32 UR6, UR18, UR8, URZ ;  /* 0x00000008120622a5 */ /* 0x000fe2000f8e003f */
[----:B------:R-:W1:Y:S01]  /*1570*/  I2F.RP R4, R8 ;  /* 0x0000000800047306 */ /* 0x000e620000209400 */
[----:B------:R-:W-:Y:S01]  /*1580*/  ULDC UR10, c[0x0][0x224] ;  /* 0x00008900000a7ab9 */ /* 0x000fe20000000800 */
[----:B------:R-:W-:Y:S01]  /*1590*/  ISETP.NE.AND P3, PT, RZ, c[0x0][0x1c8], PT ;  /* 0x00007200ff007a0c */ /* 0x000fe20003f65270 */
[----:B------:R-:W-:Y:S02]  /*15a0*/  @UP2 UIMAD UR21, UR18, UR9, UR7 ;  /* 0x00000009121522a4 */ /* 0x000fe4000f8e0207 */
[----:B------:R-:W-:-:S02]  /*15b0*/  ULDC UR11, c[0x0][0x234] ;  /* 0x00008d00000b7ab9 */ /* 0x000fc40000000800 */
        /* <DEDUP_REMOVED lines=23> */
[----:B------:R-:W-:Y:S01]  /*1730*/  UIMAD UR10, UR57, UR9, UR7 ;  /* 0x00000009390a72a4 */ /* 0x000fe2000f8e0207 */
[----:B------:R-:W-:Y:S01]  /*1740*/  IMAD.MOV.U32 R4, RZ, RZ, RZ ;  /* 0x000000ffff047224 */ /* 0x000fe200078e00ff */
[----:B------:R-:W-:Y:S02]  /*1750*/  USHF.L.U64.HI UR6, UR28, 0x7, UR37 ;  /* 0x000000071c067899 */ /* 0x000fe40008010225 */
[----:B------:R-:W-:Y:S01]  /*1760*/  USEL UR7, UR59, URZ, UP1 ;  /* 0x0000003f3b077287 */ /* 0x000fe20008800000 */
[----:B------:R-:W-:Y:S01]  /*1770*/  IMAD.HI.U32 R4, R5, R6, R4 ;  /* 0x0000000605047227 */ /* 0x000fe200078e0004 */
[----:B------:R-:W-:Y:S02]  /*1780*/  USEL UR6, UR6, URZ, UP1 ;  /* 0x0000003f06067287 */ /* 0x000fe40008800000 */
[----:B------:R-:W-:Y:S01]  /*1790*/  UIADD3 UR8, UP1, UR13, UR7, URZ ;  /* 0x000000070d087290 */ /* 0x000fe2000ff3e03f */
[----:B------:R-:W-:Y:S01]  /*17a0*/  IMAD.MOV.U32 R5, RZ, RZ, R7 ;  /* 0x000000ffff057224 */ /* 0x000fe200078e0007 */
[----:B------:R-:W-:-:S02]  /*17b0*/  USEL UR10, UR10, URZ, UP6 ;  /* 0x0000003f0a0a7287 */ /* 0x000fc4000b000000 */
[----:B------:R-:W-:Y:S01]  /*17c0*/  UIADD3.X UR7, UR22, UR6, URZ, UP1, !UPT ;  /* 0x0000000616077290 */ /* 0x000fe20008ffe43f */
[----:B------:R-:W-:Y:S01]  /*17d0*/  IMAD.HI.U32 R4, R4, R5, RZ ;  /* 0x0000000504047227 */ /* 0x000fe200078e00ff */
[----:B------:R-:W-:-:S03]  /*17e0*/  UIMAD UR6, UR33, UR8, URZ ;  /* 0x00000008210672a4 */ /* 0x000fc6000f8e023f */
[----:B------:R-:W-:Y:S01]  /*17f0*/  IMAD.MOV R6, RZ, RZ, -R4 ;  /* 0x000000ffff067224 */ /* 0x000fe200078e0a04 */
[----:B------:R-:W-:Y:S02]  /*1800*/  UIMAD UR9, UR32, UR7, UR6 ;  /* 0x00000007200972a4 */ /* 0x000fe4000f8e0206 */
[----:B------:R-:W-:Y:S01]  /*1810*/  @UP5 USEL UR6, UR51, UR18, !UP2 ;  /* 0x0000001233065287 */ /* 0x000fe2000d000000 */
[----:B------:R-:W-:-:S03]  /*1820*/  IMAD R5, R8, R6, R5 ;  /* 0x0000000608057224 */ /* 0x000fc600078e0205 */
[----:B------:R-:W-:Y:S02]  /*1830*/  @UP5 UIMAD UR11, UR31, UR11, UR6 ;  /* 0x0000000b1f0b52a4 */ /* 0x000fe4000f8e0206 */
[----:B------:R-:W-:Y:S01]  /*1840*/  ISETP.GT.U32.AND P2, PT, R8, R5, PT ;  /* 0x000000050800720c */ /* 0x000fe20003f44070 */
[----:B------:R-:W-:-:S04]  /*1850*/  UIMAD.WIDE.U32 UR6, UR32, UR8, URZ ;  /* 0x00000008200672a5 */ /* 0x000fc8000f8e003f */
[----:B------:R-:W-:Y:S02]  /*1860*/  UIADD3 UR9, UR7, UR9, URZ ;  /* 0x0000000907097290 */ /* 0x000fe4000fffe03f */
[----:B------:R-:W-:-:S06]  /*1870*/  @!UP5 UMOV UR11, UR46 ;  /* 0x0000002e000bdc82 */ /* 0x000fcc0008000000 */
[----:B------:R-:W-:Y:S01]  /*1880*/  @!P2 IMAD.IADD R5, R5, 0x1, -R8 ;  /* 0x000000010505a824 */ /* 0x000fe200078e0a08 */
[----:B------:R-:W-:Y:S02]  /*1890*/  @!P2 IADD3 R4, R4, 0x1, RZ ;  /* 0x000000010404a810 */ /* 0x000fe40007ffe0ff */
[----:B------:R-:W-:Y:S02]  /*18a0*/  ISETP.LE.AND P2, PT, RZ, UR53, PT ;  /* 0x00000035ff007c0c */ /* 0x000fe4000bf43270 */
[----:B------:R-:W-:-:S13]  /*18b0*/  ISETP.GE.U32.AND P0, PT, R5, R8, PT ;  /* 0x000000080500720c */ /* 0x000fda0003f06070 */
[----:B------:R-:W-:Y:S02]  /*18c0*/  @P0 IADD3 R4, R4, 0x1, RZ ;  /* 0x0000000104040810 */ /* 0x000fe40007ffe0ff */
[----:B------:R-:W-:-:S03]  /*18d0*/  PLOP3.LUT P0, PT, PT, PT, UP5, 0x80, 0x0 ;  /* 0x000000000000781c */ /* 0x000fc60003f0f058 */
[----:B------:R-:W-:Y:S01]  /*18e0*/  @!P2 IMAD.MOV R4, RZ, RZ, -R4 ;  /* 0x000000ffff04a224 */ /* 0x000fe200078e0a04 */
[----:B------:R-:W-:-:S04]  /*18f0*/  @!P3 LOP3.LUT R4, RZ, c[0x0][0x1c8], RZ, 0x33, !PT ;  /* 0x00007200ff04ba12 */ /* 0x000fc800078e33ff */
[----:B------:R-:W-:-:S05]  /*1900*/  SHF.R.S32.HI R16, RZ, 0x1f, R4 ;  /* 0x0000001fff107819 */ /* 0x000fca0000011404 */
[----:B------:R-:W-:Y:S05]  /*1910*/  @!P0 BRA `(.L_x_77) ;  /* 0x0000005000008947 */ /* 0x000fea0003800000 */
[----:B------:R-:W-:Y:S02]  /*1920*/  ULDC UR8, c[0x0][0x224] ;  /* 0x0000890000087ab9 */ /* 0x000fe40000000800 */
[----:B------:R-:W-:-:S04]  /*1930*/  @!UP2 UIMAD UR18, UR28, UR8, URZ ;  /* 0x000000081c12a2a4 */ /* 0x000fc8000f8e023f */
[----:B------:R-:W-:-:S04]  /*1940*/  ULEA UR8, UR28, UR18, 0x7 ;  /* 0x000000121c087291 */ /* 0x000fc8000f8e383f */
[----:B------:R-:W-:Y:S01]  /*1950*/  UIMAD UR8, UR52, UR31, UR8 ;  /* 0x0000001f340872a4 */ /* 0x000fe2000f8e0208 */
[----:B------:R-:W-:Y:S05]  /*1960*/  BRA `(.L_x_78) ;  /* 0x0000001000007947 */ /* 0x000fea0003800000 */
.L_x_77:
[----:B------:R-:W-:Y:S02]  /*1970*/  UMOV UR8, UR47 ;  /* 0x0000002f00087c82 */ /* 0x000fe40008000000 */
.L_x_78:
[----:B------:R-:W2:Y:S04]  /*1980*/  LDL.64 R6, [R1+0x8] ;  /* 0x0000080001067983 */ /* 0x000ea80000100a00 */
[----:B------:R1:W2:Y:S01]  /*1990*/  LDL.64 R24, [R1+0x8] ;  /* 0x0000080001187983 */ /* 0x0002a20000100a00 */
[----:B------:R-:W-:Y:S01]  /*19a0*/  UIADD3 UR6, UP4, UP3, UR6, UR42, UR44 ;  /* 0x0000002a06067290 */ /* 0x000fe2000fb9e02c */
[----:B------:R-:W-:Y:S02]  /*19b0*/  IMAD.U32 R13, RZ, RZ, UR5 ;  /* 0x00000005ff0d7e24 */ /* 0x000fe4000f8e00ff */
[----:B------:R-:W3:Y:S01]  /*19c0*/  LDL R18, [R1+0x14] ;  /* 0x0000140001127983 */ /* 0x000ee20000100800 */
[----:B------:R-:W-:Y:S01]  /*19d0*/  UIADD3 UR18, UP2, UP1, UR14, UR6, UR15 ;  /* 0x000000060e127290 */ /* 0x000fe2000f95e00f */
[----:B------:R-:W-:Y:S01]  /*19e0*/  IMAD.U32 R12, RZ, RZ, UR4 ;  /* 0x00000004ff0c7e24 */ /* 0x000fe2000f8e00ff */
[----:B------:R-:W-:Y:S01]  /*19f0*/  UIADD3.X UR6, UR9, UR45, UR50, UP4, UP3 ;  /* 0x0000002d09067290 */ /* 0x000fe2000a7e6432 */
[----:B------:R-:W4:Y:S03]  /*1a00*/  S2R R22, SR_TID.X ;  /* 0x0000000000167919 */ /* 0x000f260000002100 */
[----:B------:R-:W-:Y:S01]  /*1a10*/  UIADD3.X UR15, UR10, UR6, UR12, UP2, UP1 ;  /* 0x000000060a0f7290 */ /* 0x000fe200097e240c */
[----:B------:R-:W5:Y:S02]  /*1a20*/  S2R R23, SR_TID.X ;  /* 0x0000000000177919 */ /* 0x000f640000002100 */
[----:B------:R-:W-:-:S02]  /*1a30*/  ULDC.64 UR6, c[0x0][0x1a8] ;  /* 0x00006a0000067ab9 */ /* 0x000fc40000000a00 */
[----:B------:R-:W-:Y:S01]  /*1a40*/  UIMAD UR6, UR54, UR6, URZ ;  /* 0x00000006360672a4 */ /* 0x000fe2000f8e023f */
[----:B------:R-:W1:Y:S03]  /*1a50*/  S2R R15, SR_TID.X ;  /* 0x00000000000f7919 */ /* 0x000e660000002100 */
[----:B------:R-:W-:Y:S01]  /*1a60*/  UIMAD UR14, UR31, UR7, UR6 ;  /* 0x000000071f0e72a4 */ /* 0x000fe2000f8e0206 */
[----:B------:R-:W1:Y:S02]  /*1a70*/  S2R R17, SR_TID.X ;  /* 0x0000000000117919 */ /* 0x000e640000002100 */
[----:B------:R-:W-:Y:S02]  /*1a80*/  ULDC.64 UR6, c[0x0][0x378] ;  /* 0x0000de0000067ab9 */ /* 0x000fe40000000a00 */
[----:B------:R-:W-:-:S04]  /*1a90*/  UIMAD UR6, UR54, UR6, URZ ;  /* 0x00000006360672a4 */ /* 0x000fc8000f8e023f */
[----:B------:R-:W-:Y:S01]  /*1aa0*/  UIMAD UR9, UR31, UR7, UR6 ;  /* 0x000000071f0972a4 */ /* 0x000fe2000f8e0206 */
[----:B----4-:R-:W-:Y:S02]  /*1ab0*/  SHF.R.S32.HI R22, RZ, 0x1f, R22 ;  /* 0x0000001fff167819 */ /* 0x010fe40000011416 */
[----:B------:R-:W-:Y:S02]  /*1ac0*/  ULDC.64 UR6, c[0x0][0x370] ;  /* 0x0000dc0000067ab9 */ /* 0x000fe40000000a00 */
[----:B------:R-:W-:Y:S01]  /*1ad0*/  UIMAD UR6, UR22, UR6, URZ ;  /* 0x00000006160672a4 */ /* 0x000fe2000f8e023f */
[----:B-----5:R-:W-:-:S03]  /*1ae0*/  LEA.HI R22, R22, R23, RZ, 0x3 ;  /* 0x0000001716167211 */ /* 0x020fc600078f18ff */
[----:B------:R-:W-:Y:S01]  /*1af0*/  UIMAD UR7, UR13, UR7, UR6 ;  /* 0x000000070d0772a4 */ /* 0x000fe2000f8e0206 */
[----:B------:R-:W-:Y:S01]  /*1b00*/  SHF.R.S32.HI R22, RZ, 0x3, R22 ;  /* 0x00000003ff167819 */ /* 0x000fe20000011416 */
[----:B------:R-:W-:-:S03]  /*1b10*/  UIADD3 UR6, -UR16, UR25, UR23 ;  /* 0x0000001910067290 */ /* 0x000fc6000fffe117 */
[----:B------:R-:W-:Y:S02]  /*1b20*/  IADD3 R5, P2, R22, UR13, RZ ;  /* 0x0000000d16057c10 */ /* 0x000fe4000ff5e0ff */
[----:B------:R-:W-:Y:S01]  /*1b30*/  SHF.R.S32.HI R14, RZ, 0x1f, R22 ;  /* 0x0000001fff0e7819 */ /* 0x000fe20000011416 */
[----:B------:R-:W-:Y:S01]  /*1b40*/  ULDC UR5, c[0x0][0x2e8] ;  /* 0x0000ba0000057ab9 */ /* 0x000fe20000000800 */
[----:B------:R-:W-:Y:S01]  /*1b50*/  IMAD.U32 R10, RZ, RZ, UR13 ;  /* 0x0000000dff0a7e24 */ /* 0x000fe2000f8e00ff */
[----:B------:R-:W-:Y:S01]  /*1b60*/  UIADD3 UR6, UR6, -UR5, URZ ;  /* 0x8000000506067290 */ /* 0x000fe2000fffe03f */
[----:B------:R-:W-:Y:S02]  /*1b70*/  IADD3.X R11, R14, UR22, RZ, P2, !PT ;  /* 0x000000160e0b7c10 */ /* 0x000fe400097fe4ff */
[----:B-1----:R-:W-:Y:S01]  /*1b80*/  SHF.R.S32.HI R15, RZ, 0x1f, R15 ;  /* 0x0000001fff0f7819 */ /* 0x002fe2000001140f */
[----:B------:R-:W-:Y:S02]  /*1b90*/  USHF.R.S32.HI UR12, URZ, 0x1f, UR6 ;  /* 0x0000001f3f0c7899 */ /* 0x000fe40008011406 */
[----:B------:R-:W-:Y:S01]  /*1ba0*/  IMAD R11, R11, c[0x0][0x190], RZ ;  /* 0x000064000b0b7a24 */ /* 0x000fe200078e02ff */
[----:B------:R-:W-:Y:S01]  /*1bb0*/  LEA.HI R15, R15, R17, RZ, 0x5 ;  /* 0x000000110f0f7211 */ /* 0x000fe200078f28ff */
[----:B------:R-:W-:-:S03]  /*1bc0*/  ULEA.HI UR12, UR12, UR6, URZ, 0x6 ;  /* 0x000000060c0c7291 */ /* 0x000fc6000f8f303f */
[----:B------:R-:W-:Y:S01]  /*1bd0*/  SHF.R.S32.HI R15, RZ, 0x5, R15 ;  /* 0x00000005ff0f7819 */ /* 0x000fe2000001140f */
[----:B------:R-:W-:-:S04]  /*1be0*/  USHF.R.S32.HI UR12, URZ, 0x6, UR12 ;  /* 0x000000063f0c7899 */ /* 0x000fc8000801140c */
[----:B------:R-:W-:-:S04]  /*1bf0*/  UISETP.LT.AND UP1, UPT, URZ, UR12, UPT ;  /* 0x0000000c3f00728c */ /* 0x000fc8000bf21270 */
[----:B------:R-:W-:-:S04]  /*1c00*/  USEL UR12, URZ, UR12, !UP1 ;  /* 0x0000000c3f0c7287 */ /* 0x000fc8000c800000 */
[----:B------:R-:W-:Y:S02]  /*1c10*/  UISETP.GT.AND UP1, UPT, UR35, UR12, UPT ;  /* 0x0000000c2300728c */ /* 0x000fe4000bf24270 */
[----:B------:R-:W-:Y:S02]  /*1c20*/  UIADD3 UR10, UR13, UR8, URZ ;  /* 0x000000080d0a7290 */ /* 0x000fe4000fffe03f */
[----:B------:R-:W-:Y:S02]  /*1c30*/  UIADD3 UR8, UR13, UR11, URZ ;  /* 0x0000000b0d087290 */ /* 0x000fe4000fffe03f */
[----:B------:R-:W-:Y:S02]  /*1c40*/  ULDC.64 UR4, c[0x0][0x200] ;  /* 0x0000800000047ab9 */ /* 0x000fe40000000a00 */
[----:B------:R-:W-:Y:S01]  /*1c50*/  UIMAD.WIDE UR10, UR10, UR58, UR60 ;  /* 0x0000003a0a0a72a5 */ /* 0x000fe2000f8e023c */
[----:B------:R-:W-:Y:S01]  /*1c60*/  BSSY B0, `(.L_x_74) ;  /* 0x000046f000007945 */ /* 0x000fe20003800000 */
[----:B------:R-:W-:Y:S01]  /*1c70*/  UIADD3 UR6, UR35, -0x1, URZ ;  /* 0xffffffff23067890 */ /* 0x000fe2000fffe03f */
[----:B--2---:R-:W-:-:S05]  /*1c80*/  IMAD.MOV.U32 R24, RZ, RZ, R6 ;  /* 0x000000ffff187224 */ /* 0x004fca00078e0006 */
[----:B------:R-:W-:Y:S02]  /*1c90*/  IADD3 R6, P0, R24, UR19, RZ ;  /* 0x0000001318067c10 */ /* 0x000fe4000ff1e0ff */
[----:B------:R-:W-:-:S04]  /*1ca0*/  SHF.R.S32.HI R25, RZ, 0x1f, R24 ;  /* 0x0000001fff197819 */ /* 0x000fc80000011418 */
[----:B------:R-:W-:Y:S01]  /*1cb0*/  IADD3.X R7, R25, UR21, RZ, P0, !PT ;  /* 0x0000001519077c10 */ /* 0x000fe200087fe4ff */
[----:B------:R-:W-:-:S04]  /*1cc0*/  IMAD.WIDE.U32 R8, R5, c[0x0][0x190], R24 ;  /* 0x0000640005087a25 */ /* 0x000fc800078e0018 */
[----:B------:R-:W-:Y:S01]  /*1cd0*/  IMAD.WIDE.U32 R6, R10, c[0x0][0x370], R6 ;  /* 0x0000dc000a067a25 */ /* 0x000fe200078e0006 */
[----:B------:R-:W-:-:S03]  /*1ce0*/  IADD3 R8, P0, R8, UR36, RZ ;  /* 0x0000002408087c10 */ /* 0x000fc6000ff1e0ff */
[----:B------:R-:W-:Y:S01]  /*1cf0*/  IMAD R5, R5, c[0x0][0x194], R11 ;  /* 0x0000650005057a24 */ /* 0x000fe200078e020b */
[----:B------:R-:W-:Y:S01]  /*1d00*/  IADD3 R7, R7, UR7, RZ ;  /* 0x0000000707077c10 */ /* 0x000fe2000fffe0ff */
[----:B------:R-:W-:-:S03]  /*1d10*/  IMAD.U32 R10, RZ, RZ, UR31 ;  /* 0x0000001fff0a7e24 */ /* 0x000fc6000f8e00ff */
[----:B------:R-:W-:Y:S01]  /*1d20*/  IADD3.X R9, R9, UR30, R5, P0, !PT ;  /* 0x0000001e09097c10 */ /* 0x000fe200087fe405 */
[----:B------:R-:W-:-:S04]  /*1d30*/  IMAD.WIDE.U32 R6, R10, c[0x0][0x378], R6 ;  /* 0x0000de000a067a25 */ /* 0x000fc800078e0006 */
[----:B------:R-:W-:Y:S02]  /*1d40*/  IMAD.U32 R5, RZ, RZ, UR31 ;  /* 0x0000001fff057e24 */ /* 0x000fe4000f8e00ff */
[----:B---3--:R-:W-:Y:S02]  /*1d50*/  IMAD R10, R15, UR43, R18 ;  /* 0x0000002b0f0a7c24 */ /* 0x008fe4000f8e0212 */
[----:B------:R-:W-:-:S03]  /*1d60*/  IMAD.WIDE.U32 R8, R5, c[0x0][0x1a8], R8 ;  /* 0x00006a0005087a25 */ /* 0x000fc600078e0008 */
[C---:B------:R-:W-:Y:S01]  /*1d70*/  IADD3 R5, P0, R10.reuse, UR18, RZ ;  /* 0x000000120a057c10 */ /* 0x040fe2000ff1e0ff */
[----:B------:R1:W-:Y:S03]  /*1d80*/  STL [R1+0xc], R25 ;  /* 0x00000c1901007387 */ /* 0x0003e60000100800 */
[----:B------:R-:W-:Y:S02]  /*1d90*/  LEA.HI.X.SX32 R10, R10, UR15, 0x1, P0 ;  /* 0x0000000f0a0a7c11 */ /* 0x000fe400080f0eff */
[----:B------:R-:W-:Y:S01]  /*1da0*/  LEA R238, P0, R5, c[0x0][0x350], 0x2 ;  /* 0x0000d40005ee7a11 */ /* 0x000fe200078010ff */
[----:B------:R-:W-:Y:S01]  /*1db0*/  IMAD R11, R14, c[0x0][0x370], RZ ;  /* 0x0000dc000e0b7a24 */ /* 0x000fe200078e02ff */
[----:B------:R-:W-:Y:S02]  /*1dc0*/  IADD3 R7, R7, UR9, RZ ;  /* 0x0000000907077c10 */ /* 0x000fe4000fffe0ff */
[----:B------:R-:W-:-:S02]  /*1dd0*/  LEA.HI.X R239, R5, c[0x0][0x354], R10, 0x2, P0 ;  /* 0x0000d50005ef7a11 */ /* 0x000fc400000f140a */
[----:B------:R-:W-:Y:S01]  /*1de0*/  PLOP3.LUT P0, PT, PT, PT, UP1, 0x80, 0x0 ;  /* 0x000000000000781c */ /* 0x000fe20003f0f018 */
[----:B------:R-:W-:Y:S01]  /*1df0*/  UIMAD.WIDE UR8, UR8, UR58, UR4 ;  /* 0x0000003a080872a5 */ /* 0x000fe2000f8e0204 */
[C---:B------:R-:W-:Y:S02]  /*1e00*/  IMAD R11, R22.reuse, c[0x0][0x374], R11 ;  /* 0x0000dd00160b7a24 */ /* 0x040fe400078e020b */
[----:B------:R-:W-:Y:S01]  /*1e10*/  IMAD.WIDE.U32 R6, R22, c[0x0][0x370], R6 ;  /* 0x0000dc0016067a25 */ /* 0x000fe200078e0006 */
[----:B------:R-:W-:Y:S01]  /*1e20*/  IADD3 R9, R9, UR14, RZ ;  /* 0x0000000e09097c10 */ /* 0x000fe2000fffe0ff */
[----:B------:R1:W2:Y:S01]  /*1e30*/  R2UR UR5, R13 ;  /* 0x000000000d0573c2 */ /* 0x0002a200000e0000 */
[----:B------:R-:W-:Y:S01]  /*1e40*/  LEA R242, P3, R8, c[0x0][0x160], 0x1 ;  /* 0x0000580008f27a11 */ /* 0x000fe200078608ff */
[----:B------:R-:W-:Y:S01]  /*1e50*/  IMAD.IADD R5, R7, 0x1, R11 ;  /* 0x0000000107057824 */ /* 0x000fe200078e020b */
[----:B------:R-:W-:Y:S01]  /*1e60*/  LEA R240, P2, R6, c[0x0][0x330], 0x1 ;  /* 0x0000cc0006f07a11 */ /* 0x000fe200078408ff */
[----:B------:R-:W-:-:S02]  /*1e70*/  UMOV UR7, UR9 ;  /* 0x0000000900077c82 */ /* 0x000fc40008000000 */
[----:B------:R-:W-:Y:S02]  /*1e80*/  UMOV UR9, UR11 ;  /* 0x0000000b00097c82 */ /* 0x000fe40008000000 */
[----:B------:R1:W3:Y:S01]  /*1e90*/  R2UR UR4, R12 ;  /* 0x000000000c0473c2 */ /* 0x0002e200000e0000 */
[----:B------:R-:W-:Y:S02]  /*1ea0*/  LEA.HI.X R243, R8, c[0x0][0x164], R9, 0x1, P3 ;  /* 0x0000590008f37a11 */ /* 0x000fe400018f0c09 */
[----:B------:R-:W-:Y:S01]  /*1eb0*/  LEA.HI.X R241, R6, c[0x0][0x334], R5, 0x1, P2 ;  /* 0x0000cd0006f17a11 */ /* 0x000fe200010f0c05 */
[----:B-123--:R-:W-:Y:S05]  /*1ec0*/  @P0 BRA `(.L_x_79) ;  /* 0x000004d000000947 */ /* 0x00efea0003800000 */
        /* <DEDUP_REMOVED lines=18> */
.L_x_80:
        /* <DEDUP_REMOVED lines=18> */
.L_x_81:
[----:B------:R-:W-:-:S06]  /*2110*/  UIMAD UR6, UR20, -0x20, UR16 ;  /* 0xffffffe0140678a4 */ /* 0x000fcc000f8e0210 */
[----:B------:R-:W-:-:S13]  /*2120*/  ISETP.GE.AND P0, PT, R22, UR6, PT ;  /* 0x0000000616007c0c */ /* 0x000fda000bf06270 */
[----:B------:R-:W-:Y:S05]  /*2130*/  @P0 BRA `(.L_x_82) ;  /* 0x0000421000000947 */ /* 0x000fea0003800000 */
[----:B------:R-:W-:Y:S01]  /*2140*/  IMAD.U32 R5, RZ, RZ, UR23 ;  /* 0x00000017ff057e24 */ /* 0x000fe2000f8e00ff */
[----:B------:R-:W-:Y:S01]  /*2150*/  IADD3 R4, P0, R22, UR23, RZ ;  /* 0x0000001716047c10 */ /* 0x000fe2000ff1e0ff */
[----:B------:R-:W-:Y:S02]  /*2160*/  ULDC.64 UR6, c[0x0][0x3b8] ;  /* 0x0000ee0000067ab9 */ /* 0x000fe40000000a00 */
[----:B------:R-:W-:Y:S01]  /*2170*/  UIMAD UR6, UR54, UR6, URZ ;  /* 0x00000006360672a4 */ /* 0x000fe2000f8e023f */
[----:B------:R-:W-:Y:S01]  /*2180*/  LEA.HI.X.SX32 R5, R5, R14, 0x1, P0 ;  /* 0x0000000e05057211 */ /* 0x000fe200000f0eff */
[C-C-:B------:R-:W-:Y:S02]  /*2190*/  IMAD.WIDE.U32 R8, R4.reuse, c[0x0][0x3a0], R24.reuse ;  /* 0x0000e80004087a25 */ /* 0x140fe400078e0018 */
[----:B------:R-:W-:Y:S02]  /*21a0*/  UIMAD UR9, UR31, UR7, UR6 ;  /* 0x000000071f0972a4 */ /* 0x000fe4000f8e0206 */
[----:B------:R-:W-:Y:S01]  /*21b0*/  IMAD R10, R5, c[0x0][0x3a0], RZ ;  /* 0x0000e800050a7a24 */ /* 0x000fe200078e02ff */
[----:B------:R-:W-:Y:S01]  /*21c0*/  ULDC.64 UR6, c[0x0][0x3c0] ;  /* 0x0000f00000067ab9 */ /* 0x000fe20000000a00 */
[----:B------:R-:W-:Y:S01]  /*21d0*/  IMAD.WIDE.U32 R6, R4, c[0x0][0x3a8], R24 ;  /* 0x0000ea0004067a25 */ /* 0x000fe200078e0018 */
[----:B------:R-:W-:-:S03]  /*21e0*/  UIMAD UR6, UR54, UR6, URZ ;  /* 0x00000006360672a4 */ /* 0x000fc6000f8e023f */
[----:B------:R-:W-:Y:S01]  /*21f0*/  IMAD R11, R4, c[0x0][0x3a4], R10 ;  /* 0x0000e900040b7a24 */ /* 0x000fe200078e020a */
[----:B------:R-:W-:Y:S01]  /*2200*/  IADD3 R10, P0, R8, UR12, RZ ;  /* 0x0000000c080a7c10 */ /* 0x000fe2000ff1e0ff */
[----:B------:R-:W-:Y:S01]  /*2210*/  IMAD R5, R5, c[0x0][0x3a8], RZ ;  /* 0x0000ea0005057a24 */ /* 0x000fe200078e02ff */
[----:B------:R-:W-:Y:S02]  /*2220*/  UIMAD UR6, UR31, UR7, UR6 ;  /* 0x000000071f0672a4 */ /* 0x000fe4000f8e0206 */
[----:B------:R-:W-:Y:S01]  /*2230*/  IADD3.X R11, R9, UR13, R11, P0, !PT ;  /* 0x0000000d090b7c10 */ /* 0x000fe200087fe40b */
[----:B------:R-:W-:Y:S01]  /*2240*/  IMAD R4, R4, c[0x0][0x3ac], R5 ;  /* 0x0000eb0004047a24 */ /* 0x000fe200078e0205 */
[----:B------:R-:W-:Y:S01]  /*2250*/  IADD3 R8, P0, R6, UR8, RZ ;  /* 0x0000000806087c10 */ /* 0x000fe2000ff1e0ff */
[----:B------:R-:W-:-:S03]  /*2260*/  IMAD.U32 R5, RZ, RZ, UR31 ;  /* 0x0000001fff057e24 */ /* 0x000fc6000f8e00ff */
[----:B------:R-:W-:Y:S01]  /*2270*/  IADD3.X R9, R7, UR11, R4, P0, !PT ;  /* 0x0000000b07097c10 */ /* 0x000fe200087fe404 */
[----:B------:R-:W-:Y:S02]  /*2280*/  IMAD.U32 R4, RZ, RZ, UR31 ;  /* 0x0000001fff047e24 */ /* 0x000fe4000f8e00ff */
[----:B------:R-:W-:-:S04]  /*2290*/  IMAD.WIDE.U32 R10, R5, c[0x0][0x3b8], R10 ;  /* 0x0000ee00050a7a25 */ /* 0x000fc800078e000a */
[----:B------:R-:W-:Y:S01]  /*22a0*/  IMAD.WIDE.U32 R8, R4, c[0x0][0x3c0], R8 ;  /* 0x0000f00004087a25 */ /* 0x000fe200078e0008 */
[----:B------:R-:W-:Y:S02]  /*22b0*/  IADD3 R5, R11, UR9, RZ ;  /* 0x000000090b057c10 */ /* 0x000fe4000fffe0ff */
[----:B------:R-:W-:Y:S02]  /*22c0*/  LEA R6, P1, R10, c[0x0][0x340], 0x1 ;  /* 0x0000d0000a067a11 */ /* 0x000fe400078208ff */
[----:B------:R-:W-:Y:S02]  /*22d0*/  IADD3 R9, R9, UR6, RZ ;  /* 0x0000000609097c10 */ /* 0x000fe4000fffe0ff */
[----:B------:R-:W-:Y:S02]  /*22e0*/  LEA R4, P0, R8, c[0x0][0x348], 0x1 ;  /* 0x0000d20008047a11 */ /* 0x000fe400078008ff */
[----:B------:R-:W-:Y:S02]  /*22f0*/  LEA.HI.X R7, R10, c[0x0][0x344], R5, 0x1, P1 ;  /* 0x0000d1000a077a11 */ /* 0x000fe400008f0c05 */
[----:B------:R-:W-:-:S03]  /*2300*/  LEA.HI.X R5, R8, c[0x0][0x34c], R9, 0x1, P0 ;  /* 0x0000d30008057a11 */ /* 0x000fc600000f0c09 */
[----:B------:R1:W-:Y:S04]  /*2310*/  STG.E.128 [R6.64], RZ ;  /* 0x000000ff06007986 */ /* 0x0003e8000c101d04 */
[----:B------:R1:W-:Y:S04]  /*2320*/  STG.E.128 [R6.64+0x80], RZ ;  /* 0x000080ff06007986 */ /* 0x0003e8000c101d04 */
[----:B------:R1:W-:Y:S04]  /*2330*/  STG.E.128 [R6.64+0x100], RZ ;  /* 0x000100ff06007986 */ /* 0x0003e8000c101d04 */
[----:B------:R1:W-:Y:S04]  /*2340*/  STG.E.128 [R6.64+0x180], RZ ;  /* 0x000180ff06007986 */ /* 0x0003e8000c101d04 */
[----:B------:R1:W-:Y:S04]  /*2350*/  STG.E.128 [R4.64], RZ ;  /* 0x000000ff04007986 */ /* 0x0003e8000c101d04 */
[----:B------:R1:W-:Y:S04]  /*2360*/  STG.E.128 [R4.64+0x80], RZ ;  /* 0x000080ff04007986 */ /* 0x0003e8000c101d04 */
[----:B------:R1:W-:Y:S04]  /*2370*/  STG.E.128 [R4.64+0x100], RZ ;  /* 0x000100ff04007986 */ /* 0x0003e8000c101d04 */
[----:B------:R1:W-:Y:S01]  /*2380*/  STG.E.128 [R4.64+0x180], RZ ;  /* 0x000180ff04007986 */ /* 0x0003e2000c101d04 */
[----:B------:R-:W-:Y:S05]  /*2390*/  BRA `(.L_x_82) ;  /* 0x00003fb000007947 */ /* 0x000fea0003800000 */
.L_x_79:
[----:B------:R-:W2:Y:S01]  /*23a0*/  LDL R21, [R1+0x10] ;  /* 0x0000100001157983 */ /* 0x000ea20000100800 */
[----:B------:R-:W-:Y:S01]  /*23b0*/  UIMAD UR11, UR20, -0x20, UR16 ;  /* 0xffffffe0140b78a4 */ /* 0x000fe2000f8e0210 */
[----:B------:R-:W-:Y:S01]  /*23c0*/  IADD3 R5, R22, 0x20, RZ ;  /* 0x0000002016057810 */ /* 0x000fe20007ffe0ff */
[----:B------:R-:W-:-:S02]  /*23d0*/  IMAD.MOV.U32 R20, RZ, RZ, 0x40 ;  /* 0x00000040ff147424 */ /* 0x000fc400078e00ff */
[----:B------:R-:W-:Y:S02]  /*23e0*/  IMAD.MOV.U32 R244, RZ, RZ, 0x7f800000 ;  /* 0x7f800000fff47424 */ /* 0x000fe400078e00ff */
[----:B------:R-:W-:Y:S01]  /*23f0*/  ISETP.GE.AND P2, PT, R22, UR11, PT ;  /* 0x0000000b16007c0c */ /* 0x000fe2000bf46270 */
[----:B------:R-:W-:Y:S01]  /*2400*/  UIMAD UR11, UR6, -0x40, UR25 ;  /* 0xffffffc0060b78a4 */ /* 0x000fe2000f8e0219 */
[----:B------:R-:W-:-:S04]  /*2410*/  IMAD.WIDE.U32 R18, R20, c[0x0][0x370], RZ ;  /* 0x0000dc0014127a25 */ /* 0x000fc800078e00ff */
[----:B------:R-:W-:Y:S01]  /*2420*/  IMAD R15, R20, c[0x0][0x374], RZ ;  /* 0x0000dd00140f7a24 */ /* 0x000fe200078e02ff */
[----:B------:R-:W-:Y:S01]  /*2430*/  ISETP.GE.AND P1, PT, R5, UR11, PT ;  /* 0x0000000b05007c0c */ /* 0x000fe2000bf26270 */
[----:B------:R-:W-:Y:S02]  /*2440*/  IMAD.U32 R5, RZ, RZ, UR23 ;  /* 0x00000017ff057e24 */ /* 0x000fe4000f8e00ff */
[----:B------:R-:W-:-:S03]  /*2450*/  IMAD.MOV.U32 R245, RZ, RZ, 0x7f800000 ;  /* 0x7f800000fff57424 */ /* 0x000fc600078e00ff */
[C---:B------:R-:W-:Y:S02]  /*2460*/  @!P2 IADD3 R11, P3, R22.reuse, UR23, RZ ;  /* 0x00000017160bac10 */ /* 0x040fe4000ff7e0ff */
[----:B------:R-:W-:Y:S02]  /*2470*/  @!P2 IADD3 R12, P0, R22, UR23, RZ ;  /* 0x00000017160cac10 */ /* 0x000fe4000ff1e0ff */
[-C--:B------:R-:W-:Y:S01]  /*2480*/  @!P2 LEA.HI.X.SX32 R6, R5, R14.reuse, 0x1, P3 ;  /* 0x0000000e0506a211 */ /* 0x080fe200018f0eff */
[--C-:B------:R-:W-:Y:S01]  /*2490*/  @!P2 IMAD.WIDE.U32 R8, R11, c[0x0][0x1a0], R24.reuse ;  /* 0x000068000b08aa25 */ /* 0x100fe200078e0018 */
[----:B------:R-:W-:Y:S02]  /*24a0*/  @!P2 LEA.HI.X.SX32 R13, R5, R14, 0x1, P0 ;  /* 0x0000000e050da211 */ /* 0x000fe400000f0eff */
[----:B------:R-:W-:Y:S01]  /*24b0*/  @!P1 IADD3 R10, P0, R240, R18, RZ ;  /* 0x00000012f00a9210 */ /* 0x000fe20007f1e0ff */
[----:B------:R-:W-:Y:S01]  /*24c0*/  @!P2 IMAD R5, R6, c[0x0][0x1a0], RZ ;  /* 0x000068000605aa24 */ /* 0x000fe200078e02ff */
[----:B------:R-:W-:Y:S01]  /*24d0*/  @!P2 IADD3 R14, P3, R8, UR26, RZ ;  /* 0x0000001a080eac10 */ /* 0x000fe2000ff7e0ff */
[----:B------:R-:W-:-:S04]  /*24e0*/  @!P2 IMAD.WIDE.U32 R6, R12, c[0x0][0x198], R24 ;  /* 0x000066000c06aa25 */ /* 0x000fc800078e0018 */
[----:B------:R-:W-:Y:S02]  /*24f0*/  @!P2 IMAD R13, R13, c[0x0][0x198], RZ ;  /* 0x000066000d0daa24 */ /* 0x000fe400078e02ff */
[----:B------:R-:W-:Y:S01]  /*2500*/  @!P2 IMAD R5, R11, c[0x0][0x1a4], R5 ;  /* 0x000069000b05aa24 */ /* 0x000fe200078e0205 */
[----:B------:R-:W-:Y:S01]  /*2510*/  @!P1 IADD3.X R11, R241, R19, R15, P0, !PT ;  /* 0x00000013f10b9210 */ /* 0x000fe200007fe40f */
[----:B------:R-:W-:Y:S01]  /*2520*/  @!P2 IMAD R13, R12, c[0x0][0x19c], R13 ;  /* 0x000067000c0daa24 */ /* 0x000fe200078e020d */
[----:B------:R-:W-:Y:S01]  /*2530*/  @!P2 IADD3 R12, P0, R6, UR29, RZ ;  /* 0x0000001d060cac10 */ /* 0x000fe2000ff1e0ff */
[C---:B------:R-:W-:Y:S01]  /*2540*/  @!P2 IMAD R6, R16.reuse, c[0x0][0x1b8], RZ ;  /* 0x00006e001006aa24 */ /* 0x040fe200078e02ff */
[----:B------:R-:W-:Y:S01]  /*2550*/  @!P2 IADD3.X R15, R9, UR27, R5, P3, !PT ;  /* 0x0000001b090fac10 */ /* 0x000fe20009ffe405 */
[----:B------:R-:W-:Y:S01]  /*2560*/  @!P2 IMAD R5, R16, c[0x0][0x1b0], RZ ;  /* 0x00006c001005aa24 */ /* 0x000fe200078e02ff */
[----:B------:R-:W-:Y:S01]  /*2570*/  @!P2 IADD3.X R13, R7, UR34, R13, P0, !PT ;  /* 0x00000022070dac10 */ /* 0x000fe200087fe40d */
[C---:B------:R-:W-:Y:S01]  /*2580*/  @!P2 IMAD R9, R4.reuse, c[0x0][0x1bc], R6 ;  /* 0x00006f000409aa24 */ /* 0x040fe200078e0206 */
[----:B------:R-:W-:Y:S01]  /*2590*/  PLOP3.LUT P0, PT, PT, PT, UP6, 0x80, 0x0 ;  /* 0x000000000000781c */ /* 0x000fe20003f0f068 */
[----:B------:R-:W-:-:S02]  /*25a0*/  @!P2 IMAD R7, R4, c[0x0][0x1b4], R5 ;  /* 0x00006d000407aa24 */ /* 0x000fc400078e0205 */
[----:B------:R-:W-:-:S04]  /*25b0*/  @!P2 IMAD.WIDE.U32 R12, R4, c[0x0][0x1b0], R12 ;  /* 0x00006c00040caa25 */ /* 0x000fc800078e000c */
[----:B------:R-:W-:Y:S01]  /*25c0*/  @!P2 IMAD.WIDE.U32 R14, R4, c[0x0][0x1b8], R14 ;  /* 0x00006e00040eaa25 */ /* 0x000fe200078e000e */
[----:B------:R-:W-:-:S03]  /*25d0*/  @!P2 LEA R4, P3, R12, c[0x0][0x168], 0x1 ;  /* 0x00005a000c04aa11 */ /* 0x000fc600078608ff */
[----:B------:R-:W-:Y:S01]  /*25e0*/  @!P2 IMAD.IADD R13, R13, 0x1, R7 ;  /* 0x000000010d0da824 */ /* 0x000fe200078e0207 */
[----:B------:R-:W-:Y:S01]  /*25f0*/  @!P2 LEA R8, P5, R14, c[0x0][0x170], 0x1 ;  /* 0x00005c000e08aa11 */ /* 0x000fe200078a08ff */
[----:B------:R-:W-:Y:S01]  /*2600*/  @P0 BAR.SYNC.DEFER_BLOCKING 0x0 ;  /* 0x0000000000000b1d */ /* 0x000fe20000010000 */
[----:B------:R-:W-:Y:S02]  /*2610*/  @!P2 IMAD.IADD R9, R15, 0x1, R9 ;  /* 0x000000010f09a824 */ /* 0x000fe400078e0209 */
[----:B------:R-:W-:-:S03]  /*2620*/  IMAD.WIDE.U32 R16, R20, c[0x0][0x190], RZ ;  /* 0x0000640014107a25 */ /* 0x000fc600078e00ff */
[----:B------:R-:W-:Y:S01]  /*2630*/  @!P2 LEA.HI.X R9, R14, c[0x0][0x174], R9, 0x1, P5 ;  /* 0x00005d000e09aa11 */ /* 0x000fe200028f0c09 */
[----:B------:R-:W-:Y:S01]  /*2640*/  IMAD R20, R20, c[0x0][0x194], RZ ;  /* 0x0000650014147a24 */ /* 0x000fe200078e02ff */
[----:B------:R-:W-:-:S04]  /*2650*/  @!P1 IADD3 R6, P4, R242, R16, RZ ;  /* 0x00000010f2069210 */ /* 0x000fc80007f9e0ff */
[----:B------:R-:W-:Y:S01]  /*2660*/  @!P1 IADD3.X R7, R243, R17, R20, P4, !PT ;  /* 0x00000011f3079210 */ /* 0x000fe200027fe414 */
[----:B------:R1:W-:Y:S04]  /*2670*/  @P2 STS.128 [R237+0x14000], RZ ;  /* 0x014000ffed002388 */ /* 0x0003e80000000c00 */
[----:B------:R1:W-:Y:S04]  /*2680*/  @P2 STS.128 [R237+0x15000], RZ ;  /* 0x015000ffed002388 */ /* 0x0003e80000000c00 */
[----:B------:R1:W-:Y:S04]  /*2690*/  @P2 STS.128 [R237+0x16000], RZ ;  /* 0x016000ffed002388 */ /* 0x0003e80000000c00 */
[----:B------:R1:W-:Y:S04]  /*26a0*/  @P2 STS.128 [R237+0x17000], RZ ;  /* 0x017000ffed002388 */ /* 0x0003e80000000c00 */
[----:B------:R-:W-:Y:S01]  /*26b0*/  @!PT LDS RZ, [RZ] ;  /* 0x00000000fffff984 */ /* 0x000fe20000000800 */
[----:B------:R-:W-:Y:S01]  /*26c0*/  @!PT LDS RZ, [RZ] ;  /* 0x00000000fffff984 */ /* 0x000fe20000000800 */
[----:B------:R-:W-:Y:S01]  /*26d0*/  @!PT LDS RZ, [RZ] ;  /* 0x00000000fffff984 */ /* 0x000fe20000000800 */
[----:B------:R3:W-:Y:S04]  /*26e0*/  @!P2 LDGSTS.E.BYPASS.LTC128B.128 [R237+0x14000], [R8.64] ;  /* 0x1400000008edafae */ /* 0x0007e8000b901d44 */
[----:B------:R3:W-:Y:S04]  /*26f0*/  @!P2 LDGSTS.E.BYPASS.LTC128B.128 [R237+0x15000], [R8.64+0x80] ;  /* 0x1500008008edafae */ /* 0x0007e8000b901d44 */
[----:B------:R3:W-:Y:S04]  /*2700*/  @!P2 LDGSTS.E.BYPASS.LTC128B.128 [R237+0x16000], [R8.64+0x100] ;  /* 0x1600010008edafae */ /* 0x0007e8000b901d44 */
[----:B------:R3:W-:Y:S04]  /*2710*/  @!P2 LDGSTS.E.BYPASS.LTC128B.128 [R237+0x17000], [R8.64+0x180] ;  /* 0x1700018008edafae */ /* 0x0007e8000b901d44 */
[----:B------:R-:W0:Y:S01]  /*2720*/  LDGDEPBAR ;  /* 0x00000000000079af */ /* 0x000e220000000000 */
[----:B------:R-:W-:Y:S01]  /*2730*/  UIADD3 UR15, UR25, 0x20, UR23 ;  /* 0x00000020190f7890 */ /* 0x000fe2000fffe017 */
        /* <DEDUP_REMOVED lines=31> */
[C---:B--2---:R-:W-:Y:S01]  /*2930*/  IADD3 R5, R21.reuse, 0x8, RZ ;  /* 0x0000000815057810 */ /* 0x044fe20007ffe0ff */
[----:B------:R-:W-:Y:S01]  /*2940*/  IMAD.SHL.U32 R247, R21, 0x4, RZ ;  /* 0x0000000415f77824 */ /* 0x000fe200078e00ff */
[----:B---3--:R-:W-:Y:S02]  /*2950*/  SHF.R.S32.HI R8, RZ, 0x1f, R21 ;  /* 0x0000001fff087819 */ /* 0x008fe40000011415 */
[----:B------:R-:W-:Y:S02]  /*2960*/  ISETP.GE.AND P6, PT, R5, UR11, PT ;  /* 0x0000000b05007c0c */ /* 0x000fe4000bfc6270 */
[----:B------:R-:W-:Y:S02]  /*2970*/  @!P2 LEA.HI.X R5, R12, c[0x0][0x16c], R13, 0x1, P3 ;  /* 0x00005b000c05aa11 */ /* 0x000fe400018f0c0d */
[----:B------:R-:W-:Y:S02]  /*2980*/  ISETP.GE.AND P3, PT, R22, UR11, PT ;  /* 0x0000000b16007c0c */ /* 0x000fe4000bf66270 */
[----:B------:R-:W-:-:S11]  /*2990*/  SHF.L.U64.HI R246, R21, 0x2, R8 ;  /* 0x0000000215f67819 */ /* 0x000fd60000010208 */
        /* <DEDUP_REMOVED lines=22> */
[----:B------:R1:W-:Y:S04]  /*2b00*/  @P3 STS.128 [R237], RZ ;  /* 0x000000ffed003388 */ /* 0x0003e80000000c00 */
[----:B------:R1:W-:Y:S04]  /*2b10*/  @P3 STS.128 [R237+0x2000], RZ ;  /* 0x002000ffed003388 */ /* 0x0003e80000000c00 */
[----:B------:R1:W-:Y:S04]  /*2b20*/  @P3 STS.128 [R237+0x4000], RZ ;  /* 0x004000ffed003388 */ /* 0x0003e80000000c00 */
[----:B------:R1:W-:Y:S04]  /*2b30*/  @P3 STS.128 [R237+0x6000], RZ ;  /* 0x006000ffed003388 */ /* 0x0003e80000000c00 */
[----:B------:R-:W-:Y:S01]  /*2b40*/  @!PT LDS RZ, [RZ] ;  /* 0x00000000fffff984 */ /* 0x000fe20000000800 */
[----:B------:R-:W-:Y:S01]  /*2b50*/  @!PT LDS RZ, [RZ] ;  /* 0x00000000fffff984 */ /* 0x000fe20000000800 */
[----:B------:R-:W-:Y:S01]  /*2b60*/  @!PT LDS RZ, [RZ] ;  /* 0x00000000fffff984 */ /* 0x000fe20000000800 */
[----:B------:R1:W-:Y:S04]  /*2b70*/  @!P3 LDGSTS.E.BYPASS.LTC128B.128 [R237], [R242.64] ;  /* 0x00000000f2edbfae */ /* 0x0003e8000b901d44 */
        /* <DEDUP_REMOVED lines=13> */
[----:B------:R2:W-:Y:S01]  /*2c50*/  @!P1 LDGSTS.E.BYPASS.LTC128B.128 [R237+0x7000], [R6.64+0x180] ;  /* 0x0700018006ed9fae */ /* 0x0005e2000b901d44 */
[----:B------:R-:W-:-:S03]  /*2c60*/  ISETP.GE.AND P1, PT, R21, UR11, PT ;  /* 0x0000000b15007c0c */ /* 0x000fc6000bf26270 */
        /* <DEDUP_REMOVED lines=8> */
[----:B------:R3:W-:Y:S01]  /*2cf0*/  @!P2 LDGSTS.E.BYPASS.LTC128B.128 [R237+0x11000], [R4.64+0x80] ;  /* 0x1100008004edafae */ /* 0x0007e2000b901d44 */
[----:B--2---:R-:W-:-:S03]  /*2d00*/  IADD3 R6, P0, R247, UR8, RZ ;  /* 0x00000008f7067c10 */ /* 0x004fc6000ff1e0ff */
[----:B------:R3:W-:Y:S01]  /*2d10*/  @!P2 LDGSTS.E.BYPASS.LTC128B.128 [R237+0x12000], [R4.64+0x100] ;  /* 0x1200010004edafae */ /* 0x0007e2000b901d44 */
[----:B------:R-:W-:-:S03]  /*2d20*/  IADD3.X R7, R246, UR7, RZ, P0, !PT ;  /* 0x00000007f6077c10 */ /* 0x000fc600087fe4ff */
[----:B------:R3:W-:Y:S04]  /*2d30*/  @!P2 LDGSTS.E.BYPASS.LTC128B.128 [R237+0x13000], [R4.64+0x180] ;  /* 0x1300018004edafae */ /* 0x0007e8000b901d44 */
[----:B------:R-:W0:Y:S04]  /*2d40*/  LDGDEPBAR ;  /* 0x00000000000079af */ /* 0x000e280000000000 */
[----:B------:R1:W5:Y:S04]  /*2d50*/  @!P1 LDG.E R244, [R6.64] ;  /* 0x0000000406f49981 */ /* 0x000368000c1e1900 */
[----:B------:R1:W5:Y:S01]  /*2d60*/  @!P6 LDG.E R245, [R6.64+0x20] ;  /* 0x0000200406f5e981 */ /* 0x000362000c1e1900 */
[----:B------:R-:W-:Y:S01]  /*2d70*/  CS2R R22, SRZ ;  /* 0x0000000000167805 */ /* 0x000fe2000001ff00 */
[----:B------:R-:W-:Y:S01]  /*2d80*/  CS2R R12, SRZ ;  /* 0x00000000000c7805 */ /* 0x000fe2000001ff00 */
[----:B---3--:R-:W-:Y:S01]  /*2d90*/  IMAD.U32 R4, RZ, RZ, UR25 ;  /* 0x00000019ff047e24 */ /* 0x008fe2000f8e00ff */
[----:B------:R-:W-:-:S04]  /*2da0*/  DEPBAR.LE SB0, 0x1 ;  /* 0x000080400000791a */ /* 0x000fc80000000000 */
[----:B------:R-:W-:Y:S01]  /*2db0*/  BAR.SYNC.DEFER_BLOCKING 0x0 ;  /* 0x0000000000007b1d */ /* 0x000fe20000010000 */
[----:B------:R-:W-:Y:S02]  /*2dc0*/  IADD3 R5, R21, 0x1, RZ ;  /* 0x0000000115057810 */ /* 0x000fe40007ffe0ff */
[----:B------:R-:W-:Y:S02]  /*2dd0*/  CS2R R20, SRZ ;  /* 0x0000000000147805 */ /* 0x000fe4000001ff00 */
[----:B------:R-:W-:-:S05]  /*2de0*/  IADD3 R4, R5, UR16, -R4 ;  /* 0x0000001005047c10 */ /* 0x000fca000fffe804 */
[----:B------:R1:W-:Y:S04]  /*2df0*/  STL [R1], R4 ;  /* 0x0000000401007387 */ /* 0x0003e80000100800 */
[----:B------:R1:W2:Y:S04]  /*2e00*/  LDSM.16.M88.4 R132, [R229+0x14000] ;  /* 0x01400000e584783b */ /* 0x0002a80000000200 */
[----:B------:R1:W3:Y:S04]  /*2e10*/  LDSM.16.M88.4 R136, [R230+0x14000] ;  /* 0x01400000e688783b */ /* 0x0002e80000000200 */
[----:B------:R1:W4:Y:S04]  /*2e20*/  LDSM.16.M88.4 R140, [R231+0x14000] ;  /* 0x01400000e78c783b */ /* 0x0003280000000200 */
        /* <DEDUP_REMOVED lines=13> */
.L_x_85:
[----:B------:R-:W0:Y:S01]  /*2f00*/  LDGDEPBAR ;  /* 0x00000000000079af */ /* 0x000e220000000000 */
[----:B------:R-:W-:Y:S01]  /*2f10*/  USHF.L.U32 UR11, UR6, 0x6, URZ ;  /* 0x00000006060b7899 */ /* 0x000fe2000800063f */
[----:B-----5:R-:W-:Y:S01]  /*2f20*/  FSETP.NEU.FTZ.AND P1, PT, R244, -INF , PT ;  /* 0xff800000f400780b */ /* 0x020fe20003f3d000 */
[----:B------:R-:W-:Y:S02]  /*2f30*/  UISETP.GT.AND UP2, UPT, UR6, UR12, UPT ;  /* 0x0000000c0600728c */ /* 0x000fe4000bf44270 */
[----:B------:R-:W2:Y:S01]  /*2f40*/  LDL R69, [R1] ;  /* 0x0000000001457983 */ /* 0x000ea20000100800 */
[----:B------:R-:W-:Y:S03]  /*2f50*/  UISETP.GE.AND UP0, UPT, UR11, UR15, UPT ;  /* 0x0000000f0b00728c */ /* 0x000fe6000bf06270 */
[----:B------:R-:W-:Y:S01]  /*2f60*/  PLOP3.LUT P3, PT, PT, PT, UP2, 0x80, 0x0 ;  /* 0x000000000000781c */ /* 0x000fe20003f6f028 */
[----:B------:R-:W3:Y:S01]  /*2f70*/  LDL R68, [R1+0x4] ;  /* 0x0000040001447983 */ /* 0x000ee20000100800 */
[----:B------:R-:W-:Y:S06]  /*2f80*/  UISETP.LT.AND UP0, UPT, UR14, UR16, UP0 ;  /* 0x000000100e00728c */ /* 0x000fec0008701270 */
[----:B------:R-:W-:Y:S01]  /*2f90*/  PLOP3.LUT P0, PT, PT, PT, UP0, 0x80, 0x0 ;  /* 0x000000000000781c */ /* 0x000fe20003f0f008 */
[----:B------:R-:W-:Y:S04]  /*2fa0*/  DEPBAR.LE SB0, 0x0 ;  /* 0x000080000000791a */ /* 0x000fe80000000000 */
[----:B------:R-:W-:Y:S06]  /*2fb0*/  BAR.SYNC.DEFER_BLOCKING 0x0 ;  /* 0x0000000000007b1d */ /* 0x000fec0000010000 */
[----:B-1----:R-:W-:Y:S05]  /*2fc0*/  LDSM.16.M88.4 R8, [R2] ;  /* 0x000000000208783b */ /* 0x002fea0000000200 */
[----:B------:R-:W1:Y:S05]  /*2fd0*/  LDSM.16.M88.4 R44, [R229+0x10000] ;  /* 0x01000000e52c783b */ /* 0x000e6a0000000200 */
[----:B------:R-:W-:Y:S05]  /*2fe0*/  LDSM.16.M88.4 R48, [R3] ;  /* 0x000000000330783b */ /* 0x000fea0000000200 */
[----:B------:R-:W4:Y:S05]  /*2ff0*/  LDSM.16.M88.4 R52, [R230+0x10000] ;  /* 0x01000000e634783b */ /* 0x000f2a0000000200 */
[----:B------:R-:W-:Y:S05]  /*3000*/  LDSM.16.M88.4 R56, [R228] ;  /* 0x00000000e438783b */ /* 0x000fea0000000200 */
[----:B------:R-:W4:Y:S05]  /*3010*/  LDSM.16.M88.4 R60, [R231+0x10000] ;  /* 0x01000000e73c783b */ /* 0x000f2a0000000200 */
[----:B------:R-:W-:Y:S01]  /*3020*/  LDSM.16.M88.4 R64, [R232+0x10000] ;  /* 0x01000000e840783b */ /* 0x000fe20000000200 */
[C---:B-1----:R-:W-:Y:S08]  /*3030*/  HMMA.16816.F32 R4, R8.reuse, R44, RZ ;  /* 0x0000002c0804723c */ /* 0x042ff000000018ff */
[----:B------:R-:W-:Y:S01]  /*3040*/  HMMA.16816.F32 R8, R8, R46, RZ ;  /* 0x0000002e0808723c */ /* 0x000fe200000018ff */
[----:B------:R-:W1:Y:S11]  /*3050*/  LDSM.16.M88.4 R44, [R227] ;  /* 0x00000000e32c783b */ /* 0x000e760000000200 */
[----:B------:R-:W-:Y:S04]  /*3060*/  @!UPT UIADD3 URZ, URZ, URZ, URZ ;  /* 0x0000003f3f3ff290 */ /* 0x000fe8000fffe03f */
        /* <DEDUP_REMOVED lines=51> */
[----:B------:R-:W-:Y:S04]  /*33a0*/  IMAD.U32 R48, RZ, RZ, UR20 ;  /* 0x00000014ff307e24 */ /* 0x000fe8000f8e00ff */
[C---:B------:R-:W-:Y:S01]  /*33b0*/  @!P0 IMNMX R50, R51.reuse, UR16, PT ;  /* 0x0000001033328c17 */ /* 0x040fe2000b800200 */
[----:B---3--:R-:W-:Y:S01]  /*33c0*/  @!P0 IMAD R48, R48, 0x20, R68 ;  /* 0x0000002030308824 */ /* 0x008fe200078e0244 */
[----:B------:R-:W-:Y:S01]  /*33d0*/  @!P0 IADD3 R51, R51, 0x8, RZ ;  /* 0x0000000833338810 */ /* 0x000fe20007ffe0ff */
[----:B------:R-:W-:Y:S01]  /*33e0*/  FMUL.FTZ R49, R244, 1.4426950216293334961 ;  /* 0x3fb8aa3bf4317820 */ /* 0x000fe20000410000 */
[C---:B--2---:R-:W-:Y:S01]  /*33f0*/  HMMA.16816.F32 R4, R56.reuse, R60, R4 ;  /* 0x0000003c3804723c */ /* 0x044fe20000001804 */
[----:B------:R-:W-:Y:S04]  /*3400*/  IMAD.MOV.U32 R68, RZ, RZ, c[0x0][0x22c] ;  /* 0x00008b00ff447624 */ /* 0x000fe800078e00ff */
        /* <DEDUP_REMOVED lines=17> */
[----:B------:R-:W-:Y:S09]  /*3520*/  @!P0 FSEL R6, R6, -INF , !P2 ;  /* 0xff80000006068808 */ /* 0x000ff20005000000 */
        /* <DEDUP_REMOVED lines=180> */
[----:B------:R-:W-:Y:S01]  /*4070*/  IMAD.MOV.U32 R6, RZ, RZ, c[0x0][0x370] ;  /* 0x0000dc00ff067624 */ /* 0x000fe200078e00ff */
[----:B------:R-:W-:Y:S03]  /*4080*/  MOV R7, c[0x0][0x374] ;  /* 0x0000dd0000077a02 */ /* 0x000fe60000000f00 */
[----:B------:R-:W-:Y:S05]  /*4090*/  IMAD.U32 R4, R6, -0x40, RZ ;  /* 0xffffffc006047824 */ /* 0x000fea00078e00ff */
[C---:B------:R-:W-:Y:S04]  /*40a0*/  LEA R5, P0, R4.reuse, R240, 0x1 ;  /* 0x000000f004057211 */ /* 0x040fe800078008ff */
[----:B------:R-:W-:Y:S01]  /*40b0*/  LEA.HI.X.SX32 R4, R4, R241, 0x1, P0 ;  /* 0x000000f104047211 */ /* 0x000fe200000f0eff */
[----:B------:R-:W-:Y:S03]  /*40c0*/  IMAD.MOV.U32 R240, RZ, RZ, R5 ;  /* 0x000000fffff07224 */ /* 0x000fe600078e0005 */
[----:B------:R-:W-:Y:S02]  /*40d0*/  MOV R241, R4 ;  /* 0x0000000400f17202 */ /* 0x000fe40000000f00 */
[C---:B------:R-:W-:Y:S03]  /*40e0*/  LEA R4, P0, R6.reuse, R240, 0x6 ;  /* 0x000000f006047211 */ /* 0x040fe600078030ff */
[----:B------:R-:W-:Y:S01]  /*40f0*/  @!PT LDS RZ, [RZ] ;  /* 0x00000000fffff984 */ /* 0x000fe20000000800 */
[----:B------:R-:W-:Y:S01]  /*4100*/  @!PT LDS RZ, [RZ] ;  /* 0x00000000fffff984 */ /* 0x000fe20000000800 */
[----:B------:R-:W-:Y:S01]  /*4110*/  @!PT LDS RZ, [RZ] ;  /* 0x00000000fffff984 */ /* 0x000fe20000000800 */
[----:B------:R1:W-:Y:S01]  /*4120*/  LDGSTS.E.BYPASS.LTC128B.128 [R237+0x8000], [R240.64] ;  /* 0x08000000f0ed7fae */ /* 0x0003e2000b901d44 */
[----:B------:R-:W-:Y:S03]  /*4130*/  LEA.HI.X R5, R6, R241, R7, 0x6, P0 ;  /* 0x000000f106057211 */ /* 0x000fe600000f3407 */
[----:B------:R1:W-:Y:S04]  /*4140*/  LDGSTS.E.BYPASS.LTC128B.128 [R237+0xa000], [R240.64+0x80] ;  /* 0x0a000080f0ed7fae */ /* 0x0003e8000b901d44 */
[----:B------:R1:W-:Y:S04]  /*4150*/  LDGSTS.E.BYPASS.LTC128B.128 [R237+0xc000], [R240.64+0x100] ;  /* 0x0c000100f0ed7fae */ /* 0x0003e8000b901d44 */
[----:B------:R1:W-:Y:S04]  /*4160*/  LDGSTS.E.BYPASS.LTC128B.128 [R237+0xe000], [R240.64+0x180] ;  /* 0x0e000180f0ed7fae */ /* 0x0003e8000b901d44 */
[----:B------:R1:W-:Y:S04]  /*4170*/  LDGSTS.E.BYPASS.LTC128B.128 [R237+0x9000], [R4.64] ;  /* 0x0900000004ed7fae */ /* 0x0003e8000b901d44 */
[----:B------:R1:W-:Y:S04]  /*4180*/  LDGSTS.E.BYPASS.LTC128B.128 [R237+0xb000], [R4.64+0x80] ;  /* 0x0b00008004ed7fae */ /* 0x0003e8000b901d44 */
[----:B------:R1:W-:Y:S04]  /*4190*/  LDGSTS.E.BYPASS.LTC128B.128 [R237+0xd000], [R4.64+0x100] ;  /* 0x0d00010004ed7fae */ /* 0x0003e8000b901d44 */
[----:B------:R1:W-:Y:S04]  /*41a0*/  LDGSTS.E.BYPASS.LTC128B.128 [R237+0xf000], [R4.64+0x180] ;  /* 0x0f00018004ed7fae */ /* 0x0003e8000b901d44 */
[----:B------:R-:W0:Y:S02]  /*41b0*/  LDGDEPBAR ;  /* 0x00000000000079af */ /* 0x000e240000000000 */
.L_x_83:
        /* <DEDUP_REMOVED lines=104> */
[----:B------:R-:W-:Y:S04]  /*4840*/  RED.E.ADD.F32.FTZ.RN.STRONG.GPU [R48.64], R45 ;  /* 0x0000002d3000798e */ /* 0x000fe8000c10e784 */
[----:B------:R-:W-:Y:S01]  /*4850*/  LDSM.16.MT88.4 R48, [R0+0x4000] ;  /* 0x004000000030783b */ /* 0x000fe20000004200 */
        /* <DEDUP_REMOVED lines=136> */
[----:B------:R2:W-:Y:S04]  /*50e0*/  RED.E.ADD.F32.FTZ.RN.STRONG.GPU [R10.64], R89 ;  /* 0x000000590a00798e */ /* 0x0005e8000c10e784 */
[----:B------:R3:W-:Y:S01]  /*50f0*/  RED.E.ADD.F32.FTZ.RN.STRONG.GPU [R6.64], R90 ;  /* 0x0000005a0600798e */ /* 0x0007e2000c10e784 */
[CC--:B-1----:R-:W-:Y:S04]  /*5100*/  LEA R8, P0, R5.reuse, R238.reuse, 0x2 ;  /* 0x000000ee05087211 */ /* 0x0c2fe800078010ff */
[-C--:B------:R-:W-:Y:S02]  /*5110*/  LEA.HI.X.SX32 R9, R5, R239.reuse, 0x2, P0 ;  /* 0x000000ef05097211 */ /* 0x080fe400000f16ff */
[-C--:B--2---:R-:W-:Y:S01]  /*5120*/  LEA R10, P0, R4, R238.reuse, 0x2 ;  /* 0x000000ee040a7211 */ /* 0x084fe200078010ff */
[----:B---3--:R-:W-:Y:S02]  /*5130*/  IMAD.IADD R6, R204, 0x1, R4 ;  /* 0x00000001cc067824 */ /* 0x008fe400078e0204 */
[----:B------:R1:W-:Y:S01]  /*5140*/  RED.E.ADD.F32.FTZ.RN.STRONG.GPU [R8.64], R91 ;  /* 0x0000005b0800798e */ /* 0x0003e2000c10e784 */
[-C--:B------:R-:W-:Y:S03]  /*5150*/  LEA.HI.X.SX32 R11, R4, R239.reuse, 0x2, P0 ;  /* 0x000000ef040b7211 */ /* 0x080fe600000f16ff */
[----:B------:R-:W-:Y:S01]  /*5160*/  RED.E.ADD.F32.FTZ.RN.STRONG.GPU [R238.64+0x380], R96 ;  /* 0x00038060ee00798e */ /* 0x000fe2000c10e784 */
[CC--:B------:R-:W-:Y:S03]  /*5170*/  LEA R46, P0, R6.reuse, R238.reuse, 0x2 ;  /* 0x000000ee062e7211 */ /* 0x0c0fe600078010ff */
[----:B------:R-:W-:Y:S01]  /*5180*/  RED.E.ADD.F32.FTZ.RN.STRONG.GPU [R196.64+0x380], R97 ;  /* 0x00038061c400798e */ /* 0x000fe2000c10e784 */
[-C--:B------:R-:W-:Y:S03]  /*5190*/  LEA.HI.X.SX32 R47, R6, R239.reuse, 0x2, P0 ;  /* 0x000000ef062f7211 */ /* 0x080fe600000f16ff */
[----:B------:R2:W-:Y:S04]  /*51a0*/  RED.E.ADD.F32.FTZ.RN.STRONG.GPU [R10.64], R98 ;  /* 0x000000620a00798e */ /* 0x0005e8000c10e784 */
[----:B------:R-:W-:Y:S01]  /*51b0*/  RED.E.ADD.F32.FTZ.RN.STRONG.GPU [R46.64], R99 ;  /* 0x000000632e00798e */ /* 0x000fe2000c10e784 */
[C---:B-1----:R-:W-:Y:S04]  /*51c0*/  IMAD.IADD R8, R204.reuse, 0x1, R6 ;  /* 0x00000001cc087824 */ /* 0x042fe800078e0206 */
[----:B------:R-:W-:Y:S01]  /*51d0*/  IMAD.IADD R5, R204, 0x1, R8 ;  /* 0x00000001cc057824 */ /* 0x000fe200078e0208 */
[-C--:B------:R-:W-:Y:S03]  /*51e0*/  LEA R44, P0, R8, R238.reuse, 0x2 ;  /* 0x000000ee082c7211 */ /* 0x080fe600078010ff */
[----:B------:R-:W-:Y:S01]  /*51f0*/  IMAD.IADD R4, R204, 0x1, R5 ;  /* 0x00000001cc047824 */ /* 0x000fe200078e0205 */
[-C--:B------:R-:W-:Y:S02]  /*5200*/  LEA.HI.X.SX32 R45, R8, R239.reuse, 0x2, P0 ;  /* 0x000000ef082d7211 */ /* 0x080fe400000f16ff */
[CC--:B--2---:R-:W-:Y:S01]  /*5210*/  LEA R10, P2, R5.reuse, R238.reuse, 0x2 ;  /* 0x000000ee050a7211 */ /* 0x0c4fe200078410ff */
[----:B------:R-:W-:Y:S01]  /*5220*/  IMAD.IADD R7, R204, 0x1, R4 ;  /* 0x00000001cc077824 */ /* 0x000fe200078e0204 */
[CC--:B------:R-:W-:Y:S01]  /*5230*/  LEA R8, P1, R4.reuse, R238.reuse, 0x2 ;  /* 0x000000ee04087211 */ /* 0x0c0fe200078210ff */
[----:B------:R-:W-:Y:S01]  /*5240*/  RED.E.ADD.F32.FTZ.RN.STRONG.GPU [R44.64], R92 ;  /* 0x0000005c2c00798e */ /* 0x000fe2000c10e784 */
[-C--:B------:R-:W-:Y:S02]  /*5250*/  LEA.HI.X.SX32 R11, R5, R239.reuse, 0x2, P2 ;  /* 0x000000ef050b7211 */ /* 0x080fe400010f16ff */
[C---:B------:R-:W-:Y:S01]  /*5260*/  LEA R6, P0, R7.reuse, R238, 0x2 ;  /* 0x000000ee07067211 */ /* 0x040fe200078010ff */
[----:B------:R-:W-:Y:S01]  /*5270*/  LDSM.16.MT88.4 R44, [R224+0x14000] ;  /* 0x01400000e02c783b */ /* 0x000fe20000004200 */
[-C--:B------:R-:W-:Y:S02]  /*5280*/  LEA.HI.X.SX32 R9, R4, R239.reuse, 0x2, P1 ;  /* 0x000000ef04097211 */ /* 0x080fe400008f16ff */
[----:B------:R-:W-:Y:S01]  /*5290*/  LEA.HI.X.SX32 R7, R7, R239, 0x2, P0 ;  /* 0x000000ef07077211 */ /* 0x000fe200000f16ff */
[----:B------:R-:W-:Y:S04]  /*52a0*/  RED.E.ADD.F32.FTZ.RN.STRONG.GPU [R10.64], R93 ;  /* 0x0000005d0a00798e */ /* 0x000fe8000c10e784 */
[----:B------:R-:W-:Y:S04]  /*52b0*/  RED.E.ADD.F32.FTZ.RN.STRONG.GPU [R8.64], R94 ;  /* 0x0000005e0800798e */ /* 0x000fe8000c10e784 */
[----:B------:R-:W-:Y:S04]  /*52c0*/  LDSM.16.MT88.4 R8, [R0] ;  /* 0x000000000008783b */ /* 0x000fe80000004200 */
[----:B------:R-:W-:Y:S04]  /*52d0*/  RED.E.ADD.F32.FTZ.RN.STRONG.GPU [R6.64], R95 ;  /* 0x0000005f0600798e */ /* 0x000fe8000c10e784 */
[----:B------:R-:W1:Y:S02]  /*52e0*/  LDSM.16.MT88.4 R4, [R226+0x14000] ;  /* 0x01400000e204783b */ /* 0x000e640000004200 */
[-C--:B-1----:R-:W-:Y:S08]  /*52f0*/  HMMA.16816.F32 R100, R4, R8.reuse, R100 ;  /* 0x000000080464723c */ /* 0x082ff00000001864 */
        /* <DEDUP_REMOVED lines=52> */
[----:B------:R1:W-:Y:S01]  /*5640*/  LDGSTS.E.BYPASS.LTC128B.128 [R237], [R242.64] ;  /* 0x00000000f2ed7fae */ /* 0x0003e2000b901d44 */
        /* <DEDUP_REMOVED lines=9> */
.L_x_84:
[----:B------:R-:W-:Y:S02]  /*56e0*/  UISETP.GT.AND UP0, UPT, UR6, UR12, UPT ;  /* 0x0000000c0600728c */ /* 0x000fe4000bf04270 */
[----:B------:R-:W-:Y:S04]  /*56f0*/  UIADD3 UR6, UR6, -0x1, URZ ;  /* 0xffffffff06067890 */ /* 0x000fe8000fffe03f */
[----:B------:R-:W-:Y:S11]  /*5700*/  PLOP3.LUT P0, PT, PT, PT, UP0, 0x80, 0x0 ;  /* 0x000000000000781c */ /* 0x000ff60003f0f008 */
[----:B------:R-:W-:Y:S02]  /*5710*/  @!UPT UIADD3 URZ, URZ, URZ, URZ ;  /* 0x0000003f3f3ff290 */ /* 0x000fe4000fffe03f */
[----:B------:R-:W-:-:S05]  /*5720*/  @P0 BRA `(.L_x_85) ;  /* 0xffffd7d000000947 */ /* 0x000fca000383ffff */
        /* <DEDUP_REMOVED lines=60> */
[----:B-1----:R-:W-:Y:S01]  /*5af0*/  FMUL.FTZ R5, R125, c[0x0][0x2e0] ;  /* 0x0000b8007d057a20 */ /* 0x002fe20000410000 */
[----:B------:R-:W-:Y:S01]  /*5b00*/  F2FP.PACK_AB R6, R6, R130 ;  /* 0x000000820606723e */ /* 0x000fe200000000ff */
[----:B------:R-:W-:Y:S01]  /*5b10*/  FMUL.FTZ R126, R126, c[0x0][0x2e0] ;  /* 0x0000b8007e7e7a20 */ /* 0x000fe20000410000 */
[----:B------:R1:W-:Y:S01]  /*5b20*/  STS [R252+0x4000], R47 ;  /* 0x0040002ffc007388 */ /* 0x0003e20000000800 */
[----:B------:R-:W-:Y:S01]  /*5b30*/  FMUL.FTZ R4, R127, c[0x0][0x2e0] ;  /* 0x0000b8007f047a20 */ /* 0x000fe20000410000 */
[----:B------:R-:W-:Y:S01]  /*5b40*/  F2FP.PACK_AB R5, R5, R124 ;  /* 0x0000007c0505723e */ /* 0x000fe200000000ff */
[----:B------:R-:W-:Y:S01]  /*5b50*/  ULDC.64 UR10, c[0x0][0x3a0] ;  /* 0x0000e800000a7ab9 */ /* 0x000fe20000000a00 */
[----:B------:R1:W-:Y:S01]  /*5b60*/  STS [R252+0x4400], R46 ;  /* 0x0044002efc007388 */ /* 0x0003e20000000800 */
[----:B------:R-:W-:-:S02]  /*5b70*/  PLOP3.LUT P0, PT, PT, PT, UP0, 0x80, 0x0 ;  /* 0x000000000000781c */ /* 0x000fc40003f0f008 */
[----:B------:R-:W-:Y:S01]  /*5b80*/  F2FP.PACK_AB R4, R4, R126 ;  /* 0x0000007e0404723e */ /* 0x000fe200000000ff */
[----:B------:R1:W-:Y:S01]  /*5b90*/  STS [R252+0x5000], R24 ;  /* 0x00500018fc007388 */ /* 0x0003e20000000800 */
[----:B------:R-:W-:-:S03]  /*5ba0*/  @UP0 UIADD3 UR8, UR17, UR24, URZ ;  /* 0x0000001811080290 */ /* 0x000fc6000fffe03f */
[----:B------:R1:W-:Y:S01]  /*5bb0*/  STS [R252+0x5400], R26 ;  /* 0x0054001afc007388 */ /* 0x0003e20000000800 */
[----:B------:R-:W-:-:S03]  /*5bc0*/  @UP0 UIMAD.WIDE.U32 UR6, UR8, UR10, URZ ;  /* 0x0000000a080602a5 */ /* 0x000fc6000f8e003f */
[----:B------:R1:W-:Y:S01]  /*5bd0*/  STS [R252+0x4800], R45 ;  /* 0x0048002dfc007388 */ /* 0x0003e20000000800 */
[----:B------:R-:W-:-:S03]  /*5be0*/  @UP0 UIMAD UR13, UR8, UR11, UR7 ;  /* 0x0000000b080d02a4 */ /* 0x000fc6000f8e0207 */
[----:B------:R1:W-:Y:S01]  /*5bf0*/  STS [R252+0x4c00], R44 ;  /* 0x004c002cfc007388 */ /* 0x0003e20000000800 */
[----:B------:R-:W-:-:S03]  /*5c00*/  @UP0 UMOV UR12, UR6 ;  /* 0x00000006000c0c82 */ /* 0x000fc60008000000 */
        /* <DEDUP_REMOVED lines=39> */
.L_x_86:
        /* <DEDUP_REMOVED lines=18> */
.L_x_87:
[----:B-1----:R-:W1:Y:S01]  /*5fa0*/  S2R R5, SR_TID.X ;  /* 0x0000000000057919 */ /* 0x002e620000002100 */
[----:B------:R-:W-:-:S03]  /*5fb0*/  UIMAD UR6, UR20, -0x20, UR16 ;  /* 0xffffffe0140678a4 */ /* 0x000fc6000f8e0210 */
[----:B------:R-:W2:Y:S04]  /*5fc0*/  S2R R6, SR_TID.X ;  /* 0x0000000000067919 */ /* 0x000ea80000002100 */
[----:B------:R-:W-:Y:S01]  /*5fd0*/  BAR.SYNC.DEFER_BLOCKING 0x0 ;  /* 0x0000000000007b1d */ /* 0x000fe20000010000 */
[----:B-1----:R-:W-:-:S04]  /*5fe0*/  SHF.R.S32.HI R5, RZ, 0x1f, R5 ;  /* 0x0000001fff057819 */ /* 0x002fc80000011405 */
[----:B--2---:R-:W-:-:S04]  /*5ff0*/  LEA.HI R5, R5, R6, RZ, 0x3 ;  /* 0x0000000605057211 */ /* 0x004fc800078f18ff */
[----:B------:R-:W-:-:S04]  /*6000*/  SHF.R.S32.HI R5, RZ, 0x3, R5 ;  /* 0x00000003ff057819 */ /* 0x000fc80000011405 */
[----:B------:R-:W-:-:S13]  /*6010*/  ISETP.GE.AND P0, PT, R5, UR6, PT ;  /* 0x0000000605007c0c */ /* 0x000fda000bf06270 */
[----:B------:R-:W-:Y:S05]  /*6020*/  @P0 BRA `(.L_x_82) ;  /* 0x0000032000000947 */ /* 0x000fea0003800000 */
[----:B------:R-:W2:Y:S01]  /*6030*/  LDL.64 R8, [R1+0x8] ;  /* 0x0000080001087983 */ /* 0x000ea20000100a00 */
[----:B------:R-:W-:Y:S01]  /*6040*/  USHF.L.U32 UR6, UR20, 0x5, URZ ;  /* 0x0000000514067899 */ /* 0x000fe2000800063f */
[----:B------:R-:W-:Y:S02]  /*6050*/  SHF.R.S32.HI R4, RZ, 0x1f, R5 ;  /* 0x0000001fff047819 */ /* 0x000fe40000011405 */
[----:B------:R-:W1:Y:S03]  /*6060*/  LDS.128 R40, [R237+0x12000] ;  /* 0x01200000ed287984 */ /* 0x000e660000000c00 */
[----:B------:R-:W-:Y:S01]  /*6070*/  IMAD.U32 R7, RZ, RZ, UR6 ;  /* 0x00000006ff077e24 */ /* 0x000fe2000f8e00ff */
[----:B------:R-:W-:Y:S01]  /*6080*/  IADD3 R6, P0, R5, UR6, RZ ;  /* 0x0000000605067c10 */ /* 0x000fe2000ff1e0ff */
[----:B------:R-:W3:Y:S01]  /*6090*/  LDS.128 R32, [R237+0x11000] ;  /* 0x01100000ed207984 */ /* 0x000ee20000000c00 */
[----:B------:R-:W-:-:S02]  /*60a0*/  ULDC.64 UR6, c[0x0][0x3b8] ;  /* 0x0000ee0000067ab9 */ /* 0x000fc40000000a00 */
[----:B------:R-:W-:Y:S01]  /*60b0*/  LEA.HI.X.SX32 R7, R7, R4, 0x1, P0 ;  /* 0x0000000407077211 */ /* 0x000fe200000f0eff */
[----:B------:R-:W4:Y:S01]  /*60c0*/  LDS.128 R28, [R237+0x10000] ;  /* 0x01000000ed1c7984 */ /* 0x000f220000000c00 */
[----:B------:R-:W-:-:S03]  /*60d0*/  UIMAD UR6, UR55, UR6, URZ ;  /* 0x00000006370672a4 */ /* 0x000fc6000f8e023f */
[----:B------:R-:W1:Y:S01]  /*60e0*/  LDS.128 R36, [R237+0x13000] ;  /* 0x01300000ed247984 */ /* 0x000e620000000c00 */
[C---:B------:R-:W-:Y:S01]  /*60f0*/  IMAD R10, R7.reuse, c[0x0][0x3a0], RZ ;  /* 0x0000e800070a7a24 */ /* 0x040fe200078e02ff */
[----:B------:R-:W-:Y:S01]  /*6100*/  UIMAD UR9, UR31, UR7, UR6 ;  /* 0x000000071f0972a4 */ /* 0x000fe2000f8e0206 */
[----:B------:R-:W-:Y:S01]  /*6110*/  IMAD R7, R7, c[0x0][0x3a8], RZ ;  /* 0x0000ea0007077a24 */ /* 0x000fe200078e02ff */
[----:B------:R-:W1:Y:S01]  /*6120*/  LDS.128 R20, [R237+0x16000] ;  /* 0x01600000ed147984 */ /* 0x000e620000000c00 */
[C---:B------:R-:W-:Y:S01]  /*6130*/  IMAD R10, R6.reuse, c[0x0][0x3a4], R10 ;  /* 0x0000e900060a7a24 */ /* 0x040fe200078e020a */
[----:B------:R-:W-:Y:S01]  /*6140*/  ULDC.64 UR6, c[0x0][0x3c0] ;  /* 0x0000f00000067ab9 */ /* 0x000fe20000000a00 */
[----:B------:R-:W-:Y:S01]  /*6150*/  IMAD R7, R6, c[0x0][0x3ac], R7 ;  /* 0x0000eb0006077a24 */ /* 0x000fe200078e0207 */
[----:B------:R-:W1:Y:S01]  /*6160*/  LDS.128 R16, [R237+0x15000] ;  /* 0x01500000ed107984 */ /* 0x000e620000000c00 */
[----:B------:R-:W-:-:S03]  /*6170*/  UIMAD UR6, UR55, UR6, URZ ;  /* 0x00000006370672a4 */ /* 0x000fc6000f8e023f */
[----:B------:R-:W1:Y:S01]  /*6180*/  LDS.128 R12, [R237+0x14000] ;  /* 0x01400000ed0c7984 */ /* 0x000e620000000c00 */
[----:B------:R-:W-:-:S03]  /*6190*/  UIMAD UR6, UR31, UR7, UR6 ;  /* 0x000000071f0672a4 */ /* 0x000fc6000f8e0206 */
[----:B------:R-:W1:Y:S01]  /*61a0*/  LDS.128 R24, [R237+0x17000] ;  /* 0x01700000ed187984 */ /* 0x000e620000000c00 */
[--C-:B--2---:R-:W-:Y:S01]  /*61b0*/  SHF.R.S32.HI R5, RZ, 0x1f, R8.reuse ;  /* 0x0000001fff057819 */ /* 0x104fe20000011408 */
[----:B------:R-:W-:-:S04]  /*61c0*/  IMAD.MOV.U32 R4, RZ, RZ, R8 ;  /* 0x000000ffff047224 */ /* 0x000fc800078e0008 */
[----:B------:R-:W-:-:S04]  /*61d0*/  IMAD.WIDE.U32 R8, R6, c[0x0][0x3a0], R4 ;  /* 0x0000e80006087a25 */ /* 0x000fc800078e0004 */
[----:B------:R-:W-:Y:S01]  /*61e0*/  IMAD.WIDE.U32 R4, R6, c[0x0][0x3a8], R4 ;  /* 0x0000ea0006047a25 */ /* 0x000fe200078e0004 */
[----:B------:R-:W-:-:S04]  /*61f0*/  IADD3 R8, P1, R8, UR12, RZ ;  /* 0x0000000c08087c10 */ /* 0x000fc8000ff3e0ff */
[----:B------:R-:W-:Y:S01]  /*6200*/  IADD3 R6, P0, R4, UR8, RZ ;  /* 0x0000000804067c10 */ /* 0x000fe2000ff1e0ff */
[----:B------:R-:W-:Y:S01]  /*6210*/  IMAD.U32 R4, RZ, RZ, UR31 ;  /* 0x0000001fff047e24 */ /* 0x000fe2000f8e00ff */
[----:B------:R-:W-:Y:S01]  /*6220*/  IADD3.X R9, R9, UR13, R10, P1, !PT ;  /* 0x0000000d09097c10 */ /* 0x000fe20008ffe40a */
[----:B------:R-:W-:Y:S01]  /*6230*/  IMAD.U32 R10, RZ, RZ, UR31 ;  /* 0x0000001fff0a7e24 */ /* 0x000fe2000f8e00ff */
[----:B------:R-:W-:-:S03]  /*6240*/  IADD3.X R7, R5, UR11, R7, P0, !PT ;  /* 0x0000000b05077c10 */ /* 0x000fc600087fe407 */
[----:B------:R-:W-:-:S04]  /*6250*/  IMAD.WIDE.U32 R4, R4, c[0x0][0x3b8], R8 ;  /* 0x0000ee0004047a25 */ /* 0x000fc800078e0008 */
[----:B------:R-:W-:Y:S01]  /*6260*/  IMAD.WIDE.U32 R8, R10, c[0x0][0x3c0], R6 ;  /* 0x0000f0000a087a25 */ /* 0x000fe200078e0006 */
[----:B------:R-:W-:Y:S02]  /*6270*/  IADD3 R5, R5, UR9, RZ ;  /* 0x0000000905057c10 */ /* 0x000fe4000fffe0ff */
[----:B------:R-:W-:-:S04]  /*6280*/  LEA R6, P0, R4, c[0x0][0x340], 0x1 ;  /* 0x0000d00004067a11 */ /* 0x000fc800078008ff */
[----:B------:R-:W-:Y:S02]  /*6290*/  LEA.HI.X R7, R4, c[0x0][0x344], R5, 0x1, P0 ;  /* 0x0000d10004077a11 */ /* 0x000fe400000f0c05 */
[----:B------:R-:W-:Y:S02]  /*62a0*/  IADD3 R5, R9, UR6, RZ ;  /* 0x0000000609057c10 */ /* 0x000fe4000fffe0ff */
[C---:B------:R-:W-:Y:S01]  /*62b0*/  LEA R4, P0, R8.reuse, c[0x0][0x348], 0x1 ;  /* 0x0000d20008047a11 */ /* 0x040fe200078008ff */
[----:B-1----:R1:W-:Y:S03]  /*62c0*/  STG.E.128 [R6.64+0x100], R40 ;  /* 0x0001002806007986 */ /* 0x0023e6000c101d04 */
[----:B------:R-:W-:Y:S01]  /*62d0*/  LEA.HI.X R5, R8, c[0x0][0x34c], R5, 0x1, P0 ;  /* 0x0000d30008057a11 */ /* 0x000fe200000f0c05 */
[----:B---3--:R1:W-:Y:S04]  /*62e0*/  STG.E.128 [R6.64+0x80], R32 ;  /* 0x0000802006007986 */ /* 0x0083e8000c101d04 */
[----:B----4-:R1:W-:Y:S04]  /*62f0*/  STG.E.128 [R6.64], R28 ;  /* 0x0000001c06007986 */ /* 0x0103e8000c101d04 */
[----:B------:R1:W-:Y:S04]  /*6300*/  STG.E.128 [R6.64+0x180], R36 ;  /* 0x0001802406007986 */ /* 0x0003e8000c101d04 */
[----:B------:R1:W-:Y:S04]  /*6310*/  STG.E.128 [R4.64+0x100], R20 ;  /* 0x0001001404007986 */ /* 0x0003e8000c101d04 */
[----:B------:R1:W-:Y:S04]  /*6320*/  STG.E.128 [R4.64+0x80], R16 ;  /* 0x0000801004007986 */ /* 0x0003e8000c101d04 */
[----:B------:R1:W-:Y:S04]  /*6330*/  STG.E.128 [R4.64], R12 ;  /* 0x0000000c04007986 */ /* 0x0003e8000c101d04 */
[----:B------:R1:W-:Y:S02]  /*6340*/  STG.E.128 [R4.64+0x180], R24 ;  /* 0x0001801804007986 */ /* 0x0003e4000c101d04 */
.L_x_82:
[----:B------:R-:W-:Y:S05]  /*6350*/  BSYNC B0 ;  /* 0x0000000000007941 */ /* 0x000fea0003800000 */
.L_x_74:
        /* <DEDUP_REMOVED lines=12> */
.L_x_88:
[----:B------:R-:W-:Y:S05]  /*6420*/  EXIT ;  /* 0x000000000000794d */ /* 0x000fea0003800000 */
.L_x_90:
        /* <DEDUP_REMOVED lines=13> */
.L_x_1018:


//--------------------- .text._ZN5flash44flash_bwd_dq_dk_dv_loop_seqk_parallel_kernelI23Flash_bwd_kernel_traitsILi256ELi64ELi32ELi8ELi4ELi1ELi2ELb1ELb1EN7cutlass6half_tE19Flash_kernel_traitsILi256ELi64ELi32ELi8ES3_EELb0ELb1ELb0ELb0ELb0ELb1ELb1EEEvNS_16Flash_bwd_paramsE --------------------------
	.section	.text._ZN5flash44flash_bwd_dq_dk_dv_loop_seqk_parallel_kernelI23Flash_bwd_kernel_traitsILi256ELi64ELi32ELi8ELi4ELi1ELi2ELb1ELb1EN7cutlass6half_tE19Flash_kernel_traitsILi256ELi64ELi32ELi8ES3_EELb0ELb1ELb0ELb0ELb0ELb1ELb1EEEvNS_16Flash_bwd_paramsE,"ax",@progbits
	.sectioninfo	@"SHI_REGISTERS=255"
	.align	128
        .global         _ZN5flash44flash_bwd_dq_dk_dv_loop_seqk_parallel_kernelI23Flash_bwd_kernel_traitsILi256ELi64ELi32ELi8ELi4ELi1ELi2ELb1ELb1EN7cutlass6half_tE19Flash_kernel_traitsILi256ELi64ELi32ELi8ES3_EELb0ELb1ELb0ELb0ELb0ELb1ELb1EEEvNS_16Flash_bwd_paramsE
        .type           _ZN5flash44flash_bwd_dq_dk_dv_loop_seqk_parallel_kernelI23Flash_bwd_kernel_traitsILi256ELi64ELi32ELi8ELi4ELi1ELi2ELb1ELb1EN7cutlass6half_tE19Flash_kernel_traitsILi256ELi64ELi32ELi8ES3_EELb0ELb1ELb0ELb0ELb0ELb1ELb1EEEvNS_16Flash_bwd_paramsE,@function
        .size           _ZN5flash44flash_bwd_dq_dk_dv_loop_seqk_parallel_kernelI23Flash_bwd_kernel_traitsILi256ELi64ELi32ELi8ELi4ELi1ELi2ELb1ELb1EN7cutlass6half_tE19Flash_kernel_traitsILi256ELi64ELi32ELi8ES3_EELb0ELb1ELb0ELb0ELb0ELb1ELb1EEEvNS_16Flash_bwd_paramsE,(.L_x_1019 - _ZN5flash44flash_bwd_dq_dk_dv_loop_seqk_parallel_kernelI23Flash_bwd_kernel_traitsILi256ELi64ELi32ELi8ELi4ELi1ELi2ELb1ELb1EN7cutlass6half_tE19Flash_kernel_traitsILi256ELi64ELi32ELi8ES3_EELb0ELb1ELb0ELb0ELb0ELb1ELb1EEEvNS_16Flash_bwd_paramsE)
        .other          _ZN5flash44flash_bwd_dq_dk_dv_loop_seqk_parallel_kernelI23Flash_bwd_kernel_traitsILi256ELi64ELi32ELi8ELi4ELi1ELi2ELb1ELb1EN7cutlass6half_tE19Flash_kernel_traitsILi256ELi64ELi32ELi8ES3_EELb0ELb1ELb0ELb0ELb0ELb1ELb1EEEvNS_16Flash_bwd_paramsE,@"STO_CUDA_ENTRY STV_DEFAULT"
_ZN5flash44flash_bwd_dq_dk_dv_loop_seqk_parallel_kernelI23Flash_bwd_kernel_traitsILi256ELi64ELi32ELi8ELi4ELi1ELi2ELb1ELb1EN7cutlass6half_tE19Flash_kernel_traitsILi256ELi64ELi32ELi8ES3_EELb0ELb1ELb0ELb0ELb0ELb1ELb1EEEvNS_16Flash_bwd_paramsE:
.text._ZN5flash44flash_bwd_dq_dk_dv_loop_seqk_parallel_kernelI23Flash_bwd_kernel_traitsILi256ELi64ELi32ELi8ELi4ELi1ELi2ELb1ELb1EN7cutlass6half_tE19Flash_kernel_traitsILi256ELi64ELi32ELi8ES3_EELb0ELb1ELb0ELb0ELb0ELb1ELb1EEEvNS_16Flash_bwd_paramsE:
        /* <DEDUP_REMOVED lines=209> */
.L_x_107:
        /* <DEDUP_REMOVED lines=53> */
.L_x_91:
        /* <DEDUP_REMOVED lines=59> */
.L_x_93:
        /* <DEDUP_REMOVED lines=18> */
.L_x_94:
        /* <DEDUP_REMOVED lines=68> */
.L_x_95:
[----:B------:R-:W-:Y:S02]  /*1970*/  UMOV UR8, UR47 ;  /* 0x0000002f00087c82 */ /* 0x000fe40008000000 */
.L_x_96:
        /* <DEDUP_REMOVED lines=103> */
.L_x_98:
        /* <DEDUP_REMOVED lines=18> */
.L_x_99:
        /* <DEDUP_REMOVED lines=41> */
.L_x_97:
        /* <DEDUP_REMOVED lines=182> */
.L_x_103:
[----:B------:R-:W0:Y:S01]  /*2f00*/  LDGDEPBAR ;  /* 0x00000000000079af */ /* 0x000e220000000000 */
[----:B------:R-:W-:Y:S01]  /*2f10*/  USHF.L.U32 UR11, UR6, 0x6, URZ ;  /* 0x00000006060b7899 */ /* 0x000fe2000800063f */
[----:B-----5:R-:W-:Y:S01]  /*2f20*/  FSETP.NEU.FTZ.AND P1, PT, R244, -INF , PT ;  /* 0xff800000f400780b */ /* 0x020fe20003f3d000 */
[----:B------:R-:W-:Y:S01]  /*2f30*/  UISETP.GT.AND UP2, UPT, UR6, UR12, UPT ;  /* 0x0000000c0600728c */ /* 0x000fe2000bf44270 */
[----:B------:R-:W-:Y:S01]  /*2f40*/  MOV R71, c[0x0][0x22c] ;  /* 0x00008b0000477a02 */ /* 0x000fe20000000f00 */
[----:B------:R-:W-:Y:S01]  /*2f50*/  UISETP.GE.AND UP0, UPT, UR11, UR15, UPT ;  /* 0x0000000f0b00728c */ /* 0x000fe2000bf06270 */
[----:B------:R-:W2:Y:S03]  /*2f60*/  LDL R69, [R1] ;  /* 0x0000000001457983 */ /* 0x000ea60000100800 */
[----:B------:R-:W-:Y:S01]  /*2f70*/  UISETP.LT.AND UP0, UPT, UR14, UR16, UP0 ;  /* 0x000000100e00728c */ /* 0x000fe20008701270 */
[----:B------:R-:W-:Y:S01]  /*2f80*/  PLOP3.LUT P3, PT, PT, PT, UP2, 0x80, 0x0 ;  /* 0x000000000000781c */ /* 0x000fe20003f6f028 */
[----:B------:R-:W-:Y:S01]  /*2f90*/  IMAD R71, R71, c[0x0][0x1c0], RZ ;  /* 0x0000700047477a24 */ /* 0x000fe200078e02ff */
[----:B------:R-:W3:Y:S03]  /*2fa0*/  LDL R68, [R1+0x4] ;  /* 0x0000040001447983 */ /* 0x000ee60000100800 */
[----:B------:R-:W-:Y:S02]  /*2fb0*/  PLOP3.LUT P0, PT, PT, PT, UP0, 0x80, 0x0 ;  /* 0x000000000000781c */ /* 0x000fe40003f0f008 */
[----:B------:R-:W-:Y:S01]  /*2fc0*/  LEA R71, -R71, RZ, 0x6 ;  /* 0x000000ff47477211 */ /* 0x000fe200078e31ff */
[----:B------:R-:W-:Y:S04]  /*2fd0*/  DEPBAR.LE SB0, 0x0 ;  /* 0x000080000000791a */ /* 0x000fe80000000000 */
[----:B------:R-:W-:Y:S06]  /*2fe0*/  BAR.SYNC.DEFER_BLOCKING 0x0 ;  /* 0x0000000000007b1d */ /* 0x000fec0000010000 */
[----:B-1----:R-:W-:Y:S06]  /*2ff0*/  LDSM.16.M88.4 R8, [R2] ;  /* 0x000000000208783b */ /* 0x002fec0000000200 */
[----:B------:R-:W1:Y:S06]  /*3000*/  LDSM.16.M88.4 R44, [R229+0x10000] ;  /* 0x01000000e52c783b */ /* 0x000e6c0000000200 */
[----:B------:R-:W-:Y:S06]  /*3010*/  LDSM.16.M88.4 R48, [R3] ;  /* 0x000000000330783b */ /* 0x000fec0000000200 */
[----:B------:R-:W4:Y:S06]  /*3020*/  LDSM.16.M88.4 R52, [R230+0x10000] ;  /* 0x01000000e634783b */ /* 0x000f2c0000000200 */
[----:B------:R-:W-:Y:S06]  /*3030*/  LDSM.16.M88.4 R56, [R228] ;  /* 0x00000000e438783b */ /* 0x000fec0000000200 */
[----:B------:R-:W4:Y:S06]  /*3040*/  LDSM.16.M88.4 R60, [R231+0x10000] ;  /* 0x01000000e73c783b */ /* 0x000f2c0000000200 */
[----:B------:R-:W-:Y:S01]  /*3050*/  LDSM.16.M88.4 R64, [R232+0x10000] ;  /* 0x01000000e840783b */ /* 0x000fe20000000200 */
[C---:B-1----:R-:W-:Y:S08]  /*3060*/  HMMA.16816.F32 R4, R8.reuse, R44, RZ ;  /* 0x0000002c0804723c */ /* 0x042ff000000018ff */
[----:B------:R-:W-:Y:S01]  /*3070*/  HMMA.16816.F32 R8, R8, R46, RZ ;  /* 0x0000002e0808723c */ /* 0x000fe200000018ff */
[----:B------:R-:W1:Y:S11]  /*3080*/  LDSM.16.M88.4 R44, [R227] ;  /* 0x00000000e32c783b */ /* 0x000e760000000200 */
[----:B------:R-:W-:Y:S04]  /*3090*/  @!UPT UIADD3 URZ, URZ, URZ, URZ ;  /* 0x0000003f3f3ff290 */ /* 0x000fe8000fffe03f */
        /* <DEDUP_REMOVED lines=59> */
[----:B------:R1:W2:Y:S01]  /*3450*/  MUFU.TANH R60, R4 ;  /* 0x00000004003c7308 */ /* 0x0002a20000002400 */
[----:B------:R-:W-:Y:S02]  /*3460*/  FMUL.FTZ R6, R6, c[0x0][0x2ec] ;  /* 0x0000bb0006067a20 */ /* 0x000fe40000410000 */
[----:B------:R-:W-:Y:S02]  /*3470*/  FMUL.FTZ R5, R5, c[0x0][0x2ec] ;  /* 0x0000bb0005057a20 */ /* 0x000fe40000410000 */
[----:B------:R-:W-:Y:S02]  /*3480*/  FMUL.FTZ R8, R8, c[0x0][0x2ec] ;  /* 0x0000bb0008087a20 */ /* 0x000fe40000410000 */
[----:B------:R-:W-:Y:S02]  /*3490*/  FMUL.FTZ R9, R9, c[0x0][0x2ec] ;  /* 0x0000bb0009097a20 */ /* 0x000fe40000410000 */
[----:B------:R-:W-:Y:S01]  /*34a0*/  FMUL.FTZ R10, R10, c[0x0][0x2ec] ;  /* 0x0000bb000a0a7a20 */ /* 0x000fe20000410000 */
[----:B------:R4:W-:Y:S01]  /*34b0*/  MUFU.TANH R61, R7 ;  /* 0x00000007003d7308 */ /* 0x0009e20000002400 */
[----:B------:R-:W-:Y:S09]  /*34c0*/  FMUL.FTZ R11, R11, c[0x0][0x2ec] ;  /* 0x0000bb000b0b7a20 */ /* 0x000ff20000410000 */
[----:B------:R2:W-:Y:S01]  /*34d0*/  MUFU.TANH R56, R8 ;  /* 0x0000000800387308 */ /* 0x0005e20000002400 */
[----:B-1----:R-:W-:Y:S04]  /*34e0*/  MOV R4, UR20 ;  /* 0x0000001400047c02 */ /* 0x002fe80008000f00 */
[----:B---3--:R-:W-:Y:S05]  /*34f0*/  @!P0 LEA R4, R4, R68, 0x5 ;  /* 0x0000004404048211 */ /* 0x008fea00078e28ff */
[----:B------:R1:W-:Y:S01]  /*3500*/  MUFU.TANH R62, R6 ;  /* 0x00000006003e7308 */ /* 0x0003e20000002400 */
[----:B----4-:R-:W-:Y:S09]  /*3510*/  @!P0 IADD3 R7, R69, UR11, RZ ;  /* 0x0000000b45078c10 */ /* 0x010ff2000fffe0ff */
[----:B------:R3:W4:Y:S01]  /*3520*/  MUFU.TANH R57, R5 ;  /* 0x0000000500397308 */ /* 0x0007220000002400 */
[C---:B--2---:R-:W-:Y:S02]  /*3530*/  @!P0 IMNMX R8, R7.reuse, UR16, PT ;  /* 0x0000001007088c17 */ /* 0x044fe4000b800200 */
[----:B------:R-:W-:Y:S02]  /*3540*/  @!P0 IADD3 R7, R7, 0x8, RZ ;  /* 0x0000000807078810 */ /* 0x000fe40007ffe0ff */
[----:B------:R-:W-:Y:S05]  /*3550*/  @!P0 ISETP.GE.AND P2, PT, R4, R8, PT ;  /* 0x000000080400820c */ /* 0x000fea0003f46270 */
[----:B------:R2:W2:Y:S01]  /*3560*/  MUFU.TANH R55, R9 ;  /* 0x0000000900377308 */ /* 0x0004a20000002400 */
[----:B------:R-:W-:Y:S01]  /*3570*/  @!P0 IMNMX R7, R7, UR16, PT ;  /* 0x0000001007078c17 */ /* 0x000fe2000b800200 */
[----:B-1----:R-:W-:Y:S05]  /*3580*/  FMUL.FTZ R6, R244, 1.4426950216293334961 ;  /* 0x3fb8aa3bf4067820 */ /* 0x002fea0000410000 */
[----:B------:R-:W-:Y:S03]  /*3590*/  FSEL R6, R6, RZ, P1 ;  /* 0x000000ff06067208 */ /* 0x000fe60000800000 */
[----:B------:R1:W1:Y:S01]  /*35a0*/  MUFU.TANH R59, R10 ;  /* 0x0000000a003b7308 */ /* 0x0002620000002400 */
[----:B---3--:R-:W-:Y:S02]  /*35b0*/  MOV R5, R60 ;  /* 0x0000003c00057202 */ /* 0x008fe40000000f00 */
[----:B------:R-:W-:Y:S02]  /*35c0*/  @!P0 FSEL R5, R60, -INF , !P2 ;  /* 0xff8000003c058808 */ /* 0x000fe40005000000 */
[C---:B------:R-:W-:Y:S05]  /*35d0*/  @!P0 ISETP.GE.AND P2, PT, R4.reuse, R7, PT ;  /* 0x000000070400820c */ /* 0x040fea0003f46270 */
[----:B------:R3:W-:Y:S01]  /*35e0*/  MUFU.TANH R58, R11 ;  /* 0x0000000b003a7308 */ /* 0x0007e20000002400 */
[--C-:B--2---:R-:W-:Y:S01]  /*35f0*/  FFMA.FTZ R9, R5, c[0x0][0x23c], -R6.reuse ;  /* 0x00008f0005097a23 */ /* 0x104fe20000010806 */
[----:B----4-:R-:W-:Y:S08]  /*3600*/  MOV R5, R57 ;  /* 0x0000003900057202 */ /* 0x010ff00000000f00 */
[----:B------:R2:W-:Y:S01]  /*3610*/  MUFU.EX2 R67, R9 ;  /* 0x0000000900437308 */ /* 0x0005e20000000800 */
[----:B-1----:R-:W-:Y:S04]  /*3620*/  @!P0 IADD3 R10, R4, 0x1, RZ ;  /* 0x00000001040a8810 */ /* 0x002fe80007ffe0ff */
[C---:B------:R-:W-:Y:S04]  /*3630*/  @!P0 ISETP.GE.AND P1, PT, R10.reuse, R8, PT ;  /* 0x000000080a00820c */ /* 0x040fe80003f26270 */
[----:B------:R-:W-:Y:S01]  /*3640*/  @!P0 FSEL R5, R57, -INF , !P1 ;  /* 0xff80000039058808 */ /* 0x000fe20004800000 */
[C---:B---3--:R-:W-:Y:S01]  /*3650*/  FMUL.FTZ R11, R245.reuse, 1.4426950216293334961 ;  /* 0x3fb8aa3bf50b7820 */ /* 0x048fe20000410000 */
[----:B------:R-:W-:Y:S03]  /*3660*/  FSETP.NEU.FTZ.AND P1, PT, R245, -INF , PT ;  /* 0xff800000f500780b */ /* 0x000fe60003f3d000 */
[--C-:B------:R-:W-:Y:S01]  /*3670*/  FFMA.FTZ R44, R5, c[0x0][0x23c], -R6.reuse ;  /* 0x00008f00052c7a23 */ /* 0x100fe20000010806 */
[----:B------:R-:W-:Y:S02]  /*3680*/  FSEL R5, R11, RZ, P1 ;  /* 0x000000ff0b057208 */ /* 0x000fe40000800000 */
[----:B------:R-:W-:Y:S01]  /*3690*/  @!P0 ISETP.GE.AND P1, PT, R10, R7, PT ;  /* 0x000000070a00820c */ /* 0x000fe20003f26270 */
[----:B------:R1:W3:Y:S01]  /*36a0*/  MUFU.EX2 R65, R44 ;  /* 0x0000002c00417308 */ /* 0x0002e20000000800 */
[----:B------:R-:W-:Y:S02]  /*36b0*/  @!P0 IADD3 R11, R4, 0x8, RZ ;  /* 0x00000008040b8810 */ /* 0x000fe40007ffe0ff */
[----:B--2---:R-:W-:Y:S02]  /*36c0*/  MOV R9, R62 ;  /* 0x0000003e00097202 */ /* 0x004fe40000000f00 */
[----:B------:R-:W-:Y:S05]  /*36d0*/  @!P0 FSEL R9, R62, -INF , !P2 ;  /* 0xff8000003e098808 */ /* 0x000fea0005000000 */
        /* <DEDUP_REMOVED lines=9> */
[----:B--2---:R-:W-:Y:S02]  /*3770*/  @!P0 IADD3 R10, R4, 0x9, RZ ;  /* 0x00000009040a8810 */ /* 0x004fe40007ffe0ff */
        /* <DEDUP_REMOVED lines=11> */
[----:B---3--:R-:W-:Y:S05]  /*3830*/  F2FP.PACK_AB R7, R65, R67 ;  /* 0x000000434107723e */ /* 0x008fea00000000ff */
[----:B------:R-:W-:Y:S01]  /*3840*/  STS [R248+0x15000], R7 ;  /* 0x01500007f8007388 */ /* 0x000fe20000000800 */
[--C-:B--2---:R-:W-:Y:S01]  /*3850*/  FFMA.FTZ R6, R4, c[0x0][0x23c], -R5.reuse ;  /* 0x00008f0004067a23 */ /* 0x104fe20000010805 */
        /* <DEDUP_REMOVED lines=200> */
.L_x_101:
        /* <DEDUP_REMOVED lines=338> */
.L_x_102:
        /* <DEDUP_REMOVED lines=122> */
.L_x_104:
        /* <DEDUP_REMOVED lines=18> */
.L_x_105:
        /* <DEDUP_REMOVED lines=59> */
.L_x_100:
[----:B------:R-:W-:Y:S05]  /*6670*/  BSYNC B0 ;  /* 0x0000000000007941 */ /* 0x000fea0003800000 */
.L_x_92:
        /* <DEDUP_REMOVED lines=12> */
.L_x_106:
[----:B------:R-:W-:Y:S05]  /*6740*/  EXIT ;  /* 0x000000000000794d */ /* 0x000fea0003800000 */
.L_x_108:
        /* <DEDUP_REMOVED lines=11> */
.L_x_1019:


//--------------------- .text._ZN5flash44flash_bwd_dq_dk_dv_loop_seqk_parallel_kernelI23Flash_bwd_kernel_traitsILi256ELi64ELi32ELi8ELi4ELi1ELi2ELb1ELb1EN7cutlass6half_tE19Flash_kernel_traitsILi256ELi64ELi32ELi8ES3_EELb0ELb1ELb0ELb1ELb0ELb0ELb0EEEvNS_16Flash_bwd_paramsE --------------------------
	.section	.text._ZN5flash44flash_bwd_dq_dk_dv_loop_seqk_parallel_kernelI23Flash_bwd_kernel_traitsILi256ELi64ELi32ELi8ELi4ELi1ELi2ELb1ELb1EN7cutlass6half_tE19Flash_kernel_traitsILi256ELi64ELi32ELi8ES3_EELb0ELb1ELb0ELb1ELb0ELb0ELb0EEEvNS_16Flash_bwd_paramsE,"ax",@progbits
	.sectioninfo	@"SHI_REGISTERS=255"
	.align	128
        .global         _ZN5flash44flash_bwd_dq_dk_dv_loop_seqk_parallel_kernelI23Flash_bwd_kernel_traitsILi256ELi64ELi32ELi8ELi4ELi1ELi2ELb1ELb1EN7cutlass6half_tE19Flash_kernel_traitsILi256ELi64ELi32ELi8ES3_EELb0ELb1ELb0ELb1ELb0ELb0ELb0EEEvNS_16Flash_bwd_paramsE
        .type           _ZN5flash44flash_bwd_dq_dk_dv_loop_seqk_parallel_kernelI23Flash_bwd_kernel_traitsILi256ELi64ELi32ELi8ELi4ELi1ELi2ELb1ELb1EN7cutlass6half_tE19Flash_kernel_traitsILi256ELi64ELi32ELi8ES3_EELb0ELb1ELb0ELb1ELb0ELb0ELb0EEEvNS_16Flash_bwd_paramsE,@function
        .size           _ZN5flash44flash_bwd_dq_dk_dv_loop_seqk_parallel_kernelI23Flash_bwd_kernel_traitsILi256ELi64ELi32ELi8ELi4ELi1ELi2ELb1ELb1EN7cutlass6half_tE19Flash_kernel_traitsILi256ELi64ELi32ELi8ES3_EELb0ELb1ELb0ELb1ELb0ELb0ELb0EEEvNS_16Flash_bwd_paramsE,(.L_x_1020 - _ZN5flash44flash_bwd_dq_dk_dv_loop_seqk_parallel_kernelI23Flash_bwd_kernel_traitsILi256ELi64ELi32ELi8ELi4ELi1ELi2ELb1ELb1EN7cutlass6half_tE19Flash_kernel_traitsILi256ELi64ELi32ELi8ES3_EELb0ELb1ELb0ELb1ELb0ELb0ELb0EEEvNS_16Flash_bwd_paramsE)
        .other          _ZN5flash44flash_bwd_dq_dk_dv_loop_seqk_parallel_kernelI23Flash_bwd_kernel_traitsILi256ELi64ELi32ELi8ELi4ELi1ELi2ELb1ELb1EN7cutlass6half_tE19Flash_kernel_traitsILi256ELi64ELi32ELi8ES3_EELb0ELb1ELb0ELb1ELb0ELb0ELb0EEEvNS_16Flash_bwd_paramsE,@"STO_CUDA_ENTRY STV_DEFAULT"
_ZN5flash44flash_bwd_dq_dk_dv_loop_seqk_parallel_kernelI23Flash_bwd_kernel_traitsILi256ELi64ELi32ELi8ELi4ELi1ELi2ELb1ELb1EN7cutlass6half_tE19Flash_kernel_traitsILi256ELi64ELi32ELi8ES3_EELb0ELb1ELb0ELb1ELb0ELb0ELb0EEEvNS_16Flash_bwd_paramsE:
.text._ZN5flash44flash_bwd_dq_dk_dv_loop_seqk_parallel_kernelI23Flash_bwd_kernel_traitsILi256ELi64ELi32ELi8ELi4ELi1ELi2ELb1ELb1EN7cutlass6half_tE19Flash_kernel_traitsILi256ELi64ELi32ELi8ES3_EELb0ELb1ELb0ELb1ELb0ELb0ELb0EEEvNS_16Flash_bwd_paramsE:
        /* <DEDUP_REMOVED lines=13> */
[----:B------:R-:W-:Y:S01]  /*00d0*/  IMAD.MOV.U32 R227, RZ, RZ, 0x40 ;  /* 0x00000040ffe37424 */ /* 0x000fe200078e00ff */
[----:B------:R-:W2:Y:S01]  /*00e0*/  S2UR UR34, SR_CTAID.Z ;  /* 0x00000000002279c3 */ /* 0x000ea20000002700 */
[----:B------:R-:W-:Y:S02]  /*00f0*/  ULDC.U8 UR9, c[0x0][0x328] ;  /* 0x0000ca0000097ab9 */ /* 0x000fe40000000000 */
[----:B------:R-:W-:Y:S02]  /*0100*/  UISETP.NE.AND UP5, UPT, UR9, URZ, UPT ;  /* 0x0000003f0900728c */ /* 0x000fe4000bfa5270 */
[----:B------:R-:W-:Y:S02]  /*0110*/  ULDC UR14, c[0x0][0x224] ;  /* 0x00008900000e7ab9 */ /* 0x000fe40000000800 */
[----:B------:R-:W-:Y:S01]  /*0120*/  ULDC UR45, c[0x0][0x22c] ;  /* 0x00008b00002d7ab9 */ /* 0x000fe20000000800 */
[----:B------:R-:W3:Y:S01]  /*0130*/  S2UR UR32, SR_CTAID.Y ;  /* 0x00000000002079c3 */ /* 0x000ee20000002600 */
[----:B------:R-:W-:-:S02]  /*0140*/  ULDC UR36, c[0x0][0x1c0] ;  /* 0x0000700000247ab9 */ /* 0x000fc40000000800 */
[----:B------:R-:W-:Y:S02]  /*0150*/  ULDC UR12, c[0x0][0x1c0] ;  /* 0x00007000000c7ab9 */ /* 0x000fe40000000800 */
[----:B------:R-:W-:Y:S02]  /*0160*/  USHF.R.S32.HI UR7, URZ, 0x1f, UR14 ;  /* 0x0000001f3f077899 */ /* 0x000fe4000801140e */
[----:B------:R-:W-:Y:S01]  /*0170*/  UIMAD.WIDE UR36, UR45, UR36, URZ ;  /* 0x000000242d2472a5 */ /* 0x000fe2000f8e023f */
[----:B------:R-:W4:Y:S01]  /*0180*/  S2UR UR59, SR_CTAID.X ;  /* 0x00000000003b79c3 */ /* 0x000f220000002500 */
[----:B------:R-:W-:Y:S02]  /*0190*/  UMOV UR8, 0x80 ;  /* 0x0000008000087882 */ /* 0x000fe40000000000 */
[----:B------:R-:W-:Y:S02]  /*01a0*/  ULDC UR6, c[0x0][0x210] ;  /* 0x0000840000067ab9 */ /* 0x000fe40000000800 */
[----:B------:R-:W-:Y:S01]  /*01b0*/  ULDC UR54, c[0x0][0x234] ;  /* 0x00008d0000367ab9 */ /* 0x000fe20000000800 */
[----:B-1----:R-:W-:Y:S01]  /*01c0*/  SHF.R.S32.HI R0, RZ, 0x1f, R9 ;  /* 0x0000001fff007819 */ /* 0x002fe20000011409 */
[----:B------:R-:W-:-:S02]  /*01d0*/  ULDC UR13, c[0x0][0x1c0] ;  /* 0x00007000000d7ab9 */ /* 0x000fc40000000800 */
[----:B--2---:R-:W-:Y:S01]  /*01e0*/  UIMAD UR46, UR34, UR45, URZ ;  /* 0x0000002d222e72a4 */ /* 0x004fe2000f8e023f */
[CC--:B------:R-:W-:Y:S01]  /*01f0*/  LEA.HI R2, R0.reuse, R9.reuse, RZ, 0x2 ;  /* 0x0000000900027211 */ /* 0x0c0fe200078f10ff */
[----:B------:R-:W-:Y:S01]  /*0200*/  UIMAD UR45, UR45, UR12, URZ ;  /* 0x0000000c2d2d72a4 */ /* 0x000fe2000f8e023f */
[CC--:B------:R-:W-:Y:S01]  /*0210*/  LEA.HI R4, R0.reuse, R9.reuse, RZ, 0x4 ;  /* 0x0000000900047211 */ /* 0x0c0fe200078f20ff */
[----:B------:R-:W-:Y:S01]  /*0220*/  ULDC UR11, c[0x0][0x1c0] ;  /* 0x00007000000b7ab9 */ /* 0x000fe20000000800 */
[CC--:B------:R-:W-:Y:S01]  /*0230*/  LEA.HI R14, R0.reuse, R9.reuse, RZ, 0x3 ;  /* 0x00000009000e7211 */ /* 0x0c0fe200078f18ff */
[----:B------:R-:W-:Y:S01]  /*0240*/  UIMAD UR54, UR8, UR6, UR54 ;  /* 0x00000006083672a4 */ /* 0x000fe2000f8e0236 */
[CC--:B------:R-:W-:Y:S01]  /*0250*/  LEA.HI R11, R0.reuse, R9.reuse, RZ, 0x5 ;  /* 0x00000009000b7211 */ /* 0x0c0fe200078f28ff */
[----:B---3--:R-:W-:Y:S01]  /*0260*/  UIMAD UR51, UR7, UR32, URZ ;  /* 0x00000020073372a4 */ /* 0x008fe2000f8e023f */
[CC--:B------:R-:W-:Y:S01]  /*0270*/  LEA.HI R12, R0.reuse, R9.reuse, RZ, 0x7 ;  /* 0x00000009000c7211 */ /* 0x0c0fe200078f38ff */
[----:B------:R-:W-:Y:S01]  /*0280*/  UIMAD.WIDE.U32 UR42, UR32, UR14, URZ ;  /* 0x0000000e202a72a5 */ /* 0x000fe2000f8e003f */
[----:B------:R-:W-:Y:S01]  /*0290*/  LEA.HI R13, R0, R9, RZ, 0x6 ;  /* 0x00000009000d7211 */ /* 0x000fe200078f30ff */
[----:B------:R-:W-:Y:S01]  /*02a0*/  UIMAD UR6, UR32, UR11, UR34 ;  /* 0x0000000b200672a4 */ /* 0x000fe2000f8e0222 */
[--C-:B------:R-:W-:Y:S01]  /*02b0*/  SHF.R.S32.HI R6, RZ, 0x2, R2.reuse ;  /* 0x00000002ff067819 */ /* 0x100fe20000011402 */
[----:B------:R-:W-:Y:S01]  /*02c0*/  @!UP5 UIMAD UR7, UR32, UR13, UR34 ;  /* 0x0000000d2007d2a4 */ /* 0x000fe2000f8e0222 */
[----:B------:R-:W-:Y:S01]  /*02d0*/  SHF.R.S32.HI R0, RZ, 0x1f, R2 ;  /* 0x0000001fff007819 */ /* 0x000fe20000011402 */
[----:B------:R-:W-:Y:S01]  /*02e0*/  USHF.L.U32 UR44, UR45, 0x6, URZ ;  /* 0x000000062d2c7899 */ /* 0x000fe2000800063f */
[----:B------:R-:W-:Y:S01]  /*02f0*/  SHF.R.S32.HI R5, RZ, 0x4, R4 ;  /* 0x00000004ff057819 */ /* 0x000fe20000011404 */
[----:B------:R-:W-:Y:S01]  /*0300*/  ULDC UR48, c[0x0][0x214] ;  /* 0x0000850000307ab9 */ /* 0x000fe20000000800 */
[----:B------:R-:W-:Y:S01]  /*0310*/  LEA.HI R0, R0, R6, RZ, 0x3 ;  /* 0x0000000600007211 */ /* 0x000fe200078f18ff */
[----:B------:R-:W-:Y:S01]  /*0320*/  ULDC UR55, c[0x0][0x1c8] ;  /* 0x0000720000377ab9 */ /* 0x000fe20000000800 */
[----:B------:R-:W-:Y:S01]  /*0330*/  LOP3.LUT R7, R2, 0x7ffffffc, RZ, 0xc0, !PT ;  /* 0x7ffffffc02077812 */ /* 0x000fe200078ec0ff */
[----:B------:R-:W-:Y:S01]  /*0340*/  ULDC.U8 UR10, c[0x0][0x3d0] ;  /* 0x0000f400000a7ab9 */ /* 0x000fe20000000000 */
[----:B------:R-:W-:Y:S01]  /*0350*/  LOP3.LUT R2, R4, 0xfffffff0, RZ, 0xc0, !PT ;  /* 0xfffffff004027812 */ /* 0x000fe200078ec0ff */
[----:B------:R-:W-:Y:S01]  /*0360*/  ULDC UR49, c[0x0][0x224] ;  /* 0x0000890000317ab9 */ /* 0x000fe20000000800 */
[----:B------:R-:W-:Y:S01]  /*0370*/  LOP3.LUT R3, R14, 0xfffffff8, RZ, 0xc0, !PT ;  /* 0xfffffff80e037812 */ /* 0x000fe200078ec0ff */
[----:B------:R-:W-:Y:S01]  /*0380*/  IMAD.IADD R16, R9, 0x1, -R7 ;  /* 0x0000000109107824 */ /* 0x000fe200078e0a07 */
[----:B------:R-:W-:Y:S01]  /*0390*/  LOP3.LUT R10, R11, 0xffffffe0, RZ, 0xc0, !PT ;  /* 0xffffffe00b0a7812 */ /* 0x000fe200078ec0ff */
[C---:B------:R-:W-:Y:S01]  /*03a0*/  IMAD.IADD R8, R9.reuse, 0x1, -R2 ;  /* 0x0000000109087824 */ /* 0x040fe200078e0a02 */
[----:B------:R-:W-:Y:S01]  /*03b0*/  LEA.HI R4, R4, R5, RZ, 0x1 ;  /* 0x0000000504047211 */ /* 0x000fe200078f08ff */
[C---:B------:R-:W-:Y:S01]  /*03c0*/  IMAD.IADD R3, R9.reuse, 0x1, -R3 ;  /* 0x0000000109037824 */ /* 0x040fe200078e0a03 */
[----:B------:R-:W-:Y:S01]  /*03d0*/  LOP3.LUT R0, R0, 0xfffffff8, RZ, 0xc0, !PT ;  /* 0xfffffff800007812 */ /* 0x000fe200078ec0ff */
[----:B------:R-:W-:Y:S01]  /*03e0*/  IMAD.IADD R2, R9, 0x1, -R10 ;  /* 0x0000000109027824 */ /* 0x000fe200078e0a0a */
[----:B------:R-:W-:Y:S01]  /*03f0*/  SHF.R.S32.HI R15, RZ, 0x3, R14 ;  /* 0x00000003ff0f7819 */ /* 0x000fe2000001140e */
[C---:B------:R-:W-:Y:S01]  /*0400*/  IMAD.SHL.U32 R245, R3.reuse, 0x8, RZ ;  /* 0x0000000803f57824 */ /* 0x040fe200078e00ff */
[----:B------:R-:W-:Y:S01]  /*0410*/  LOP3.LUT R4, R4, 0xfffffffe, RZ, 0xc0, !PT ;  /* 0xfffffffe04047812 */ /* 0x000fe200078ec0ff */
[----:B------:R-:W-:Y:S01]  /*0420*/  IMAD.IADD R9, R6, 0x1, -R0 ;  /* 0x0000000106097824 */ /* 0x000fe200078e0a00 */
[----:B------:R-:W-:Y:S01]  /*0430*/  LOP3.LUT P0, RZ, R3, 0x4, RZ, 0xc0, !PT ;  /* 0x0000000403ff7812 */ /* 0x000fe2000780c0ff */
[----:B------:R-:W-:Y:S01]  /*0440*/  IMAD.SHL.U32 R0, R15, 0x40, RZ ;  /* 0x000000400f007824 */ /* 0x000fe200078e00ff */
[----:B------:R-:W-:Y:S01]  /*0450*/  LOP3.LUT P5, RZ, R3, 0x2, RZ, 0xc0, !PT ;  /* 0x0000000203ff7812 */ /* 0x000fe200078ac0ff */
[----:B------:R-:W-:Y:S01]  /*0460*/  IMAD.IADD R10, R5, 0x1, -R4 ;  /* 0x00000001050a7824 */ /* 0x000fe200078e0a04 */
[----:B------:R-:W-:Y:S01]  /*0470*/  SHF.R.S32.HI R4, RZ, 0x1f, R2 ;  /* 0x0000001fff047819 */ /* 0x000fe20000011402 */
[C---:B------:R-:W-:Y:S01]  /*0480*/  IMAD.SHL.U32 R5, R3.reuse, 0x40, RZ ;  /* 0x0000004003057824 */ /* 0x040fe200078e00ff */
[----:B------:R-:W-:Y:S01]  /*0490*/  LOP3.LUT R0, R0, 0x1c0, RZ, 0xc0, !PT ;  /* 0x000001c000007812 */ /* 0x000fe200078ec0ff */
[----:B------:R-:W-:Y:S01]  /*04a0*/  IMAD.SHL.U32 R3, R3, 0x20, RZ ;  /* 0x0000002003037824 */ /* 0x000fe200078e00ff */
[----:B------:R-:W-:Y:S01]  /*04b0*/  LEA.HI R17, R4, R2, RZ, 0x2 ;  /* 0x0000000204117211 */ /* 0x000fe200078f10ff */
[----:B------:R-:W-:Y:S01]  /*04c0*/  @UP5 UIMAD UR53, UR32, UR48, URZ ;  /* 0x00000030203552a4 */ /* 0x000fe2000f8e023f */
        /* <DEDUP_REMOVED lines=12> */
[C---:B------:R-:W-:Y:S01]  /*0590*/  LOP3.LUT R0, R9.reuse, 0x1, RZ, 0xc0, !PT ;  /* 0x0000000109007812 */ /* 0x040fe200078ec0ff */
[----:B------:R-:W-:Y:S01]  /*05a0*/  USHF.R.S32.HI UR58, URZ, 0x1f, UR32 ;  /* 0x0000001f3f3a7899 */ /* 0x000fe20008011420 */
[----:B------:R-:W-:Y:S01]  /*05b0*/  LOP3.LUT R4, R4, R2, RZ, 0x3c, !PT ;  /* 0x0000000204047212 */ /* 0x000fe200078e3cff */
[----:B------:R-:W-:Y:S01]  /*05c0*/  USHF.R.S32.HI UR57, URZ, 0x1f, UR34 ;  /* 0x0000001f3f397899 */ /* 0x000fe20008011422 */
[----:B------:R-:W-:Y:S01]  /*05d0*/  ISETP.NE.U32.AND P1, PT, R0, 0x1, PT ;  /* 0x000000010000780c */ /* 0x000fe20003f25070 */
[----:B------:R-:W-:Y:S01]  /*05e0*/  IMAD.SHL.U32 R0, R10, 0x100, RZ ;  /* 0x000001000a007824 */ /* 0x000fe200078e00ff */
[----:B------:R-:W-:Y:S01]  /*05f0*/  SHF.R.S32.HI R6, RZ, 0x7, R12 ;  /* 0x00000007ff067819 */ /* 0x000fe2000001140c */
[----:B------:R-:W-:Y:S01]  /*0600*/  UIMAD.WIDE.U32 UR40, UR36, UR42, URZ ;  /* 0x0000002a242872a5 */ /* 0x000fe2000f8e003f */
[----:B------:R-:W-:Y:S01]  /*0610*/  LOP3.LUT P2, RZ, R9, 0x2, RZ, 0xc0, !PT ;  /* 0x0000000209ff7812 */ /* 0x000fe2000784c0ff */
[----:B------:R-:W-:Y:S01]  /*0620*/  UIMAD UR50, UR37, UR42, URZ ;  /* 0x0000002a253272a4 */ /* 0x000fe2000f8e023f */
[----:B------:R-:W-:Y:S01]  /*0630*/  LOP3.LUT R2, R0, 0x100, RZ, 0xc0, !PT ;  /* 0x0000010000027812 */ /* 0x000fe200078ec0ff */
[----:B------:R-:W-:Y:S01]  /*0640*/  IMAD R0, R6, 0x2, R10 ;  /* 0x0000000206007824 */ /* 0x000fe200078e020a */
[----:B------:R-:W-:Y:S01]  /*0650*/  LOP3.LUT P6, RZ, R8, 0x4, RZ, 0xc0, !PT ;  /* 0x0000000408ff7812 */ /* 0x000fe200078cc0ff */
[----:B------:R-:W-:Y:S01]  /*0660*/  USHF.R.S32.HI UR52, URZ, 0x1f, UR46 ;  /* 0x0000001f3f347899 */ /* 0x000fe2000801142e */
[----:B------:R-:W-:Y:S01]  /*0670*/  LOP3.LUT R226, R2, 0xe0, R3, 0xf8, !PT ;  /* 0x000000e002e27812 */ /* 0x000fe200078ef803 */
[----:B------:R-:W-:Y:S01]  /*0680*/  IMAD.SHL.U32 R3, R10, 0x20, RZ ;  /* 0x000000200a037824 */ /* 0x000fe200078e00ff */
[----:B------:R-:W-:Y:S01]  /*0690*/  SHF.R.S32.HI R2, RZ, 0x6, R13 ;  /* 0x00000006ff027819 */ /* 0x000fe2000001140d */
[----:B------:R-:W-:Y:S01]  /*06a0*/  IMAD.U32 R0, R0, 0x200, R4 ;  /* 0x0000020000007824 */ /* 0x000fe200078e0004 */
[----:B------:R-:W-:Y:S01]  /*06b0*/  SEL R232, R227, 0xffffffc0, !P0 ;  /* 0xffffffc0e3e87807 */ /* 0x000fe20004000000 */
[----:B------:R-:W-:Y:S01]  /*06c0*/  IMAD.SHL.U32 R4, R9, 0x20, RZ ;  /* 0x0000002009047824 */ /* 0x000fe200078e00ff */
[----:B------:R-:W-:Y:S01]  /*06d0*/  UIMAD UR49, UR6, UR49, URZ ;  /* 0x00000031063172a4 */ /* 0x000fe2000f8e023f */
[C---:B------:R-:W-:Y:S01]  /*06e0*/  IMAD R237, R2.reuse, 0x200, R5 ;  /* 0x0000020002ed7824 */ /* 0x040fe200078e0205 */
[----:B------:R-:W-:Y:S01]  /*06f0*/  @!UP5 UIMAD UR48, UR7, UR48, URZ ;  /* 0x000000300730d2a4 */ /* 0x000fe2000f8e023f */
[----:B------:R-:W-:Y:S01]  /*0700*/  IMAD.SHL.U32 R5, R2, 0x8, RZ ;  /* 0x0000000802057824 */ /* 0x000fe200078e00ff */
[----:B------:R-:W-:Y:S01]  /*0710*/  LOP3.LUT R2, R3, 0x20, RZ, 0xc0, !PT ;  /* 0x0000002003027812 */ /* 0x000fe200078ec0ff */
[----:B------:R-:W-:Y:S01]  /*0720*/  IMAD.SHL.U32 R3, R6, 0x10, RZ ;  /* 0x0000001006037824 */ /* 0x000fe200078e00ff */
[----:B------:R-:W-:Y:S01]  /*0730*/  LOP3.LUT R4, R4, 0xe0, RZ, 0xc0, !PT ;  /* 0x000000e004047812 */ /* 0x000fe200078ec0ff */
[----:B------:R-:W-:Y:S01]  /*0740*/  IMAD.SHL.U32 R229, R0, 0x2, RZ ;  /* 0x0000000200e57824 */ /* 0x000fe200078e00ff */
[----:B------:R-:W-:Y:S01]  /*0750*/  LOP3.LUT R15, R2, 0x18, R5, 0xf8, !PT ;  /* 0x00000018020f7812 */ /* 0x000fe200078ef805 */
[----:B------:R-:W-:Y:S01]  /*0760*/  IMAD.SHL.U32 R237, R237, 0x2, RZ ;  /* 0x00000002eded7824 */ /* 0x000fe200078e00ff */
[----:B------:R-:W-:Y:S01]  /*0770*/  LOP3.LUT R13, R4, 0x10, R3, 0xf8, !PT ;  /* 0x00000010040d7812 */ /* 0x000fe200078ef803 */
[----:B------:R-:W-:Y:S01]  /*0780*/  IMAD.SHL.U32 R4, R10, 0x8, RZ ;  /* 0x000000080a047824 */ /* 0x000fe200078e00ff */
[----:B------:R-:W-:Y:S01]  /*0790*/  SHF.R.S32.HI R3, RZ, 0x1f, R8 ;  /* 0x0000001fff037819 */ /* 0x000fe20000011408 */
[----:B------:R-:W-:Y:S01]  /*07a0*/  IMAD.IADD R231, R229, 0x1, R232 ;  /* 0x00000001e5e77824 */ /* 0x000fe200078e02e8 */
[----:B------:R-:W-:Y:S01]  /*07b0*/  SHF.R.S32.HI R2, RZ, 0x5, R11 ;  /* 0x00000005ff027819 */ /* 0x000fe2000001140b */
[----:B------:R-:W-:Y:S01]  /*07c0*/  USHF.R.S32.HI UR47, URZ, 0x1f, UR44 ;  /* 0x0000001f3f2f7899 */ /* 0x000fe2000801142c */
[----:B------:R-:W-:Y:S01]  /*07d0*/  LEA.HI R225, R3, R8, RZ, 0x3 ;  /* 0x0000000803e17211 */ /* 0x000fe200078f18ff */
[----:B------:R-:W-:Y:S01]  /*07e0*/  IMAD.SHL.U32 R3, R8, 0x20, RZ ;  /* 0x0000002008037824 */ /* 0x000fe200078e00ff */
[----:B------:R-:W-:-:S02]  /*07f0*/  LOP3.LUT R12, R4, 0x8, RZ, 0xc0, !PT ;  /* 0x00000008040c7812 */ /* 0x000fc400078ec0ff */
[C---:B------:R-:W-:Y:S01]  /*0800*/  LOP3.LUT R5, R225.reuse, 0xfffffff8, RZ, 0xc0, !PT ;  /* 0xfffffff8e1057812 */ /* 0x040fe200078ec0ff */
[----:B------:R-:W-:Y:S01]  /*0810*/  IMAD.SHL.U32 R225, R225, 0x40, RZ ;  /* 0x00000040e1e17824 */ /* 0x000fe200078e00ff */
[----:B------:R-:W-:Y:S02]  /*0820*/  SHF.R.S32.HI R6, RZ, 0x1f, R11 ;  /* 0x0000001fff067819 */ /* 0x000fe4000001140b */
[----:B------:R-:W-:Y:S01]  /*0830*/  LOP3.LUT R4, R12, 0x1e0, R3, 0xf8, !PT ;  /* 0x000001e00c047812 */ /* 0x000fe200078ef803 */
[C---:B------:R-:W-:Y:S01]  /*0840*/  IMAD.IADD R7, R8.reuse, 0x1, -R5 ;  /* 0x0000000108077824 */ /* 0x040fe200078e0a05 */
[-C--:B------:R-:W-:Y:S01]  /*0850*/  LEA.HI R3, R11, R2.reuse, RZ, 0x1 ;  /* 0x000000020b037211 */ /* 0x080fe200078f08ff */
[----:B------:R-:W-:Y:S01]  /*0860*/  IMAD.SHL.U32 R5, R8, 0x4, RZ ;  /* 0x0000000408057824 */ /* 0x000fe200078e00ff */
[----:B------:R-:W-:Y:S02]  /*0870*/  LEA.HI R6, R6, R2, RZ, 0x2 ;  /* 0x0000000206067211 */ /* 0x000fe400078f10ff */
[----:B------:R-:W-:-:S02]  /*0880*/  LOP3.LUT R3, R3, 0x3ffffe, RZ, 0xc0, !PT ;  /* 0x003ffffe03037812 */ /* 0x000fc400078ec0ff */
[----:B------:R-:W-:Y:S02]  /*0890*/  LOP3.LUT R6, R6, 0xfffffffc, RZ, 0xc0, !PT ;  /* 0xfffffffc06067812 */ /* 0x000fe400078ec0ff */
[----:B------:R-:W-:Y:S01]  /*08a0*/  LOP3.LUT R11, R4, 0x38, R5, 0x78, !PT ;  /* 0x00000038040b7812 */ /* 0x000fe200078e7805 */
[----:B------:R-:W-:Y:S01]  /*08b0*/  IMAD.SHL.U32 R4, R9, 0x40, RZ ;  /* 0x0000004009047824 */ /* 0x000fe200078e00ff */
[----:B------:R-:W-:Y:S01]  /*08c0*/  LOP3.LUT R225, R225, 0xfffffe00, RZ, 0xc0, !PT ;  /* 0xfffffe00e1e17812 */ /* 0x000fe200078ec0ff */
[----:B------:R-:W-:Y:S01]  /*08d0*/  IMAD.SHL.U32 R5, R9, 0x4, RZ ;  /* 0x0000000409057824 */ /* 0x000fe200078e00ff */
[C---:B------:R-:W-:Y:S01]  /*08e0*/  LOP3.LUT P4, RZ, R7.reuse, 0x4, RZ, 0xc0, !PT ;  /* 0x0000000407ff7812 */ /* 0x040fe2000788c0ff */
[C---:B------:R-:W-:Y:S01]  /*08f0*/  IMAD.IADD R233, R2.reuse, 0x1, -R3 ;  /* 0x0000000102e97824 */ /* 0x040fe200078e0a03 */
[----:B------:R-:W-:Y:S01]  /*0900*/  LOP3.LUT P3, RZ, R7, 0x2, RZ, 0xc0, !PT ;  /* 0x0000000207ff7812 */ /* 0x000fe2000786c0ff */
[C---:B------:R-:W-:Y:S01]  /*0910*/  IMAD.SHL.U32 R3, R2.reuse, 0x8, RZ ;  /* 0x0000000802037824 */ /* 0x040fe200078e00ff */
[----:B------:R-:W-:Y:S01]  /*0920*/  LOP3.LUT R9, R13, 0x18, R5, 0x78, !PT ;  /* 0x000000180d097812 */ /* 0x000fe200078e7805 */
[----:B------:R-:W-:Y:S01]  /*0930*/  IMAD.IADD R6, R2, 0x1, -R6 ;  /* 0x0000000102067824 */ /* 0x000fe200078e0a06 */
[----:B------:R-:W-:Y:S01]  /*0940*/  LOP3.LUT R2, R4, 0x1c0, RZ, 0xc0, !PT ;  /* 0x000001c004027812 */ /* 0x000fe200078ec0ff */
[----:B------:R-:W-:Y:S01]  /*0950*/  IMAD R233, R233, 0x200, R11 ;  /* 0x00000200e9e97824 */ /* 0x000fe200078e020b */
[----:B------:R-:W-:-:S02]  /*0960*/  LOP3.LUT R5, R3, 0x38, RZ, 0xc0, !PT ;  /* 0x0000003803057812 */ /* 0x000fc400078ec0ff */
[----:B------:R-:W-:Y:S02]  /*0970*/  LOP3.LUT R4, R226, 0x8, R14, 0xf8, !PT ;  /* 0x00000008e2047812 */ /* 0x000fe400078ef80e */
[----:B------:R-:W-:Y:S02]  /*0980*/  SHF.R.U32.HI R3, RZ, 0x3, R2 ;  /* 0x00000003ff037819 */ /* 0x000fe40000011602 */
[----:B------:R-:W-:Y:S02]  /*0990*/  SHF.R.U32.HI R226, RZ, 0x3, R226 ;  /* 0x00000003ffe27819 */ /* 0x000fe400000116e2 */
[----:B------:R-:W-:Y:S01]  /*09a0*/  LOP3.LUT R8, R3, R2, R5, 0x1e, !PT ;  /* 0x0000000203087212 */ /* 0x000fe200078e1e05 */
[----:B------:R-:W-:Y:S01]  /*09b0*/  IMAD.SHL.U32 R2, R7, 0x40, RZ ;  /* 0x0000004007027824 */ /* 0x000fe200078e00ff */
[----:B------:R-:W-:Y:S01]  /*09c0*/  LOP3.LUT R226, R4, 0x38, R226, 0x78, !PT ;  /* 0x0000003804e27812 */ /* 0x000fe200078e78e2 */
[----:B------:R-:W-:Y:S01]  /*09d0*/  IMAD.SHL.U32 R4, R16, 0x2, RZ ;  /* 0x0000000210047824 */ /* 0x000fe200078e00ff */
[----:B------:R-:W-:-:S02]  /*09e0*/  IADD3 R236, R232, 0x14000, R229 ;  /* 0x00014000e8ec7810 */ /* 0x000fc40007ffe0e5 */
[----:B------:R-:W-:Y:S01]  /*09f0*/  LOP3.LUT R2, R2, 0x1c0, RZ, 0xc0, !PT ;  /* 0x000001c002027812 */ /* 0x000fe200078ec0ff */
[----:B------:R-:W-:Y:S01]  /*0a00*/  IMAD R3, R6, 0x200, R4 ;  /* 0x0000020006037824 */ /* 0x000fe200078e0204 */
[----:B------:R-:W-:Y:S01]  /*0a10*/  LEA R233, R233, 0x14000, 0x1 ;  /* 0x00014000e9e97811 */ /* 0x000fe200078e08ff */
[----:B------:R-:W-:Y:S01]  /*0a20*/  IMAD.IADD R8, R4, 0x1, R8 ;  /* 0x0000000104087824 */ /* 0x000fe200078e0208 */
[----:B------:R-:W-:Y:S01]  /*0a30*/  SEL R227, R227, 0xffffffc0, !P4 ;  /* 0xffffffc0e3e37807 */ /* 0x000fe20006000000 */
[----:B------:R-:W-:Y:S01]  /*0a40*/  IMAD.IADD R9, R3, 0x1, R9 ;  /* 0x0000000103097824 */ /* 0x000fe200078e0209 */
[----:B------:R-:W-:Y:S01]  /*0a50*/  SHF.R.U32.HI R3, RZ, 0x3, R2 ;  /* 0x00000003ff037819 */ /* 0x000fe20000011602 */
[----:B------:R-:W-:Y:S01]  /*0a60*/  IMAD R4, R10, 0x1000, R225 ;  /* 0x000010000a047824 */ /* 0x000fe200078e02e1 */
[----:B------:R-:W-:Y:S01]  /*0a70*/  IADD3 R234, R233, 0x20, RZ ;  /* 0x00000020e9ea7810 */ /* 0x000fe20007ffe0ff */
[----:B------:R-:W-:Y:S01]  /*0a80*/  IMAD.SHL.U32 R9, R9, 0x2, RZ ;  /* 0x0000000209097824 */ /* 0x000fe200078e00ff */
[----:B------:R-:W-:-:S02]  /*0a90*/  LOP3.LUT R7, R3, R2, R12, 0x1e, !PT ;  /* 0x0000000203077212 */ /* 0x000fc400078e1e0c */
[C---:B------:R-:W-:Y:S02]  /*0aa0*/  LOP3.LUT R5, R3.reuse, R2, R5, 0x1e, !PT ;  /* 0x0000000203057212 */ /* 0x040fe400078e1e05 */
[----:B------:R-:W-:Y:S02]  /*0ab0*/  LOP3.LUT R3, R3, R15, R2, 0x1e, !PT ;  /* 0x0000000f03037212 */ /* 0x000fe400078e1e02 */
[----:B------:R-:W-:Y:S01]  /*0ac0*/  SHF.R.S32.HI R2, RZ, 0x2, R17 ;  /* 0x00000002ff027819 */ /* 0x000fe20000011411 */
[----:B------:R-:W-:Y:S01]  /*0ad0*/  IMAD.IADD R4, R4, 0x1, R5 ;  /* 0x0000000104047824 */ /* 0x000fe200078e0205 */
[----:B------:R-:W-:-:S03]  /*0ae0*/  @P6 IADD3 R234, R233, -0x20, RZ ;  /* 0xffffffe0e9ea6810 */ /* 0x000fc60007ffe0ff */
[----:B------:R-:W-:Y:S01]  /*0af0*/  IMAD R5, R6, 0x10, R2 ;  /* 0x0000001006057824 */ /* 0x000fe200078e0202 */
[----:B------:R-:W-:Y:S01]  /*0b00*/  IADD3 R235, R234, 0x800, RZ ;  /* 0x00000800eaeb7810 */ /* 0x000fe20007ffe0ff */
[----:B------:R-:W-:Y:S01]  /*0b10*/  IMAD R2, R6, 0x400, R225 ;  /* 0x0000040006027824 */ /* 0x000fe200078e02e1 */
[----:B------:R-:W-:Y:S01]  /*0b20*/  LOP3.LUT R225, R3, R225, RZ, 0xfc, !PT ;  /* 0x000000e103e17212 */ /* 0x000fe200078efcff */
[----:B------:R-:W-:Y:S01]  /*0b30*/  IMAD.MOV.U32 R3, RZ, RZ, 0x20 ;  /* 0x00000020ff037424 */ /* 0x000fe200078e00ff */
[----:B------:R1:W-:Y:S01]  /*0b40*/  STL [R1+0x1c], R5 ;  /* 0x00001c0501007387 */ /* 0x0003e20000100800 */
[----:B------:R-:W-:Y:S01]  /*0b50*/  IMAD.IADD R2, R2, 0x1, R7 ;  /* 0x0000000102027824 */ /* 0x000fe200078e0207 */
[----:B------:R-:W-:Y:S02]  /*0b60*/  LEA R225, R225, 0x10000, 0x1 ;  /* 0x00010000e1e17811 */ /* 0x000fe400078e08ff */
        /* <DEDUP_REMOVED lines=9> */
[----:B------:R2:W-:Y:S01]  /*0c00*/  STL [R1+0x14], R0 ;  /* 0x0000140001007387 */ /* 0x0005e20000100800 */
[----:B------:R-:W-:-:S02]  /*0c10*/  IMAD.IADD R228, R2, 0x1, R227 ;  /* 0x0000000102e47824 */ /* 0x000fc400078e02e3 */
[----:B------:R-:W-:Y:S01]  /*0c20*/  IMAD.IADD R232, R232, 0x1, R230 ;  /* 0x00000001e8e87824 */ /* 0x000fe200078e02e6 */
[----:B------:R-:W-:Y:S01]  /*0c30*/  STL [R1+0x4], R9 ;  /* 0x0000040901007387 */ /* 0x000fe20000100800 */
[----:B------:R-:W-:Y:S02]  /*0c40*/  IMAD.SHL.U32 R226, R226, 0x2, RZ ;  /* 0x00000002e2e27824 */ /* 0x000fe400078e00ff */
[----:B------:R-:W-:Y:S02]  /*0c50*/  IMAD.IADD R227, R3, 0x1, R227 ;  /* 0x0000000103e37824 */ /* 0x000fe400078e02e3 */
[----:B-1----:R-:W-:-:S05]  /*0c60*/  IMAD.MOV.U32 R5, RZ, RZ, 0x1c0 ;  /* 0x000001c0ff057424 */ /* 0x002fca00078e00ff */
[----:B------:R-:W-:-:S05]  /*0c70*/  SEL R5, R5, 0x240, !P1 ;  /* 0x0000024005057807 */ /* 0x000fca0004800000 */
[----:B------:R-:W-:-:S05]  /*0c80*/  IMAD.IADD R6, R9, 0x1, R5 ;  /* 0x0000000109067824 */ /* 0x000fca00078e0205 */
[----:B------:R-:W-:Y:S01]  /*0c90*/  STL [R1+0x10], R6 ;  /* 0x0000100601007387 */ /* 0x000fe20000100800 */
[C---:B--2---:R-:W-:Y:S02]  /*0ca0*/  IADD3 R0, R9.reuse, 0x10, RZ ;  /* 0x0000001009007810 */ /* 0x044fe40007ffe0ff */
[----:B------:R-:W-:-:S05]  /*0cb0*/  @P2 IADD3 R0, R9, -0x10, RZ ;  /* 0xfffffff009002810 */ /* 0x000fca0007ffe0ff */
[----:B------:R1:W-:Y:S02]  /*0cc0*/  STL [R1+0x8], R0 ;  /* 0x0000080001007387 */ /* 0x0003e40000100800 */
[----:B-1----:R-:W-:-:S05]  /*0cd0*/  IMAD.IADD R0, R5, 0x1, R0 ;  /* 0x0000000105007824 */ /* 0x002fca00078e0200 */
[----:B------:R1:W-:Y:S02]  /*0ce0*/  STL [R1+0xc], R0 ;  /* 0x00000c0001007387 */ /* 0x0003e40000100800 */
[----:B-1--4-:R-:W-:Y:S02]  /*0cf0*/  IMAD.SHL.U32 R0, R4, 0x2, RZ ;  /* 0x0000000204007824 */ /* 0x012fe400078e00ff */
.L_x_141:
[----:B------:R-:W-:Y:S02]  /*0d00*/  ULDC.64 UR6, c[0x0][0x240] ;  /* 0x0000900000067ab9 */ /* 0x000fe40000000a00 */
[----:B------:R-:W-:Y:S02]  /*0d10*/  UISETP.NE.U32.AND UP1, UPT, URZ, UR6, UPT ;  /* 0x000000063f00728c */ /* 0x000fe4000bf25070 */
[----:B------:R-:W-:Y:S02]  /*0d20*/  USHF.L.U32 UR13, UR32, 0x2, URZ ;  /* 0x00000002200d7899 */ /* 0x000fe4000800063f */
[----:B------:R-:W-:Y:S02]  /*0d30*/  USHF.R.S32.HI UR39, URZ, 0x1f, UR32 ;  /* 0x0000001f3f277899 */ /* 0x000fe40008011420 */
[----:B------:R-:W-:-:S02]  /*0d40*/  UISETP.NE.AND.EX UP1, UPT, URZ, UR7, UPT, UP1 ;  /* 0x000000073f00728c */ /* 0x000fc4000bf25310 */
[----:B------:R-:W-:Y:S02]  /*0d50*/  USHF.L.U64.HI UR12, UR32, 0x2, UR39 ;  /* 0x00000002200c7899 */ /* 0x000fe40008010227 */
[----:B------:R-:W-:Y:S02]  /*0d60*/  UIADD3 UR6, UP0, UR13, UR6, URZ ;  /* 0x000000060d067290 */ /* 0x000fe4000ff1e03f */
[----:B------:R-:W-:Y:S01]  /*0d70*/  PLOP3.LUT P0, PT, PT, PT, UP1, 0x80, 0x0 ;  /* 0x000000000000781c */ /* 0x000fe20003f0f018 */
[----:B------:R-:W-:Y:S02]  /*0d80*/  ULDC.64 UR10, c[0x0][0x250] ;  /* 0x00009400000a7ab9 */ /* 0x000fe40000000a00 */
[----:B------:R-:W-:Y:S01]  /*0d90*/  UIADD3.X UR7, UR12, UR7, URZ, UP0, !UPT ;  /* 0x000000070c077290 */ /* 0x000fe200087fe43f */
[----:B-12---:R-:W-:Y:S01]  /*0da0*/  IMAD.U32 R4, RZ, RZ, UR6 ;  /* 0x00000006ff047e24 */ /* 0x006fe2000f8e00ff */
[----:B------:R-:W-:Y:S02]  /*0db0*/  UISETP.NE.U32.AND UP3, UPT, URZ, UR10, UPT ;  /* 0x0000000a3f00728c */ /* 0x000fe4000bf65070 */
[----:B------:R-:W-:-:S02]  /*0dc0*/  ULDC.U8 UR14, c[0x0][0x312] ;  /* 0x0000c480000e7ab9 */ /* 0x000fc40000000000 */
        /* <DEDUP_REMOVED lines=40> */
.L_x_109:
        /* <DEDUP_REMOVED lines=39> */
[----:B------:R-:W-:-:S02]  /*12c0*/  UIADD3 UR21, UR11, UR19, URZ ;  /* 0x000000130b157290 */ /* 0x000fc4000fffe03f */
[----:B------:R-:W-:Y:S02]  /*12d0*/  UIADD3 UR19, UR12, -0x40, URZ ;  /* 0xffffffc00c137890 */ /* 0x000fe4000fffe03f */
        /* <DEDUP_REMOVED lines=18> */
.L_x_111:
        /* <DEDUP_REMOVED lines=19> */
.L_x_112:
[----:B------:R-:W-:Y:S01]  /*1530*/  IABS R8, c[0x0][0x1c8] ;  /* 0x0000720000087a13 */ /* 0x000fe20000000000 */
[----:B------:R-:W-:Y:S01]  /*1540*/  ULDC.64 UR8, c[0x0][0x370] ;  /* 0x0000dc0000087ab9 */ /* 0x000fe20000000a00 */
[----:B--2---:R-:W-:Y:S01]  /*1550*/  IABS R7, UR34 ;  /* 0x0000002200077c13 */ /* 0x004fe20008000000 */
[----:B------:R-:W-:Y:S01]  /*1560*/  @UP2 UIMAD.WIDE.U32 UR6, UR16, UR8, URZ ;  /* 0x00000008100622a5 */ /* 0x000fe2000f8e003f */
[----:B------:R-:W1:Y:S01]  /*1570*/  I2F.RP R4, R8 ;  /* 0x0000000800047306 */ /* 0x000e620000209400 */
[----:B------:R-:W-:Y:S01]  /*1580*/  ULDC UR10, c[0x0][0x224] ;  /* 0x00008900000a7ab9 */ /* 0x000fe20000000800 */
[----:B------:R-:W-:Y:S01]  /*1590*/  ISETP.LE.AND P1, PT, RZ, UR55, PT ;  /* 0x00000037ff007c0c */ /* 0x000fe2000bf23270 */
        /* <DEDUP_REMOVED lines=62> */
.L_x_113:
[----:B------:R-:W-:Y:S02]  /*1980*/  UMOV UR8, UR49 ;  /* 0x0000003100087c82 */ /* 0x000fe40008000000 */
.L_x_114:
[----:B------:R-:W-:Y:S01]  /*1990*/  UIADD3 UR6, UP4, UP3, UR6, UR44, UR46 ;  /* 0x0000002c06067290 */ /* 0x000fe2000fb9e02e */
[----:B------:R-:W1:Y:S01]  /*19a0*/  S2R R30, SR_TID.X ;  /* 0x00000000001e7919 */ /* 0x000e620000002100 */
[--C-:B------:R-:W-:Y:S01]  /*19b0*/  SHF.R.S32.HI R33, RZ, 0x1f, R245.reuse ;  /* 0x0000001fff217819 */ /* 0x100fe200000114f5 */
[----:B------:R-:W-:Y:S01]  /*19c0*/  IMAD.U32 R7, RZ, RZ, UR19 ;  /* 0x00000013ff077e24 */ /* 0x000fe2000f8e00ff */
[----:B------:R-:W-:Y:S01]  /*19d0*/  UIADD3 UR28, UP2, UP1, UR12, UR6, UR14 ;  /* 0x000000060c1c7290 */ /* 0x000fe2000f95e00e */
[----:B------:R-:W2:Y:S01]  /*19e0*/  S2R R34, SR_TID.X ;  /* 0x0000000000227919 */ /* 0x000ea20000002100 */
[----:B------:R-:W-:Y:S01]  /*19f0*/  UIADD3.X UR6, UR9, UR47, UR52, UP4, UP3 ;  /* 0x0000002f09067290 */ /* 0x000fe2000a7e6434 */
[----:B------:R-:W-:Y:S01]  /*1a00*/  IMAD.MOV.U32 R32, RZ, RZ, R245 ;  /* 0x000000ffff207224 */ /* 0x000fe200078e00f5 */
[C---:B------:R-:W-:Y:S01]  /*1a10*/  IADD3 R13, R245.reuse, 0x40, RZ ;  /* 0x00000040f50d7810 */ /* 0x040fe20007ffe0ff */
[----:B------:R-:W3:Y:S01]  /*1a20*/  S2R R35, SR_TID.X ;  /* 0x0000000000237919 */ /* 0x000ee20000002100 */
[----:B------:R-:W-:Y:S01]  /*1a30*/  UIADD3.X UR20, UR10, UR6, UR11, UP2, UP1 ;  /* 0x000000060a147290 */ /* 0x000fe200097e240b */
[----:B------:R-:W-:Y:S01]  /*1a40*/  ISETP.GE.AND P3, PT, R245, c[0x0][0x220], PT ;  /* 0x00008800f5007a0c */ /* 0x000fe20003f66270 */
[----:B------:R-:W-:Y:S01]  /*1a50*/  IMAD.U32 R11, RZ, RZ, UR34 ;  /* 0x00000022ff0b7e24 */ /* 0x000fe2000f8e00ff */
[----:B------:R-:W-:Y:S01]  /*1a60*/  ULDC.64 UR6, c[0x0][0x1a8] ;  /* 0x00006a0000067ab9 */ /* 0x000fe20000000a00 */
[----:B------:R-:W-:Y:S01]  /*1a70*/  ISETP.GE.AND P5, PT, R13, c[0x0][0x220], PT ;  /* 0x000088000d007a0c */ /* 0x000fe20003fa6270 */
[----:B------:R-:W-:Y:S01]  /*1a80*/  UIMAD UR6, UR56, UR6, URZ ;  /* 0x00000006380672a4 */ /* 0x000fe2000f8e023f */
[----:B------:R-:W-:Y:S01]  /*1a90*/  IMAD.U32 R16, RZ, RZ, UR34 ;  /* 0x00000022ff107e24 */ /* 0x000fe2000f8e00ff */
[----:B------:R-:W-:Y:S01]  /*1aa0*/  ULDC.64 UR10, c[0x0][0x3c8] ;  /* 0x0000f200000a7ab9 */ /* 0x000fe20000000a00 */
[----:B------:R-:W-:Y:S01]  /*1ab0*/  BSSY B1, `(.L_x_110) ;  /* 0x00005f3000017945 */ /* 0x000fe20003800000 */
[----:B------:R-:W-:-:S03]  /*1ac0*/  UIMAD UR14, UR34, UR7, UR6 ;  /* 0x00000007220e72a4 */ /* 0x000fc6000f8e0206 */
[----:B------:R-:W-:Y:S02]  /*1ad0*/  ULDC.64 UR6, c[0x0][0x370] ;  /* 0x0000dc0000067ab9 */ /* 0x000fe40000000a00 */
[----:B------:R-:W-:Y:S01]  /*1ae0*/  UIMAD UR6, UR31, UR6, URZ ;  /* 0x000000061f0672a4 */ /* 0x000fe2000f8e023f */
[----:B-1----:R-:W-:-:S03]  /*1af0*/  SHF.R.S32.HI R31, RZ, 0x1f, R30 ;  /* 0x0000001fff1f7819 */ /* 0x002fc6000001141e */
[----:B------:R-:W-:Y:S01]  /*1b00*/  UIMAD UR16, UR19, UR7, UR6 ;  /* 0x00000007131072a4 */ /* 0x000fe2000f8e0206 */
[----:B------:R-:W-:Y:S02]  /*1b10*/  LEA.HI R4, R31, R30, RZ, 0x5 ;  /* 0x0000001e1f047211 */ /* 0x000fe400078f28ff */
[----:B------:R-:W-:Y:S01]  /*1b20*/  ULDC.64 UR6, c[0x0][0x378] ;  /* 0x0000de0000067ab9 */ /* 0x000fe20000000a00 */
[----:B--2---:R-:W-:Y:S01]  /*1b30*/  SHF.R.S32.HI R34, RZ, 0x1f, R34 ;  /* 0x0000001fff227819 */ /* 0x004fe20000011422 */
[----:B------:R-:W-:Y:S01]  /*1b40*/  UIMAD UR6, UR56, UR6, URZ ;  /* 0x00000006380672a4 */ /* 0x000fe2000f8e023f */
[----:B------:R-:W-:Y:S02]  /*1b50*/  LOP3.LUT R6, R4, 0xffffffe0, RZ, 0xc0, !PT ;  /* 0xffffffe004067812 */ /* 0x000fe400078ec0ff */
[----:B---3--:R-:W-:Y:S01]  /*1b60*/  LEA.HI R34, R34, R35, RZ, 0x3 ;  /* 0x0000002322227211 */ /* 0x008fe200078f18ff */
[----:B------:R-:W-:Y:S01]  /*1b70*/  UIMAD UR12, UR34, UR7, UR6 ;  /* 0x00000007220c72a4 */ /* 0x000fe2000f8e0206 */
[----:B------:R-:W-:Y:S01]  /*1b80*/  SHF.R.S32.HI R4, RZ, 0x5, R4 ;  /* 0x00000005ff047819 */ /* 0x000fe20000011404 */
[----:B------:R-:W-:Y:S01]  /*1b90*/  UIADD3 UR6, UR19, UR8, URZ ;  /* 0x0000000813067290 */ /* 0x000fe2000fffe03f */
[----:B------:R-:W-:Y:S01]  /*1ba0*/  IMAD.IADD R6, R30, 0x1, -R6 ;  /* 0x000000011e067824 */ /* 0x000fe200078e0a06 */
[----:B------:R-:W-:Y:S01]  /*1bb0*/  SHF.R.S32.HI R34, RZ, 0x3, R34 ;  /* 0x00000003ff227819 */ /* 0x000fe20000011422 */
[----:B------:R-:W-:-:S02]  /*1bc0*/  ULDC.64 UR8, c[0x0][0x200] ;  /* 0x0000800000087ab9 */ /* 0x000fc40000000a00 */
[----:B------:R-:W-:Y:S01]  /*1bd0*/  UIMAD.WIDE UR6, UR6, UR60, UR10 ;  /* 0x0000003c060672a5 */ /* 0x000fe2000f8e020a */
[----:B------:R-:W-:Y:S01]  /*1be0*/  IMAD R6, R4, UR45, R6 ;  /* 0x0000002d04067c24 */ /* 0x000fe2000f8e0206 */
[----:B------:R-:W-:Y:S02]  /*1bf0*/  IADD3 R19, P0, R34, UR19, RZ ;  /* 0x0000001322137c10 */ /* 0x000fe4000ff1e0ff */
[----:B------:R-:W-:Y:S02]  /*1c00*/  SHF.R.S32.HI R29, RZ, 0x1f, R34 ;  /* 0x0000001fff1d7819 */ /* 0x000fe40000011422 */
[----:B------:R-:W-:Y:S01]  /*1c10*/  IADD3 R4, P1, R245, UR15, RZ ;  /* 0x0000000ff5047c10 */ /* 0x000fe2000ff3e0ff */
[----:B------:R-:W-:Y:S01]  /*1c20*/  UMOV UR11, UR6 ;  /* 0x00000006000b7c82 */ /* 0x000fe20008000000 */
[----:B------:R-:W-:Y:S01]  /*1c30*/  IADD3.X R23, R29, UR31, RZ, P0, !PT ;  /* 0x0000001f1d177c10 */ /* 0x000fe200087fe4ff */
[----:B------:R-:W-:Y:S01]  /*1c40*/  UIADD3 UR6, UR19, UR13, URZ ;  /* 0x0000000d13067290 */ /* 0x000fe2000fffe03f */
[----:B------:R-:W-:Y:S01]  /*1c50*/  IADD3.X R5, R33, UR18, RZ, P1, !PT ;  /* 0x0000001221057c10 */ /* 0x000fe20008ffe4ff */
[----:B------:R-:W-:Y:S01]  /*1c60*/  UMOV UR10, UR7 ;  /* 0x00000007000a7c82 */ /* 0x000fe20008000000 */
[C---:B------:R-:W-:Y:S01]  /*1c70*/  IADD3 R10, P0, R6.reuse, UR28, RZ ;  /* 0x0000001c060a7c10 */ /* 0x040fe2000ff1e0ff */
[----:B------:R-:W-:Y:S01]  /*1c80*/  UIMAD.WIDE UR6, UR6, UR60, UR8 ;  /* 0x0000003c060672a5 */ /* 0x000fe2000f8e0208 */
[----:B------:R-:W-:Y:S01]  /*1c90*/  IMAD R8, R23, c[0x0][0x190], RZ ;  /* 0x0000640017087a24 */ /* 0x000fe200078e02ff */
[----:B------:R-:W-:Y:S01]  /*1ca0*/  ULDC UR13, c[0x0][0x2e8] ;  /* 0x0000ba00000d7ab9 */ /* 0x000fe20000000800 */
[----:B------:R-:W-:Y:S01]  /*1cb0*/  IMAD.WIDE.U32 R4, R7, c[0x0][0x370], R4 ;  /* 0x0000dc0007047a25 */ /* 0x000fe200078e0004 */
[----:B------:R-:W-:-:S03]  /*1cc0*/  LEA.HI.X.SX32 R12, R6, UR20, 0x1, P0 ;  /* 0x00000014060c7c11 */ /* 0x000fc600080f0eff */
[----:B------:R-:W-:Y:S01]  /*1cd0*/  UMOV UR9, UR6 ;  /* 0x0000000600097c82 */ /* 0x000fe20008000000 */
[----:B------:R-:W-:Y:S01]  /*1ce0*/  IMAD.WIDE.U32 R6, R19, c[0x0][0x190], R32 ;  /* 0x0000640013067a25 */ /* 0x000fe200078e0020 */
[----:B------:R-:W-:Y:S01]  /*1cf0*/  UIADD3 UR6, -UR17, UR25, UR23 ;  /* 0x0000001911067290 */ /* 0x000fe2000fffe117 */
[----:B------:R-:W-:Y:S01]  /*1d00*/  IADD3 R5, R5, UR16, RZ ;  /* 0x0000001005057c10 */ /* 0x000fe2000fffe0ff */
[----:B------:R-:W-:Y:S01]  /*1d10*/  UMOV UR8, UR7 ;  /* 0x0000000700087c82 */ /* 0x000fe20008000000 */
[----:B------:R-:W-:Y:S01]  /*1d20*/  IMAD R27, R19, c[0x0][0x194], R8 ;  /* 0x00006500131b7a24 */ /* 0x000fe200078e0208 */
[----:B------:R-:W-:Y:S01]  /*1d30*/  UIADD3 UR6, UR6, -UR13, URZ ;  /* 0x8000000d06067290 */ /* 0x000fe2000fffe03f */
[----:B------:R-:W-:Y:S01]  /*1d40*/  IADD3 R8, P0, R6, UR29, RZ ;  /* 0x0000001d06087c10 */ /* 0x000fe2000ff1e0ff */
[----:B------:R-:W-:Y:S01]  /*1d50*/  IMAD.WIDE.U32 R4, R11, c[0x0][0x378], R4 ;  /* 0x0000de000b047a25 */ /* 0x000fe200078e0004 */
[----:B------:R-:W-:Y:S01]  /*1d60*/  SEL R6, RZ, 0xffffffff, P5 ;  /* 0xffffffffff067807 */ /* 0x000fe20002800000 */
[----:B------:R-:W-:Y:S01]  /*1d70*/  USHF.R.S32.HI UR13, URZ, 0x1f, UR6 ;  /* 0x0000001f3f0d7899 */ /* 0x000fe20008011406 */
[----:B------:R-:W-:Y:S01]  /*1d80*/  IADD3.X R9, R7, UR21, R27, P0, !PT ;  /* 0x0000001507097c10 */ /* 0x000fe200087fe41b */
[----:B------:R-:W-:Y:S01]  /*1d90*/  UIADD3 UR7, UR35, -0x1, URZ ;  /* 0xffffffff23077890 */ /* 0x000fe2000fffe03f */
[----:B------:R-:W-:Y:S01]  /*1da0*/  SEL R7, RZ, 0x1, P3 ;  /* 0x00000001ff077807 */ /* 0x000fe20001800000 */
[----:B------:R-:W-:Y:S01]  /*1db0*/  ULEA.HI UR13, UR13, UR6, URZ, 0x6 ;  /* 0x000000060d0d7291 */ /* 0x000fe2000f8f303f */
[----:B------:R-:W-:Y:S01]  /*1dc0*/  IMAD.SHL.U32 R6, R6, 0x2, RZ ;  /* 0x0000000206067824 */ /* 0x000fe200078e00ff */
[----:B------:R-:W-:Y:S01]  /*1dd0*/  LEA R238, P0, R10, c[0x0][0x350], 0x2 ;  /* 0x0000d4000aee7a11 */ /* 0x000fe200078010ff */
[----:B------:R-:W-:Y:S01]  /*1de0*/  IMAD.WIDE.U32 R16, R16, c[0x0][0x1a8], R8 ;  /* 0x00006a0010107a25 */ /* 0x000fe200078e0008 */
[----:B------:R-:W-:Y:S01]  /*1df0*/  USHF.R.S32.HI UR13, URZ, 0x6, UR13 ;  /* 0x000000063f0d7899 */ /* 0x000fe2000801140d */
[----:B------:R-:W-:-:S02]  /*1e00*/  IADD3 R9, R245, 0x80, RZ ;  /* 0x00000080f5097810 */ /* 0x000fc40007ffe0ff */
[----:B------:R-:W-:Y:S01]  /*1e10*/  LOP3.LUT R11, R6, 0x2, R7, 0xe2, !PT ;  /* 0x00000002060b7812 */ /* 0x000fe200078ee207 */
[----:B------:R-:W-:Y:S01]  /*1e20*/  UISETP.LT.AND UP1, UPT, URZ, UR13, UPT ;  /* 0x0000000d3f00728c */ /* 0x000fe2000bf21270 */
[----:B------:R-:W-:Y:S01]  /*1e30*/  IADD3 R7, R5, UR12, RZ ;  /* 0x0000000c05077c10 */ /* 0x000fe2000fffe0ff */
[----:B------:R-:W-:Y:S01]  /*1e40*/  IMAD.MOV.U32 R6, RZ, RZ, R4 ;  /* 0x000000ffff067224 */ /* 0x000fe200078e0004 */
[----:B------:R-:W-:Y:S01]  /*1e50*/  LEA.HI.X R239, R10, c[0x0][0x354], R12, 0x2, P0 ;  /* 0x0000d5000aef7a11 */ /* 0x000fe200000f140c */
[----:B------:R-:W-:Y:S01]  /*1e60*/  USEL UR13, URZ, UR13, !UP1 ;  /* 0x0000000d3f0d7287 */ /* 0x000fe2000c800000 */
[----:B------:R-:W-:Y:S01]  /*1e70*/  IMAD R4, R29, c[0x0][0x370], RZ ;  /* 0x0000dc001d047a24 */ /* 0x000fe200078e02ff */
[----:B------:R-:W-:Y:S01]  /*1e80*/  IADD3 R10, R245, 0xc0, RZ ;  /* 0x000000c0f50a7810 */ /* 0x000fe20007ffe0ff */
[----:B------:R-:W-:Y:S01]  /*1e90*/  IMAD.WIDE.U32 R6, R34, c[0x0][0x370], R6 ;  /* 0x0000dc0022067a25 */ /* 0x000fe200078e0006 */
[----:B------:R-:W-:Y:S01]  /*1ea0*/  UISETP.GT.AND UP1, UPT, UR35, UR13, UPT ;  /* 0x0000000d2300728c */ /* 0x000fe2000bf24270 */
[----:B------:R-:W-:-:S02]  /*1eb0*/  ISETP.GE.AND P4, PT, R9, c[0x0][0x220], PT ;  /* 0x0000880009007a0c */ /* 0x000fc40003f86270 */
[----:B------:R-:W-:Y:S01]  /*1ec0*/  IMAD R8, R34, c[0x0][0x374], R4 ;  /* 0x0000dd0022087a24 */ /* 0x000fe200078e0204 */
[----:B------:R-:W-:Y:S02]  /*1ed0*/  ISETP.GE.AND P6, PT, R10, c[0x0][0x220], PT ;  /* 0x000088000a007a0c */ /* 0x000fe40003fc6270 */
[----:B------:R-:W-:Y:S01]  /*1ee0*/  PLOP3.LUT P2, PT, PT, PT, UP1, 0x80, 0x0 ;  /* 0x000000000000781c */ /* 0x000fe20003f4f018 */
[----:B------:R-:W-:Y:S01]  /*1ef0*/  IMAD.IADD R21, R7, 0x1, R8 ;  /* 0x0000000107157824 */ /* 0x000fe200078e0208 */
[----:B------:R-:W-:Y:S02]  /*1f00*/  SEL R5, RZ, 0x4, P4 ;  /* 0x00000004ff057807 */ /* 0x000fe40002000000 */
[----:B------:R-:W-:Y:S02]  /*1f10*/  SEL R4, RZ, 0x8, P6 ;  /* 0x00000008ff047807 */ /* 0x000fe40003000000 */
[----:B------:R-:W-:Y:S02]  /*1f20*/  LEA R241, P1, R16, c[0x0][0x160], 0x1 ;  /* 0x0000580010f17a11 */ /* 0x000fe400078208ff */
[----:B------:R-:W-:-:S02]  /*1f30*/  LEA R242, P0, R6, c[0x0][0x330], 0x1 ;  /* 0x0000cc0006f27a11 */ /* 0x000fc400078008ff */
[----:B------:R-:W-:Y:S02]  /*1f40*/  IADD3 R26, R17, UR14, RZ ;  /* 0x0000000e111a7c10 */ /* 0x000fe4000fffe0ff */
[----:B------:R-:W-:Y:S02]  /*1f50*/  LOP3.LUT R20, R4, R11, R5, 0xfe, !PT ;  /* 0x0000000b04147212 */ /* 0x000fe400078efe05 */
[----:B------:R-:W-:Y:S02]  /*1f60*/  LEA.HI.X R243, R16, c[0x0][0x164], R26, 0x1, P1 ;  /* 0x0000590010f37a11 */ /* 0x000fe400008f0c1a */
[----:B------:R-:W-:Y:S01]  /*1f70*/  LEA.HI.X R244, R6, c[0x0][0x334], R21, 0x1, P0 ;  /* 0x0000cd0006f47a11 */ /* 0x000fe200000f0c15 */
[----:B------:R-:W-:Y:S05]  /*1f80*/  @P2 BRA `(.L_x_115) ;  /* 0x000005c000002947 */ /* 0x000fea0003800000 */
[----:B------:R-:W-:Y:S01]  /*1f90*/  PLOP3.LUT P0, PT, PT, PT, UP0, 0x40, 0x0 ;  /* 0x000000000000781c */ /* 0x000fe20003f0e808 */
[----:B------:R-:W-:Y:S02]  /*1fa0*/  @UP0 UIADD3 UR8, UR22, UR24, URZ ;  /* 0x0000001816080290 */ /* 0x000fe4000fffe03f */
[----:B------:R-:W-:-:S02]  /*1fb0*/  ULDC.64 UR10, c[0x0][0x3a0] ;  /* 0x0000e800000a7ab9 */ /* 0x000fc40000000a00 */
        /* <DEDUP_REMOVED lines=16> */
.L_x_116:
        /* <DEDUP_REMOVED lines=17> */
.L_x_117:
        /* <DEDUP_REMOVED lines=28> */
.L_x_119:
[----:B------:R-:W-:Y:S05]  /*2390*/  BSYNC B0 ;  /* 0x0000000000007941 */ /* 0x000fea0003800000 */
.L_x_118:
        /* <DEDUP_REMOVED lines=27> */
.L_x_115:
        /* <DEDUP_REMOVED lines=62> */
.L_x_122:
[----:B------:R-:W-:Y:S05]  /*2930*/  BSYNC B0 ;  /* 0x0000000000007941 */ /* 0x000fea0003800000 */
.L_x_121:
        /* <DEDUP_REMOVED lines=45> */
.L_x_124:
[----:B------:R-:W-:Y:S05]  /*2c10*/  BSYNC B0 ;  /* 0x0000000000007941 */ /* 0x000fea0003800000 */
.L_x_123:
        /* <DEDUP_REMOVED lines=48> */
.L_x_126:
[----:B------:R-:W-:Y:S05]  /*2f20*/  BSYNC B0 ;  /* 0x0000000000007941 */ /* 0x000fea0003800000 */
.L_x_125:
        /* <DEDUP_REMOVED lines=40> */
.L_x_128:
[----:B------:R-:W-:Y:S05]  /*31b0*/  BSYNC B0 ;  /* 0x0000000000007941 */ /* 0x000fea0003800000 */
.L_x_127:
        /* <DEDUP_REMOVED lines=41> */
.L_x_130:
[----:B------:R-:W-:Y:S05]  /*3450*/  BSYNC B0 ;  /* 0x0000000000007941 */ /* 0x000fea0003800000 */
.L_x_129:
[----:B--2---:R-:W2:Y:S01]  /*3460*/  LDL R16, [R1+0x1c] ;  /* 0x00001c0001107983 */ /* 0x004ea20000100800 */
[----:B------:R-:W-:Y:S02]  /*3470*/  IMAD.MOV.U32 R246, RZ, RZ, 0x7f800000 ;  /* 0x7f800000fff67424 */ /* 0x000fe400078e00ff */
[----:B------:R-:W-:Y:S01]  /*3480*/  IMAD.MOV.U32 R247, RZ, RZ, 0x7f800000 ;  /* 0x7f800000fff77424 */ /* 0x000fe200078e00ff */
[----:B-12-4-:R-:W-:Y:S01]  /*3490*/  SHF.R.S32.HI R4, RZ, 0x1f, R16 ;  /* 0x0000001fff047819 */ /* 0x016fe20000011410 */
[C---:B------:R-:W-:Y:S01]  /*34a0*/  IMAD.SHL.U32 R5, R16.reuse, 0x4, RZ ;  /* 0x0000000410057824 */ /* 0x040fe200078e00ff */
[C---:B------:R-:W-:Y:S02]  /*34b0*/  IADD3 R6, R16.reuse, 0x8, RZ ;  /* 0x0000000810067810 */ /* 0x040fe40007ffe0ff */
[C---:B------:R-:W-:Y:S02]  /*34c0*/  SHF.L.U64.HI R252, R16.reuse, 0x2, R4 ;  /* 0x0000000210fc7819 */ /* 0x040fe40000010204 */
[----:B------:R-:W-:Y:S01]  /*34d0*/  IADD3 R4, P0, R5, UR9, RZ ;  /* 0x0000000905047c10 */ /* 0x000fe2000ff1e0ff */
[----:B------:R1:W-:Y:S01]  /*34e0*/  STL [R1], R5 ;  /* 0x0000000501007387 */ /* 0x0003e20000100800 */
[----:B------:R-:W-:-:S02]  /*34f0*/  ISETP.GE.AND P1, PT, R16, UR6, PT ;  /* 0x0000000610007c0c */ /* 0x000fc4000bf26270 */
[----:B-1----:R-:W-:Y:S02]  /*3500*/  IADD3.X R5, R252, UR8, RZ, P0, !PT ;  /* 0x00000008fc057c10 */ /* 0x002fe400087fe4ff */
        /* <DEDUP_REMOVED lines=59> */
.L_x_132:
[----:B------:R-:W-:Y:S05]  /*38c0*/  BSYNC B0 ;  /* 0x0000000000007941 */ /* 0x000fea0003800000 */
.L_x_131:
[----:B------:R-:W0:Y:S01]  /*38d0*/  LDGDEPBAR ;  /* 0x00000000000079af */ /* 0x000e220000000000 */
[----:B------:R-:W-:Y:S02]  /*38e0*/  ULDC.64 UR18, c[0x0][0x318] ;  /* 0x0000c60000127ab9 */ /* 0x000fe40000000a00 */
[----:B------:R-:W-:Y:S02]  /*38f0*/  UISETP.NE.U32.AND UP1, UPT, URZ, UR18, UPT ;  /* 0x000000123f00728c */ /* 0x000fe4000bf25070 */
[----:B------:R-:W-:Y:S02]  /*3900*/  ULDC.64 UR20, c[0x0][0x320] ;  /* 0x0000c80000147ab9 */ /* 0x000fe40000000a00 */
[----:B------:R-:W-:-:S06]  /*3910*/  UISETP.NE.AND.EX UP1, UPT, URZ, UR19, UPT, UP1 ;  /* 0x000000133f00728c */ /* 0x000fcc000bf25310 */
[----:B------:R-:W-:-:S05]  /*3920*/  PLOP3.LUT P0, PT, PT, PT, UP1, 0x80, 0x0 ;  /* 0x000000000000781c */ /* 0x000fca0003f0f018 */
[----:B------:R-:W-:Y:S02]  /*3930*/  @UP1 UIMAD UR6, UR39, UR20, URZ ;  /* 0x00000014270612a4 */ /* 0x000fe4000f8e023f */
[----:B------:R-:W-:Y:S02]  /*3940*/  @UP1 UMOV UR14, UR34 ;  /* 0x00000022000e1c82 */ /* 0x000fe40008000000 */
[----:B------:R-:W-:Y:S01]  /*3950*/  @UP1 UMOV UR15, UR56 ;  /* 0x00000038000f1c82 */ /* 0x000fe20008000000 */
[----:B------:R-:W-:-:S04]  /*3960*/  DEPBAR.LE SB0, 0x1 ;  /* 0x000080400000791a */ /* 0x000fc80000000000 */
[----:B------:R-:W-:Y:S01]  /*3970*/  BAR.SYNC.DEFER_BLOCKING 0x0 ;  /* 0x0000000000007b1d */ /* 0x000fe20000010000 */
[----:B------:R-:W-:Y:S02]  /*3980*/  @UP1 UIMAD.WIDE.U32 UR14, UR32, UR20, UR14 ;  /* 0x00000014200e12a5 */ /* 0x000fe4000f8e000e */
[----:B------:R-:W-:Y:S02]  /*3990*/  @UP1 UIMAD UR21, UR32, UR21, UR6 ;  /* 0x00000015201512a4 */ /* 0x000fe4000f8e0206 */
[----:B------:R-:W-:Y:S02]  /*39a0*/  @UP1 ULEA UR18, UP0, UR14, UR18, 0x2 ;  /* 0x000000120e121291 */ /* 0x000fe4000f80103f */
[----:B------:R-:W-:-:S04]  /*39b0*/  @UP1 UIADD3 UR21, UR15, UR21, URZ ;  /* 0x000000150f151290 */ /* 0x000fc8000fffe03f */
[----:B------:R-:W-:Y:S01]  /*39c0*/  @UP1 ULEA.HI.X UR19, UR14, UR19, UR21, 0x2, UP0 ;  /* 0x000000130e131291 */ /* 0x000fe200080f1415 */
[----:B-1----:R-:W-:-:S05]  /*39d0*/  IMAD.U32 R4, RZ, RZ, UR18 ;  /* 0x00000012ff047e24 */ /* 0x002fca000f8e00ff */
[----:B------:R-:W-:-:S05]  /*39e0*/  IMAD.U32 R5, RZ, RZ, UR19 ;  /* 0x00000013ff057e24 */ /* 0x000fca000f8e00ff */
[----:B------:R1:W2:Y:S01]  /*39f0*/  @P0 LDG.E R7, [R4.64] ;  /* 0x0000000404070981 */ /* 0x0002a2000c1e1900 */
[----:B------:R-:W2:Y:S01]  /*3a00*/  @P0 MUFU.RCP R8, c[0x0][0x238] ;  /* 0x00008e0000080b08 */ /* 0x000ea20000001000 */
[----:B------:R-:W-:Y:S01]  /*3a10*/  IADD3 R6, R16, 0x1, RZ ;  /* 0x0000000110067810 */ /* 0x000fe20007ffe0ff */
[----:B------:R-:W-:Y:S01]  /*3a20*/  UIADD3 UR16, UR25, 0x20, UR23 ;  /* 0x0000002019107890 */ /* 0x000fe2000fffe017 */
[----:B------:R4:W3:Y:S01]  /*3a30*/  LDSM.16.M88.4 R132, [R229+0x14000] ;  /* 0x01400000e584783b */ /* 0x0008e20000000200 */
[----:B------:R-:W-:Y:S01]  /*3a40*/  CS2R R126, SRZ ;  /* 0x00000000007e7805 */ /* 0x000fe2000001ff00 */
[----:B------:R-:W-:Y:S01]  /*3a50*/  CS2R R124, SRZ ;  /* 0x00000000007c7805 */ /* 0x000fe2000001ff00 */
[----:B------:R-:W-:Y:S01]  /*3a60*/  CS2R R130, SRZ ;  /* 0x0000000000827805 */ /* 0x000fe2000001ff00 */
[----:B------:R4:W2:Y:S01]  /*3a70*/  LDSM.16.M88.4 R136, [R230+0x14000] ;  /* 0x01400000e688783b */ /* 0x0008a20000000200 */
        /* <DEDUP_REMOVED lines=16> */
[----:B-1----:R-:W-:Y:S01]  /*3b80*/  LEA.HI R5, R31, R30, RZ, 0x7 ;  /* 0x0000001e1f057211 */ /* 0x002fe200078f38ff */
[----:B------:R-:W-:Y:S01]  /*3b90*/  IMAD.U32 R4, RZ, RZ, UR25 ;  /* 0x00000019ff047e24 */ /* 0x000fe2000f8e00ff */
[----:B------:R-:W-:Y:S01]  /*3ba0*/  CS2R R100, SRZ ;  /* 0x0000000000647805 */ /* 0x000fe2000001ff00 */
[----:B------:R4:W1:Y:S01]  /*3bb0*/  LDSM.16.M88.4 R156, [R231+0x15000] ;  /* 0x01500000e79c783b */ /* 0x0008620000000200 */
[----:B------:R-:W-:Y:S01]  /*3bc0*/  SHF.R.S32.HI R5, RZ, 0x7, R5 ;  /* 0x00000007ff057819 */ /* 0x000fe20000011405 */
[----:B------:R-:W-:Y:S01]  /*3bd0*/  IMAD.SHL.U32 R30, R30, 0x2, RZ ;  /* 0x000000021e1e7824 */ /* 0x000fe200078e00ff */
[----:B------:R-:W-:Y:S01]  /*3be0*/  IADD3 R6, R6, UR17, -R4 ;  /* 0x0000001106067c10 */ /* 0x000fe2000fffe804 */
[----:B------:R4:W1:Y:S01]  /*3bf0*/  LDSM.16.M88.4 R160, [R236+0x1000] ;  /* 0x00100000eca0783b */ /* 0x0008620000000200 */
[----:B------:R-:W-:Y:S01]  /*3c00*/  CS2R R38, SRZ ;  /* 0x0000000000267805 */ /* 0x000fe2000001ff00 */
[----:B------:R-:W-:Y:S01]  /*3c10*/  IMAD.SHL.U32 R5, R5, 0x10, RZ ;  /* 0x0000001005057824 */ /* 0x000fe200078e00ff */
[----:B------:R-:W-:Y:S01]  /*3c20*/  CS2R R36, SRZ ;  /* 0x0000000000247805 */ /* 0x000fe2000001ff00 */
[----:B------:R4:W1:Y:S01]  /*3c30*/  LDSM.16.M88.4 R164, [R229+0x16000] ;  /* 0x01600000e5a4783b */ /* 0x0008620000000200 */
[----:B------:R-:W-:Y:S01]  /*3c40*/  CS2R R42, SRZ ;  /* 0x00000000002a7805 */ /* 0x000fe2000001ff00 */
[----:B------:R-:W-:Y:S01]  /*3c50*/  CS2R R40, SRZ ;  /* 0x0000000000287805 */ /* 0x000fe2000001ff00 */
[----:B------:R-:W-:Y:S01]  /*3c60*/  LOP3.LUT R5, R5, 0x6, R30, 0xf8, !PT ;  /* 0x0000000605057812 */ /* 0x000fe200078ef81e */
[----:B------:R4:W1:Y:S01]  /*3c70*/  LDSM.16.M88.4 R168, [R230+0x16000] ;  /* 0x01600000e6a8783b */ /* 0x0008620000000200 */
[----:B------:R-:W-:Y:S01]  /*3c80*/  CS2R R34, SRZ ;  /* 0x0000000000227805 */ /* 0x000fe2000001ff00 */
[----:B------:R-:W-:Y:S01]  /*3c90*/  CS2R R32, SRZ ;  /* 0x0000000000207805 */ /* 0x000fe2000001ff00 */
[----:B------:R-:W-:Y:S01]  /*3ca0*/  IADD3 R240, R5, UR23, RZ ;  /* 0x0000001705f07c10 */ /* 0x000fe2000fffe0ff */
[----:B------:R4:W1:Y:S01]  /*3cb0*/  LDSM.16.M88.4 R172, [R231+0x16000] ;  /* 0x01600000e7ac783b */ /* 0x0008620000000200 */
[----:B------:R-:W-:Y:S01]  /*3cc0*/  CS2R R30, SRZ ;  /* 0x00000000001e7805 */ /* 0x000fe2000001ff00 */
[----:B------:R-:W-:Y:S01]  /*3cd0*/  CS2R R28, SRZ ;  /* 0x00000000001c7805 */ /* 0x000fe2000001ff00 */
[C---:B------:R-:W-:Y:S01]  /*3ce0*/  IADD3 R251, R240.reuse, 0x9, RZ ;  /* 0x00000009f0fb7810 */ /* 0x040fe20007ffe0ff */
[----:B------:R4:W1:Y:S01]  /*3cf0*/  LDSM.16.M88.4 R176, [R236+0x2000] ;  /* 0x00200000ecb0783b */ /* 0x0008620000000200 */
[C---:B------:R-:W-:Y:S01]  /*3d00*/  IADD3 R250, R240.reuse, 0x8, RZ ;  /* 0x00000008f0fa7810 */ /* 0x040fe20007ffe0ff */
[----:B------:R4:W1:Y:S01]  /*3d10*/  I2F R248, R240 ;  /* 0x000000f000f87306 */ /* 0x0008620000201400 */
[----:B------:R-:W-:Y:S01]  /*3d20*/  IADD3 R249, R240, 0x1, RZ ;  /* 0x00000001f0f97810 */ /* 0x000fe20007ffe0ff */
[----:B------:R4:W1:Y:S01]  /*3d30*/  LDSM.16.M88.4 R180, [R229+0x17000] ;  /* 0x01700000e5b4783b */ /* 0x0008620000000200 */
[----:B------:R-:W-:Y:S01]  /*3d40*/  CS2R R22, SRZ ;  /* 0x0000000000167805 */ /* 0x000fe2000001ff00 */
[----:B------:R-:W-:Y:S01]  /*3d50*/  CS2R R20, SRZ ;  /* 0x0000000000147805 */ /* 0x000fe2000001ff00 */
[----:B------:R-:W-:Y:S01]  /*3d60*/  CS2R R26, SRZ ;  /* 0x00000000001a7805 */ /* 0x000fe2000001ff00 */
[----:B------:R4:W1:Y:S01]  /*3d70*/  LDSM.16.M88.4 R184, [R230+0x17000] ;  /* 0x01700000e6b8783b */ /* 0x0008620000000200 */
[----:B------:R-:W-:Y:S01]  /*3d80*/  CS2R R24, SRZ ;  /* 0x0000000000187805 */ /* 0x000fe2000001ff00 */
[----:B------:R-:W1:Y:S01]  /*3d90*/  I2F R251, R251 ;  /* 0x000000fb00fb7306 */ /* 0x000e620000201400 */
[----:B------:R-:W-:Y:S01]  /*3da0*/  CS2R R18, SRZ ;  /* 0x0000000000127805 */ /* 0x000fe2000001ff00 */
[----:B------:R4:W1:Y:S01]  /*3db0*/  LDSM.16.M88.4 R188, [R231+0x17000] ;  /* 0x01700000e7bc783b */ /* 0x0008620000000200 */
[----:B------:R-:W-:Y:S01]  /*3dc0*/  CS2R R16, SRZ ;  /* 0x0000000000107805 */ /* 0x000fe2000001ff00 */
[----:B------:R-:W-:Y:S01]  /*3dd0*/  CS2R R14, SRZ ;  /* 0x00000000000e7805 */ /* 0x000fe2000001ff00 */
[----:B------:R-:W-:Y:S01]  /*3de0*/  CS2R R12, SRZ ;  /* 0x00000000000c7805 */ /* 0x000fe2000001ff00 */
[----:B------:R4:W1:Y:S01]  /*3df0*/  LDSM.16.M88.4 R192, [R236+0x3000] ;  /* 0x00300000ecc0783b */ /* 0x0008620000000200 */
[----:B------:R-:W-:Y:S01]  /*3e00*/  UMOV UR6, URZ ;  /* 0x0000003f00067c82 */ /* 0x000fe20008000000 */
[----:B------:R-:W1:Y:S01]  /*3e10*/  I2F R250, R250 ;  /* 0x000000fa00fa7306 */ /* 0x000e620000201400 */
[----:B------:R-:W-:Y:S01]  /*3e20*/  UIADD3 UR15, UR23, 0x20, URZ ;  /* 0x00000020170f7890 */ /* 0x000fe2000fffe03f */
[----:B------:R4:W-:Y:S01]  /*3e30*/  STL [R1+0x18], R6 ;  /* 0x0000180601007387 */ /* 0x0009e20000100800 */
[----:B------:R-:W-:-:S05]  /*3e40*/  UIADD3 UR16, UR16, -UR17, URZ ;  /* 0x8000001110107290 */ /* 0x000fca000fffe03f */
[----:B------:R-:W1:Y:S01]  /*3e50*/  I2F R249, R249 ;  /* 0x000000f900f97306 */ /* 0x000e620000201400 */
[----:B--2---:R-:W-:-:S04]  /*3e60*/  @P0 FMUL.FTZ R4, R7, R8 ;  /* 0x0000000807040220 */ /* 0x004fc80000410000 */
[----:B------:R-:W2:Y:S02]  /*3e70*/  @P0 R2UR UR12, R4 ;  /* 0x00000000040c03c2 */ /* 0x000ea400000e0000 */
[----:B-1234-:R-:W-:-:S05]  /*3e80*/  @UP1 UMOV UR6, UR12 ;  /* 0x0000000c00061c82 */ /* 0x01efca0008000000 */
.L_x_135:
[----:B------:R-:W0:Y:S01]  /*3e90*/  LDGDEPBAR ;  /* 0x00000000000079af */ /* 0x000e220000000000 */
[----:B------:R-:W-:Y:S01]  /*3ea0*/  USHF.L.U32 UR12, UR7, 0x6, URZ ;  /* 0x00000006070c7899 */ /* 0x000fe2000800063f */
[----:B-----5:R-:W-:Y:S01]  /*3eb0*/  FSETP.NEU.FTZ.AND P1, PT, R246, -INF , PT ;  /* 0xff800000f600780b */ /* 0x020fe20003f3d000 */
[----:B------:R-:W-:Y:S02]  /*3ec0*/  UISETP.GT.AND UP2, UPT, UR7, UR13, UPT ;  /* 0x0000000d0700728c */ /* 0x000fe4000bf44270 */
[----:B------:R-:W2:Y:S01]  /*3ed0*/  LDL R68, [R1+0x18] ;  /* 0x0000180001447983 */ /* 0x000ea20000100800 */
[----:B------:R-:W-:Y:S04]  /*3ee0*/  UISETP.GE.AND UP0, UPT, UR12, UR16, UPT ;  /* 0x000000100c00728c */ /* 0x000fe8000bf06270 */
[----:B------:R-:W-:Y:S06]  /*3ef0*/  UISETP.LT.AND UP0, UPT, UR15, UR17, UP0 ;  /* 0x000000110f00728c */ /* 0x000fec0008701270 */
[----:B------:R-:W-:Y:S01]  /*3f00*/  PLOP3.LUT P0, PT, PT, PT, UP0, 0x80, 0x0 ;  /* 0x000000000000781c */ /* 0x000fe20003f0f008 */
[----:B------:R-:W-:Y:S04]  /*3f10*/  DEPBAR.LE SB0, 0x0 ;  /* 0x000080000000791a */ /* 0x000fe80000000000 */
[----:B------:R-:W-:Y:S06]  /*3f20*/  BAR.SYNC.DEFER_BLOCKING 0x0 ;  /* 0x0000000000007b1d */ /* 0x000fec0000010000 */
[----:B-1----:R-:W-:Y:S05]  /*3f30*/  LDSM.16.M88.4 R8, [R2] ;  /* 0x000000000208783b */ /* 0x002fea0000000200 */
[----:B------:R-:W1:Y:S05]  /*3f40*/  LDSM.16.M88.4 R44, [R229+0x10000] ;  /* 0x01000000e52c783b */ /* 0x000e6a0000000200 */
[----:B------:R-:W-:Y:S05]  /*3f50*/  LDSM.16.M88.4 R48, [R3] ;  /* 0x000000000330783b */ /* 0x000fea0000000200 */
[----:B------:R-:W3:Y:S05]  /*3f60*/  LDSM.16.M88.4 R52, [R230+0x10000] ;  /* 0x01000000e634783b */ /* 0x000eea0000000200 */
[----:B------:R-:W-:Y:S05]  /*3f70*/  LDSM.16.M88.4 R56, [R228] ;  /* 0x00000000e438783b */ /* 0x000fea0000000200 */
[----:B------:R-:W4:Y:S05]  /*3f80*/  LDSM.16.M88.4 R60, [R231+0x10000] ;  /* 0x01000000e73c783b */ /* 0x000f2a0000000200 */
[----:B------:R-:W-:Y:S01]  /*3f90*/  LDSM.16.M88.4 R64, [R232+0x10000] ;  /* 0x01000000e840783b */ /* 0x000fe20000000200 */
[C---:B-1----:R-:W-:Y:S08]  /*3fa0*/  HMMA.16816.F32 R4, R8.reuse, R44, RZ ;  /* 0x0000002c0804723c */ /* 0x042ff000000018ff */
[----:B------:R-:W-:Y:S01]  /*3fb0*/  HMMA.16816.F32 R8, R8, R46, RZ ;  /* 0x0000002e0808723c */ /* 0x000fe200000018ff */
[----:B------:R-:W1:Y:S11]  /*3fc0*/  LDSM.16.M88.4 R44, [R227] ;  /* 0x00000000e32c783b */ /* 0x000e760000000200 */
[----:B------:R-:W-:Y:S04]  /*3fd0*/  @!UPT UIADD3 URZ, URZ, URZ, URZ ;  /* 0x0000003f3f3ff290 */ /* 0x000fe8000fffe03f */
[C---:B---3--:R-:W-:Y:S08]  /*3fe0*/  HMMA.16816.F32 R4, R48.reuse, R52, R4 ;  /* 0x000000343004723c */ /* 0x048ff00000001804 */
[----:B------:R-:W-:Y:S01]  /*3ff0*/  HMMA.16816.F32 R8, R48, R54, R8 ;  /* 0x000000363008723c */ /* 0x000fe20000001808 */
[----:B------:R-:W-:Y:S05]  /*4000*/  LDSM.16.M88.4 R48, [R2+0x2000] ;  /* 0x002000000230783b */ /* 0x000fea0000000200 */
[----:B------:R-:W3:Y:S10]  /*4010*/  LDSM.16.M88.4 R52, [R229+0x11000] ;  /* 0x01100000e534783b */ /* 0x000ef40000000200 */
[C---:B----4-:R-:W-:Y:S08]  /*4020*/  HMMA.16816.F32 R4, R56.reuse, R60, R4 ;  /* 0x0000003c3804723c */ /* 0x050ff00000001804 */
[----:B------:R-:W-:Y:S01]  /*4030*/  HMMA.16816.F32 R8, R56, R62, R8 ;  /* 0x0000003e3808723c */ /* 0x000fe20000001808 */
[----:B------:R-:W-:Y:S05]  /*4040*/  LDSM.16.M88.4 R56, [R3+0x2000] ;  /* 0x002000000338783b */ /* 0x000fea0000000200 */
[----:B------:R-:W4:Y:S10]  /*4050*/  LDSM.16.M88.4 R60, [R230+0x11000] ;  /* 0x01100000e63c783b */ /* 0x000f340000000200 */
[C---:B-1----:R-:W-:Y:S08]  /*4060*/  HMMA.16816.F32 R4, R44.reuse, R64, R4 ;  /* 0x000000402c04723c */ /* 0x042ff00000001804 */
[----:B------:R-:W-:Y:S01]  /*4070*/  HMMA.16816.F32 R8, R44, R66, R8 ;  /* 0x000000422c08723c */ /* 0x000fe20000001808 */
[----:B------:R-:W-:Y:S05]  /*4080*/  LDSM.16.M88.4 R44, [R228+0x2000] ;  /* 0x00200000e42c783b */ /* 0x000fea0000000200 */
[----:B------:R-:W1:Y:S10]  /*4090*/  LDSM.16.M88.4 R64, [R231+0x11000] ;  /* 0x01100000e740783b */ /* 0x000e740000000200 */
        /* <DEDUP_REMOVED lines=36> */
[C---:B---3--:R-:W-:Y:S01]  /*42e0*/  HMMA.16816.F32 R4, R48.reuse, R52, R4 ;  /* 0x000000343004723c */ /* 0x048fe20000001804 */
[----:B------:R-:W3:Y:S07]  /*42f0*/  LDL R52, [R1] ;  /* 0x0000000001347983 */ /* 0x000eee0000100800 */
[----:B------:R-:W-:Y:S07]  /*4300*/  HMMA.16816.F32 R8, R48, R54, R8 ;  /* 0x000000363008723c */ /* 0x000fee0000001808 */
[----:B--2---:R-:W-:Y:S01]  /*4310*/  @!P0 IADD3 R50, R68, UR12, RZ ;  /* 0x0000000c44328c10 */ /* 0x004fe2000fffe0ff */
[----:B------:R-:W-:Y:S01]  /*4320*/  FMUL.FTZ R48, R246, 1.4426950216293334961 ;  /* 0x3fb8aa3bf6307820 */ /* 0x000fe20000410000 */
[----:B------:R-:W2:Y:S03]  /*4330*/  LDL R68, [R1+0x4] ;  /* 0x0000040001447983 */ /* 0x000ea60000100800 */
[----:B------:R-:W-:Y:S02]  /*4340*/  @!P0 IMNMX R49, R50, UR17, PT ;  /* 0x0000001132318c17 */ /* 0x000fe4000b800200 */
[C---:B------:R-:W-:Y:S02]  /*4350*/  @!P0 IADD3 R51, R240.reuse, 0x1, RZ ;  /* 0x00000001f0338810 */ /* 0x040fe40007ffe0ff */
[C---:B----4-:R-:W-:Y:S05]  /*4360*/  HMMA.16816.F32 R4, R56.reuse, R60, R4 ;  /* 0x0000003c3804723c */ /* 0x050fea0000001804 */
[-C--:B------:R-:W-:Y:S02]  /*4370*/  @!P0 ISETP.GE.AND P2, PT, R240, R49.reuse, PT ;  /* 0x00000031f000820c */ /* 0x080fe40003f46270 */
[----:B------:R-:W-:Y:S01]  /*4380*/  FSEL R48, R48, RZ, P1 ;  /* 0x000000ff30307208 */ /* 0x000fe20000800000 */
[----:B------:R-:W-:Y:S01]  /*4390*/  HMMA.16816.F32 R8, R56, R62, R8 ;  /* 0x0000003e3808723c */ /* 0x000fe20000001808 */
[----:B------:R-:W4:Y:S02]  /*43a0*/  LDL R63, [R1+0xc] ;  /* 0x00000c00013f7983 */ /* 0x000f240000100800 */
[-C--:B------:R-:W-:Y:S11]  /*43b0*/  @!P0 ISETP.GE.AND P1, PT, R51, R49.reuse, PT ;  /* 0x000000313300820c */ /* 0x080ff60003f26270 */
[----:B------:R-:W-:Y:S02]  /*43c0*/  @!UPT UIADD3 URZ, URZ, URZ, URZ ;  /* 0x0000003f3f3ff290 */ /* 0x000fe4000fffe03f */
[C---:B-1----:R-:W-:Y:S01]  /*43d0*/  HMMA.16816.F32 R4, R44.reuse, R64, R4 ;  /* 0x000000402c04723c */ /* 0x042fe20000001804 */
[----:B------:R-:W4:Y:S05]  /*43e0*/  LDL R65, [R1+0x10] ;  /* 0x0000100001417983 */ /* 0x000f2a0000100800 */
[----:B------:R-:W4:Y:S02]  /*43f0*/  LDL R64, [R1+0x8] ;  /* 0x0000080001407983 */ /* 0x000f240000100800 */
[----:B------:R-:W-:Y:S07]  /*4400*/  HMMA.16816.F32 R8, R44, R66, R8 ;  /* 0x000000422c08723c */ /* 0x000fee0000001808 */
[----:B------:R-:W-:Y:S05]  /*4410*/  @!P0 IADD3 R44, R50, 0x8, RZ ;  /* 0x00000008322c8810 */ /* 0x000fea0007ffe0ff */
[----:B------:R-:W-:Y:S04]  /*4420*/  @!P0 IMNMX R44, R44, UR17, PT ;  /* 0x000000112c2c8c17 */ /* 0x000fe8000b800200 */
[C---:B------:R-:W-:Y:S02]  /*4430*/  FFMA.FTZ R4, R248.reuse, UR6, R4 ;  /* 0x00000006f8047c23 */ /* 0x040fe40008010004 */
[C---:B------:R-:W-:Y:S02]  /*4440*/  FFMA.FTZ R5, R249.reuse, UR6, R5 ;  /* 0x00000006f9057c23 */ /* 0x040fe40008010005 */
[----:B------:R-:W-:Y:S01]  /*4450*/  FFMA.FTZ R6, R248, UR6, R6 ;  /* 0x00000006f8067c23 */ /* 0x000fe20008010006 */
[----:B------:R-:W-:Y:S01]  /*4460*/  @!P0 FSEL R4, R4, -INF , !P2 ;  /* 0xff80000004048808 */ /* 0x000fe20005000000 */
[----:B------:R-:W-:Y:S01]  /*4470*/  FFMA.FTZ R7, R249, UR6, R7 ;  /* 0x00000006f9077c23 */ /* 0x000fe20008010007 */
[-C--:B------:R-:W-:Y:S01]  /*4480*/  @!P0 ISETP.GE.AND P2, PT, R240, R44.reuse, PT ;  /* 0x0000002cf000820c */ /* 0x080fe20003f46270 */
[----:B------:R-:W-:Y:S01]  /*4490*/  FFMA.FTZ R9, R251, UR6, R9 ;  /* 0x00000006fb097c23 */ /* 0x000fe20008010009 */
[----:B------:R-:W-:Y:S01]  /*44a0*/  @!P0 FSEL R5, R5, -INF , !P1 ;  /* 0xff80000005058808 */ /* 0x000fe20004800000 */
[----:B------:R-:W-:Y:S01]  /*44b0*/  FFMA.FTZ R4, R4, c[0x0][0x23c], -R48 ;  /* 0x00008f0004047a23 */ /* 0x000fe20000010830 */
[----:B------:R-:W-:Y:S01]  /*44c0*/  FSETP.NEU.FTZ.AND P1, PT, R247, -INF , PT ;  /* 0xff800000f700780b */ /* 0x000fe20003f3d000 */
[----:B------:R-:W-:Y:S01]  /*44d0*/  FFMA.FTZ R8, R250, UR6, R8 ;  /* 0x00000006fa087c23 */ /* 0x000fe20008010008 */
[----:B------:R-:W-:Y:S01]  /*44e0*/  @!P0 FSEL R6, R6, -INF , !P2 ;  /* 0xff80000006068808 */ /* 0x000fe20005000000 */
[----:B------:R1:W-:Y:S01]  /*44f0*/  MUFU.EX2 R62, R4 ;  /* 0x00000004003e7308 */ /* 0x0003e20000000800 */
[----:B------:R-:W-:Y:S02]  /*4500*/  FFMA.FTZ R5, R5, c[0x0][0x23c], -R48 ;  /* 0x00008f0005057a23 */ /* 0x000fe40000010830 */
[----:B------:R-:W-:Y:S02]  /*4510*/  FFMA.FTZ R10, R250, UR6, R10 ;  /* 0x00000006fa0a7c23 */ /* 0x000fe4000801000a */
[----:B------:R-:W-:Y:S05]  /*4520*/  FFMA.FTZ R11, R251, UR6, R11 ;  /* 0x00000006fb0b7c23 */ /* 0x000fea000801000b */
[----:B------:R1:W1:Y:S02]  /*4530*/  MUFU.EX2 R60, R5 ;  /* 0x00000005003c7308 */ /* 0x0002640000000800 */
[----:B-1----:R-:W-:Y:S05]  /*4540*/  FMUL.FTZ R4, R247, 1.4426950216293334961 ;  /* 0x3fb8aa3bf7047820 */ /* 0x002fea0000410000 */
[----:B------:R-:W-:Y:S02]  /*4550*/  FSEL R4, R4, RZ, P1 ;  /* 0x000000ff04047208 */ /* 0x000fe40000800000 */
[-C--:B------:R-:W-:Y:S03]  /*4560*/  @!P0 ISETP.GE.AND P1, PT, R51, R44.reuse, PT ;  /* 0x0000002c3300820c */ /* 0x080fe60003f26270 */
[--C-:B------:R-:W-:Y:S01]  /*4570*/  FFMA.FTZ R6, R6, c[0x0][0x23c], -R4.reuse ;  /* 0x00008f0006067a23 */ /* 0x100fe20000010804 */
[----:B------:R-:W-:Y:S02]  /*4580*/  @!P0 FSEL R7, R7, -INF , !P1 ;  /* 0xff80000007078808 */ /* 0x000fe40004800000 */
[----:B------:R-:W-:Y:S01]  /*4590*/  @!P0 IADD3 R5, R240, 0x8, RZ ;  /* 0x00000008f0058810 */ /* 0x000fe20007ffe0ff */
[----:B------:R1:W-:Y:S02]  /*45a0*/  MUFU.EX2 R61, R6 ;  /* 0x00000006003d7308 */ /* 0x0003e40000000800 */
[----:B------:R-:W-:Y:S01]  /*45b0*/  FFMA.FTZ R7, R7, c[0x0][0x23c], -R4 ;  /* 0x00008f0007077a23 */ /* 0x000fe20000010804 */
[-C--:B------:R-:W-:Y:S04]  /*45c0*/  @!P0 ISETP.GE.AND P2, PT, R5, R49.reuse, PT ;  /* 0x000000310500820c */ /* 0x080fe80003f46270 */
[----:B------:R-:W-:Y:S02]  /*45d0*/  @!P0 FSEL R8, R8, -INF , !P2 ;  /* 0xff80000008088808 */ /* 0x000fe40005000000 */
[----:B------:R-:W-:Y:S01]  /*45e0*/  PLOP3.LUT P2, PT, PT, PT, UP2, 0x80, 0x0 ;  /* 0x000000000000781c */ /* 0x000fe20003f4f028 */
[----:B------:R1:W1:Y:S02]  /*45f0*/  MUFU.EX2 R59, R7 ;  /* 0x00000007003b7308 */ /* 0x0002640000000800 */
[--C-:B------:R-:W-:Y:S08]  /*4600*/  FFMA.FTZ R8, R8, c[0x0][0x23c], -R48.reuse ;  /* 0x00008f0008087a23 */ /* 0x100ff00000010830 */
[----:B------:R-:W-:Y:S01]  /*4610*/  MUFU.EX2 R58, R8 ;  /* 0x00000008003a7308 */ /* 0x000fe20000000800 */
[----:B-1----:R-:W-:Y:S04]  /*4620*/  @!P0 IADD3 R6, R240, 0x9, RZ ;  /* 0x00000009f0068810 */ /* 0x002fe80007ffe0ff */
[----:B------:R-:W-:Y:S04]  /*4630*/  @!P0 ISETP.GE.AND P1, PT, R6, R49, PT ;  /* 0x000000310600820c */ /* 0x000fe80003f26270 */
[----:B------:R-:W-:Y:S02]  /*4640*/  @!P0 FSEL R9, R9, -INF , !P1 ;  /* 0xff80000009098808 */ /* 0x000fe40004800000 */
[----:B------:R-:W-:Y:S02]  /*4650*/  @!P0 ISETP.GE.AND P1, PT, R5, R44, PT ;  /* 0x0000002c0500820c */ /* 0x000fe40003f26270 */
[----:B------:R-:W-:Y:S01]  /*4660*/  F2FP.PACK_AB R7, R60, R62 ;  /* 0x0000003e3c07723e */ /* 0x000fe200000000ff */
[----:B------:R-:W-:Y:S01]  /*4670*/  FFMA.FTZ R48, R9, c[0x0][0x23c], -R48 ;  /* 0x00008f0009307a23 */ /* 0x000fe20000010830 */
[----:B------:R-:W-:Y:S02]  /*4680*/  @!P0 FSEL R10, R10, -INF , !P1 ;  /* 0xff8000000a0a8808 */ /* 0x000fe40004800000 */
[----:B------:R-:W-:Y:S01]  /*4690*/  @!P0 ISETP.GE.AND P1, PT, R6, R44, PT ;  /* 0x0000002c0600820c */ /* 0x000fe20003f26270 */
[----:B------:R-:W1:Y:S01]  /*46a0*/  MUFU.EX2 R56, R48 ;  /* 0x0000003000387308 */ /* 0x000e620000000800 */
[----:B------:R-:W-:Y:S01]  /*46b0*/  F2FP.PACK_AB R6, R59, R61 ;  /* 0x0000003d3b06723e */ /* 0x000fe200000000ff */
[--C-:B------:R-:W-:Y:S01]  /*46c0*/  FFMA.FTZ R10, R10, c[0x0][0x23c], -R4.reuse ;  /* 0x00008f000a0a7a23 */ /* 0x100fe20000010804 */
[----:B------:R-:W-:Y:S05]  /*46d0*/  @!P0 FSEL R11, R11, -INF , !P1 ;  /* 0xff8000000b0b8808 */ /* 0x000fea0004800000 */
[----:B------:R-:W-:Y:S02]  /*46e0*/  FFMA.FTZ R4, R11, c[0x0][0x23c], -R4 ;  /* 0x00008f000b047a23 */ /* 0x000fe40000010804 */
[----:B------:R-:W-:Y:S10]  /*46f0*/  MUFU.EX2 R57, R10 ;  /* 0x0000000a00397308 */ /* 0x000ff40000000800 */
[----:B------:R-:W1:Y:S02]  /*4700*/  MUFU.EX2 R55, R4 ;  /* 0x0000000400377308 */ /* 0x000e640000000800 */
[----:B-1----:R-:W-:Y:S02]  /*4710*/  F2FP.PACK_AB R5, R56, R58 ;  /* 0x0000003a3805723e */ /* 0x002fe400000000ff */
[----:B------:R-:W-:Y:S02]  /*4720*/  F2FP.PACK_AB R4, R55, R57 ;  /* 0x000000393704723e */ /* 0x000fe400000000ff */
[----:B---3--:R-:W-:Y:S04]  /*4730*/  IADD3 R52, P0, R52, UR11, RZ ;  /* 0x0000000b34347c10 */ /* 0x008fe8000ff1e0ff */
[----:B------:R-:W-:Y:S05]  /*4740*/  IADD3.X R53, R252, UR10, RZ, P0, !PT ;  /* 0x0000000afc357c10 */ /* 0x000fea00087fe4ff */
[----:B------:R1:W3:Y:S05]  /*4750*/  LDG.E R54, [R52.64] ;  /* 0x0000000434367981 */ /* 0x0002ea000c1e1900 */
[----:B--2---:R-:W-:Y:S05]  /*4760*/  STS [R68+0x15000], R7 ;  /* 0x0150000744007388 */ /* 0x004fea0000000800 */
[----:B-1----:R-:W2:Y:S05]  /*4770*/  LDG.E R52, [R52.64+0x20] ;  /* 0x0000200434347981 */ /* 0x002eaa000c1e1900 */
[----:B----4-:R-:W-:Y:S05]  /*4780*/  STS [R65+0x15000], R6 ;  /* 0x0150000641007388 */ /* 0x010fea0000000800 */
[----:B------:R-:W-:Y:S05]  /*4790*/  STS [R64+0x15000], R5 ;  /* 0x0150000540007388 */ /* 0x000fea0000000800 */
[----:B------:R-:W-:Y:S05]  /*47a0*/  STS [R63+0x15000], R4 ;  /* 0x015000043f007388 */ /* 0x000fea0000000800 */
[----:B------:R-:W1:Y:S05]  /*47b0*/  LDSM.16.M88.4 R8, [R2+0x8000] ;  /* 0x008000000208783b */ /* 0x000e6a0000000200 */
[----:B------:R-:W4:Y:S05]  /*47c0*/  LDSM.16.M88.4 R44, [R3+0x8000] ;  /* 0x00800000032c783b */ /* 0x000f2a0000000200 */
        /* <DEDUP_REMOVED lines=60> */
[----:B------:R-:W-:Y:S11]  /*4b90*/  HMMA.16816.F32 R8, R44, R194, R8 ;  /* 0x000000c22c08723c */ /* 0x000ff60000001808 */
[----:B------:R-:W-:Y:S05]  /*4ba0*/  @!UPT UIADD3 URZ, URZ, URZ, URZ ;  /* 0x0000003f3f3ff290 */ /* 0x000fea000fffe03f */
[C---:B---3--:R-:W-:Y:S02]  /*4bb0*/  FADD.FTZ R4, -R54.reuse, R4 ;  /* 0x0000000436047221 */ /* 0x048fe40000010100 */
        /* <DEDUP_REMOVED lines=9> */
[----:B------:R1:W-:Y:S01]  /*4c50*/  STS [R68+0x14000], R7 ;  /* 0x0140000744007388 */ /* 0x0003e20000000800 */
        /* <DEDUP_REMOVED lines=12> */
[----:B------:R-:W-:Y:S01]  /*4d20*/  STS [R63+0x14000], R4 ;  /* 0x014000043f007388 */ /* 0x000fe20000000800 */
[----:B-1----:R-:W-:Y:S04]  /*4d30*/  IMAD.MOV.U32 R68, RZ, RZ, c[0x0][0x22c] ;  /* 0x00008b00ff447624 */ /* 0x002fe800078e00ff */
[----:B------:R-:W-:Y:S01]  /*4d40*/  BAR.SYNC.DEFER_BLOCKING 0x0 ;  /* 0x0000000000007b1d */ /* 0x000fe20000010000 */
[----:B------:R-:W-:Y:S04]  /*4d50*/  IMAD R68, R68, c[0x0][0x1c0], RZ ;  /* 0x0000700044447a24 */ /* 0x000fe800078e02ff */
[----:B------:R-:W-:Y:S05]  /*4d60*/  IMAD.U32 R68, R68, -0x40, RZ ;  /* 0xffffffc044447824 */ /* 0x000fea00078e00ff */
[C---:B------:R-:W-:Y:S04]  /*4d70*/  LEA R238, P0, R68.reuse, R238, 0x2 ;  /* 0x000000ee44ee7211 */ /* 0x040fe800078010ff */
[----:B------:R-:W-:Y:S01]  /*4d80*/  LEA.HI.X.SX32 R239, R68, R239, 0x2, P0 ;  /* 0x000000ef44ef7211 */ /* 0x000fe200000f16ff */
        /* <DEDUP_REMOVED lines=64> */
[CC--:B------:R-:W-:Y:S02]  /*5190*/  @!P4 LEA R10, P0, R6.reuse, R242.reuse, 0x1 ;  /* 0x000000f2060ac211 */ /* 0x0c0fe400078008ff */
[C-C-:B------:R-:W-:Y:S01]  /*51a0*/  LEA.HI.X R7, R47.reuse, R7, R48.reuse, 0x5, P1 ;  /* 0x000000072f077211 */ /* 0x140fe200008f2c30 */
[----:B------:R1:W-:Y:S01]  /*51b0*/  @P5 STS.128 [R237+0xa000], RZ ;  /* 0x00a000ffed005388 */ /* 0x0003e20000000c00 */
[C---:B------:R-:W-:Y:S02]  /*51c0*/  @!P5 LEA R44, P1, R6.reuse, R242, 0x1 ;  /* 0x000000f2062cd211 */ /* 0x040fe400078208ff */
[C-C-:B------:R-:W-:Y:S01]  /*51d0*/  @!P4 LEA.HI.X R11, R6.reuse, R244, R7.reuse, 0x1, P0 ;  /* 0x000000f4060bc211 */ /* 0x140fe200000f0c07 */
        /* <DEDUP_REMOVED lines=42> */
.L_x_133:
        /* <DEDUP_REMOVED lines=29> */
[C---:B------:R-:W-:Y:S01]  /*5650*/  HMMA.16816.F32 R88, R92.reuse, R196, RZ ;  /* 0x000000c45c58723c */ /* 0x040fe200000018ff */
[----:B------:R-:W2:Y:S07]  /*5660*/  LDL R197, [R1] ;  /* 0x0000000001c57983 */ /* 0x000eae0000100800 */
[-C--:B------:R-:W-:Y:S08]  /*5670*/  HMMA.16816.F32 R92, R92, R198.reuse, RZ ;  /* 0x000000c65c5c723c */ /* 0x080ff000000018ff */
[----:B------:R-:W-:Y:S08]  /*5680*/  HMMA.16816.F32 R96, R96, R198, RZ ;  /* 0x000000c66060723c */ /* 0x000ff000000018ff */
[-C--:B------:R-:W-:Y:S08]  /*5690*/  HMMA.16816.F32 R4, R200, R204.reuse, R4 ;  /* 0x000000ccc804723c */ /* 0x080ff00000001804 */
[C---:B------:R-:W-:Y:S08]  /*56a0*/  HMMA.16816.F32 R8, R208.reuse, R204, R8 ;  /* 0x000000ccd008723c */ /* 0x040ff00000001808 */
[-C--:B------:R-:W-:Y:S08]  /*56b0*/  HMMA.16816.F32 R44, R208, R206.reuse, R44 ;  /* 0x000000ced02c723c */ /* 0x080ff0000000182c */
[C---:B------:R-:W-:Y:S07]  /*56c0*/  HMMA.16816.F32 R48, R200.reuse, R206, R48 ;  /* 0x000000cec830723c */ /* 0x040fee0000001830 */
[----:B------:R-:W-:Y:S01]  /*56d0*/  IMAD.MOV.U32 R207, RZ, RZ, c[0x0][0x22c] ;  /* 0x00008b00ffcf7624 */ /* 0x000fe200078e00ff */
[-C--:B------:R-:W-:Y:S04]  /*56e0*/  HMMA.16816.F32 R52, R200, R212.reuse, R52 ;  /* 0x000000d4c834723c */ /* 0x080fe80000001834 */
[----:B------:R-:W-:Y:S04]  /*56f0*/  IMAD R207, R207, c[0x0][0x1c0], RZ ;  /* 0x00007000cfcf7a24 */ /* 0x000fe800078e02ff */
[C---:B------:R-:W-:Y:S04]  /*5700*/  HMMA.16816.F32 R56, R208.reuse, R212, R56 ;  /* 0x000000d4d038723c */ /* 0x040fe80000001838 */
[C---:B------:R-:W-:Y:S02]  /*5710*/  IMAD.SHL.U32 R204, R207.reuse, 0x8, RZ ;  /* 0x00000008cfcc7824 */ /* 0x040fe400078e00ff */
[----:B------:R-:W-:Y:S02]  /*5720*/  IMAD.SHL.U32 R205, R207, 0x10, RZ ;  /* 0x00000010cfcd7824 */ /* 0x000fe400078e00ff */
[-C--:B------:R-:W-:Y:S04]  /*5730*/  HMMA.16816.F32 R60, R208, R214.reuse, R60 ;  /* 0x000000d6d03c723c */ /* 0x080fe8000000183c */
[-C--:B------:R-:W-:Y:S01]  /*5740*/  LEA R198, P1, R205, R238.reuse, 0x2 ;  /* 0x000000eecdc67211 */ /* 0x080fe200078210ff */
[----:B------:R-:W-:Y:S03]  /*5750*/  IMAD R206, R207, 0x28, RZ ;  /* 0x00000028cfce7824 */ /* 0x000fe600078e02ff */
[C---:B------:R-:W-:Y:S04]  /*5760*/  HMMA.16816.F32 R64, R200.reuse, R214, R64 ;  /* 0x000000d6c840723c */ /* 0x040fe80000001840 */
[-C--:B------:R-:W-:Y:S04]  /*5770*/  LEA.HI.X.SX32 R199, R205, R239.reuse, 0x2, P1 ;  /* 0x000000efcdc77211 */ /* 0x080fe800008f16ff */
[-C--:B------:R-:W-:Y:S08]  /*5780*/  HMMA.16816.F32 R68, R200, R216.reuse, R68 ;  /* 0x000000d8c844723c */ /* 0x080ff00000001844 */
        /* <DEDUP_REMOVED lines=8> */
[C---:B------:R-:W-:Y:S03]  /*5810*/  IMAD.SHL.U32 R203, R207.reuse, 0x20, RZ ;  /* 0x00000020cfcb7824 */ /* 0x040fe600078e00ff */
[----:B------:R-:W-:Y:S02]  /*5820*/  IMAD R202, R207, 0x30, RZ ;  /* 0x00000030cfca7824 */ /* 0x000fe400078e02ff */
[-C--:B------:R-:W-:Y:S02]  /*5830*/  LEA R200, P1, R203, R238.reuse, 0x2 ;  /* 0x000000eecbc87211 */ /* 0x080fe400078210ff */
[----:B--2---:R-:W-:Y:S01]  /*5840*/  @P2 IADD3 R196, P0, R197, UR9, RZ ;  /* 0x00000009c5c42c10 */ /* 0x004fe2000ff1e0ff */
[----:B------:R-:W-:Y:S03]  /*5850*/  @UP2 UMOV UR9, UR14 ;  /* 0x0000000e00092c82 */ /* 0x000fe60008000000 */
[----:B------:R-:W-:Y:S01]  /*5860*/  @P2 IADD3.X R197, R252, UR8, RZ, P0, !PT ;  /* 0x00000008fcc52c10 */ /* 0x000fe200087fe4ff */
[----:B------:R-:W-:Y:S04]  /*5870*/  @UP2 UMOV UR8, UR12 ;  /* 0x0000000c00082c82 */ /* 0x000fe80008000000 */
[----:B------:R1:W5:Y:S04]  /*5880*/  @P2 LDG.E R246, [R196.64+-0x100] ;  /* 0xffff0004c4f62981 */ /* 0x000368000c1e1900 */
[----:B------:R1:W5:Y:S04]  /*5890*/  @P2 LDG.E R247, [R196.64+-0xe0] ;  /* 0xffff2004c4f72981 */ /* 0x000368000c1e1900 */
[----:B------:R2:W-:Y:S01]  /*58a0*/  RED.E.ADD.F32.FTZ.RN.STRONG.GPU [R238.64], R4 ;  /* 0x00000004ee00798e */ /* 0x0005e2000c10e784 */
[CC--:B-1----:R-:W-:Y:S04]  /*58b0*/  LEA R196, P0, R204.reuse, R238.reuse, 0x2 ;  /* 0x000000eeccc47211 */ /* 0x0c2fe800078010ff */
[-C--:B------:R-:W-:Y:S02]  /*58c0*/  LEA.HI.X.SX32 R197, R204, R239.reuse, 0x2, P0 ;  /* 0x000000efccc57211 */ /* 0x080fe400000f16ff */
[CC--:B--2---:R-:W-:Y:S03]  /*58d0*/  LEA R4, P0, R201.reuse, R238.reuse, 0x2 ;  /* 0x000000eec9047211 */ /* 0x0c4fe600078010ff */
[----:B------:R1:W-:Y:S04]  /*58e0*/  RED.E.ADD.F32.FTZ.RN.STRONG.GPU [R196.64], R5 ;  /* 0x00000005c400798e */ /* 0x0003e8000c10e784 */
[----:B------:R2:W-:Y:S01]  /*58f0*/  RED.E.ADD.F32.FTZ.RN.STRONG.GPU [R198.64], R6 ;  /* 0x00000006c600798e */ /* 0x0005e2000c10e784 */
[-C--:B-1----:R-:W-:Y:S02]  /*5900*/  LEA.HI.X.SX32 R5, R201, R239.reuse, 0x2, P0 ;  /* 0x000000efc9057211 */ /* 0x082fe400000f16ff */
[-C--:B------:R-:W-:Y:S02]  /*5910*/  LEA.HI.X.SX32 R201, R203, R239.reuse, 0x2, P1 ;  /* 0x000000efcbc97211 */ /* 0x080fe400008f16ff */
[CC--:B--2---:R-:W-:Y:S01]  /*5920*/  LEA R198, P0, R206.reuse, R238.reuse, 0x2 ;  /* 0x000000eecec67211 */ /* 0x0c4fe200078010ff */
[----:B------:R1:W-:Y:S03]  /*5930*/  RED.E.ADD.F32.FTZ.RN.STRONG.GPU [R4.64], R7 ;  /* 0x000000070400798e */ /* 0x0003e6000c10e784 */
[-C--:B------:R-:W-:Y:S01]  /*5940*/  LEA.HI.X.SX32 R199, R206, R239.reuse, 0x2, P0 ;  /* 0x000000efcec77211 */ /* 0x080fe200000f16ff */
        /* <DEDUP_REMOVED lines=251> */
[CC--:B------:R-:W-:Y:S01]  /*6900*/  @!P4 LEA R10, P2, R6.reuse, R241.reuse, 0x1 ;  /* 0x000000f1060ac211 */ /* 0x0c0fe200078408ff */
[----:B------:R1:W-:Y:S01]  /*6910*/  @P3 STS.128 [R237], RZ ;  /* 0x000000ffed003388 */ /* 0x0003e20000000c00 */
[C---:B------:R-:W-:Y:S02]  /*6920*/  LEA.HI.X R7, R47.reuse, R8, R48, 0x5, P1 ;  /* 0x000000082f077211 */ /* 0x040fe400008f2c30 */
[C---:B------:R-:W-:Y:S01]  /*6930*/  @!P6 LEA R8, P1, R6.reuse, R241, 0x1 ;  /* 0x000000f10608e211 */ /* 0x040fe200078208ff */
[----:B------:R-:W-:Y:S01]  /*6940*/  @!PT LDS RZ, [RZ] ;  /* 0x00000000fffff984 */ /* 0x000fe20000000800 */
[----:B------:R-:W-:Y:S01]  /*6950*/  @!PT LDS RZ, [RZ] ;  /* 0x00000000fffff984 */ /* 0x000fe20000000800 */
[----:B------:R-:W-:Y:S01]  /*6960*/  @!PT LDS RZ, [RZ] ;  /* 0x00000000fffff984 */ /* 0x000fe20000000800 */
[----:B------:R1:W-:Y:S01]  /*6970*/  @!P3 LDGSTS.E.BYPASS.LTC128B.128 [R237], [R4.64] ;  /* 0x0000000004edbfae */ /* 0x0003e2000b901d44 */
[CCC-:B------:R-:W-:Y:S01]  /*6980*/  @!P5 LEA.HI.X R45, R6.reuse, R243.reuse, R7.reuse, 0x1, P0 ;  /* 0x000000f3062dd211 */ /* 0x1c0fe200000f0c07 */
[----:B------:R-:W-:Y:S01]  /*6990*/  IMAD.MOV.U32 R241, RZ, RZ, R4 ;  /* 0x000000fffff17224 */ /* 0x000fe200078e0004 */
[C---:B------:R-:W-:Y:S01]  /*69a0*/  @!P3 LEA R46, P0, R47.reuse, R4, 0x6 ;  /* 0x000000042f2eb211 */ /* 0x040fe200078030ff */
[----:B------:R1:W-:Y:S01]  /*69b0*/  @P5 STS.128 [R237+0x2000], RZ ;  /* 0x002000ffed005388 */ /* 0x0003e20000000c00 */
[C-C-:B------:R-:W-:Y:S02]  /*69c0*/  @!P4 LEA.HI.X R11, R6.reuse, R243, R7.reuse, 0x1, P2 ;  /* 0x000000f3060bc211 */ /* 0x140fe400010f0c07 */
        /* <DEDUP_REMOVED lines=38> */
.L_x_134:
[----:B------:R-:W-:Y:S02]  /*6c30*/  UISETP.GT.AND UP0, UPT, UR7, UR13, UPT ;  /* 0x0000000d0700728c */ /* 0x000fe4000bf04270 */
[----:B------:R-:W-:Y:S04]  /*6c40*/  UIADD3 UR7, UR7, -0x1, URZ ;  /* 0xffffffff07077890 */ /* 0x000fe8000fffe03f */
[----:B------:R-:W-:Y:S11]  /*6c50*/  PLOP3.LUT P0, PT, PT, PT, UP0, 0x80, 0x0 ;  /* 0x000000000000781c */ /* 0x000ff60003f0f008 */
[----:B------:R-:W-:Y:S02]  /*6c60*/  @!UPT UIADD3 URZ, URZ, URZ, URZ ;  /* 0x0000003f3f3ff290 */ /* 0x000fe4000fffe03f */
[----:B------:R-:W-:-:S05]  /*6c70*/  @P0 BRA `(.L_x_135) ;  /* 0xffffd21000000947 */ /* 0x000fca000383ffff */
[----:B------:R-:W2:Y:S01]  /*6c80*/  LDL R48, [R1+0x14] ;  /* 0x0000140001307983 */ /* 0x000ea20000100800 */
        /* <DEDUP_REMOVED lines=117> */
.L_x_136:
        /* <DEDUP_REMOVED lines=18> */
.L_x_137:
[----:B------:R-:W-:Y:S01]  /*7500*/  BAR.SYNC.DEFER_BLOCKING 0x0 ;  /* 0x0000000000007b1d */ /* 0x000fe20000010000 */
[----:B------:R-:W-:Y:S01]  /*7510*/  USHF.L.U32 UR6, UR38, 0x5, URZ ;  /* 0x0000000526067899 */ /* 0x000fe2000800063f */
[----:B-1----:R-:W-:Y:S02]  /*7520*/  SHF.R.S32.HI R44, RZ, 0x1f, R245 ;  /* 0x0000001fff2c7819 */ /* 0x002fe400000114f5 */
[C---:B------:R-:W-:Y:S01]  /*7530*/  IADD3 R42, R245.reuse, 0x80, RZ ;  /* 0x00000080f52a7810 */ /* 0x040fe20007ffe0ff */
[----:B------:R-:W-:Y:S01]  /*7540*/  UIADD3 UR7, -UR6, UR17, URZ ;  /* 0x0000001106077290 */ /* 0x000fe2000fffe13f */
        /* <DEDUP_REMOVED lines=45> */
.L_x_139:
[----:B------:R-:W-:Y:S05]  /*7820*/  BSYNC B0 ;  /* 0x0000000000007941 */ /* 0x000fea0003800000 */
.L_x_138:
        /* <DEDUP_REMOVED lines=27> */
.L_x_120:
[----:B------:R-:W-:Y:S05]  /*79e0*/  BSYNC B1 ;  /* 0x0000000000017941 */ /* 0x000fea0003800000 */
.L_x_110:
        /* <DEDUP_REMOVED lines=12> */
.L_x_140:
[----:B------:R-:W-:Y:S05]  /*7ab0*/  EXIT ;  /* 0x000000000000794d */ /* 0x000fea0003800000 */
.L_x_142:
        /* <DEDUP_REMOVED lines=12> */
.L_x_1020:


//--------------------- .text._ZN5flash44flash_bwd_dq_dk_dv_loop_seqk_parallel_kernelI23Flash_bwd_kernel_traitsILi256ELi64ELi32ELi8ELi4ELi1ELi2ELb1ELb1EN7cutlass6half_tE19Flash_kernel_traitsILi256ELi64ELi32ELi8ES3_EELb0ELb1ELb0ELb1ELb0ELb0ELb1EEEvNS_16Flash_bwd_paramsE --------------------------
	.section	.text._ZN5flash44flash_bwd_dq_dk_dv_loop_seqk_parallel_kernelI23Flash_bwd_kernel_traitsILi256ELi64ELi32ELi8ELi4ELi1ELi2ELb1ELb1EN7cutlass6half_tE19Flash_kernel_traitsILi256ELi64ELi32ELi8ES3_EELb0ELb1ELb0ELb1ELb0ELb0ELb1EEEvNS_16Flash_bwd_paramsE,"ax",@progbits
	.sectioninfo	@"SHI_REGISTERS=255"
	.align	128
        .global         _ZN5flash44flash_bwd_dq_dk_dv_loop_seqk_parallel_kernelI23Flash_bwd_kernel_traitsILi256ELi64ELi32ELi8ELi4ELi1ELi2ELb1ELb1EN7cutlass6half_tE19Flash_kernel_traitsILi256ELi64ELi32ELi8ES3_EELb0ELb1ELb0ELb1ELb0ELb0ELb1EEEvNS_16Flash_bwd_paramsE
        .type           _ZN5flash44flash_bwd_dq_dk_dv_loop_seqk_parallel_kernelI23Flash_bwd_kernel_traitsILi256ELi64ELi32ELi8ELi4ELi1ELi2ELb1ELb1EN7cutlass6half_tE19Flash_kernel_traitsILi256ELi64ELi32ELi8ES3_EELb0ELb1ELb0ELb1ELb0ELb0ELb1EEEvNS_16Flash_bwd_paramsE,@function
        .size           _ZN5flash44flash_bwd_dq_dk_dv_loop_seqk_parallel_kernelI23Flash_bwd_kernel_traitsILi256ELi64ELi32ELi8ELi4ELi1ELi2ELb1ELb1EN7cutlass6half_tE19Flash_kernel_traitsILi256ELi64ELi32ELi8ES3_EELb0ELb1ELb0ELb1ELb0ELb0ELb1EEEvNS_16Flash_bwd_paramsE,(.L_x_1021 - _ZN5flash44flash_bwd_dq_dk_dv_loop_seqk_parallel_kernelI23Flash_bwd_kernel_traitsILi256ELi64ELi32ELi8ELi4ELi1ELi2ELb1ELb1EN7cutlass6half_tE19Flash_kernel_traitsILi256ELi64ELi32ELi8ES3_EELb0ELb1ELb0ELb1ELb0ELb0ELb1EEEvNS_16Flash_bwd_paramsE)
        .other          _ZN5flash44flash_bwd_dq_dk_dv_loop_seqk_parallel_kernelI23Flash_bwd_kernel_traitsILi256ELi64ELi32ELi8ELi4ELi1ELi2ELb1ELb1EN7cutlass6half_tE19Flash_kernel_traitsILi256ELi64ELi32ELi8ES3_EELb0ELb1ELb0ELb1ELb0ELb0ELb1EEEvNS_16Flash_bwd_paramsE,@"STO_CUDA_ENTRY STV_DEFAULT"
_ZN5flash44flash_bwd_dq_dk_dv_loop_seqk_parallel_kernelI23Flash_bwd_kernel_traitsILi256ELi64ELi32ELi8ELi4ELi1ELi2ELb1ELb1EN7cutlass6half_tE19Flash_kernel_traitsILi256ELi64ELi32ELi8ES3_EELb0ELb1ELb0ELb1ELb0ELb0ELb1EEEvNS_16Flash_bwd_paramsE:
.text._ZN5flash44flash_bwd_dq_dk_dv_loop_seqk_parallel_kernelI23Flash_bwd_kernel_traitsILi256ELi64ELi32ELi8ELi4ELi1ELi2ELb1ELb1EN7cutlass6half_tE19Flash_kernel_traitsILi256ELi64ELi32ELi8ES3_EELb0ELb1ELb0ELb1ELb0ELb0ELb1EEEvNS_16Flash_bwd_paramsE:
        /* <DEDUP_REMOVED lines=208> */
.L_x_175:
        /* <DEDUP_REMOVED lines=53> */
.L_x_143:
        /* <DEDUP_REMOVED lines=59> */
.L_x_145:
        /* <DEDUP_REMOVED lines=19> */
.L_x_146:
        /* <DEDUP_REMOVED lines=69> */
.L_x_147:
[----:B------:R-:W-:Y:S02]  /*1980*/  UMOV UR8, UR49 ;  /* 0x0000003100087c82 */ /* 0x000fe40008000000 */
.L_x_148:
        /* <DEDUP_REMOVED lines=115> */
.L_x_150:
        /* <DEDUP_REMOVED lines=17> */
.L_x_151:
        /* <DEDUP_REMOVED lines=28> */
.L_x_153:
[----:B------:R-:W-:Y:S05]  /*2390*/  BSYNC B0 ;  /* 0x0000000000007941 */ /* 0x000fea0003800000 */
.L_x_152:
        /* <DEDUP_REMOVED lines=27> */
.L_x_149:
        /* <DEDUP_REMOVED lines=62> */
.L_x_156:
[----:B------:R-:W-:Y:S05]  /*2930*/  BSYNC B0 ;  /* 0x0000000000007941 */ /* 0x000fea0003800000 */
.L_x_155:
        /* <DEDUP_REMOVED lines=45> */
.L_x_158:
[----:B------:R-:W-:Y:S05]  /*2c10*/  BSYNC B0 ;  /* 0x0000000000007941 */ /* 0x000fea0003800000 */
.L_x_157:
        /* <DEDUP_REMOVED lines=48> */
.L_x_160:
[----:B------:R-:W-:Y:S05]  /*2f20*/  BSYNC B0 ;  /* 0x0000000000007941 */ /* 0x000fea0003800000 */
.L_x_159:
        /* <DEDUP_REMOVED lines=40> */
.L_x_162:
[----:B------:R-:W-:Y:S05]  /*31b0*/  BSYNC B0 ;  /* 0x0000000000007941 */ /* 0x000fea0003800000 */
.L_x_161:
        /* <DEDUP_REMOVED lines=41> */
.L_x_164:
[----:B------:R-:W-:Y:S05]  /*3450*/  BSYNC B0 ;  /* 0x0000000000007941 */ /* 0x000fea0003800000 */
.L_x_163:
        /* <DEDUP_REMOVED lines=70> */
.L_x_166:
[----:B------:R-:W-:Y:S05]  /*38c0*/  BSYNC B0 ;  /* 0x0000000000007941 */ /* 0x000fea0003800000 */
.L_x_165:
        /* <DEDUP_REMOVED lines=92> */
.L_x_169:
[----:B------:R-:W0:Y:S01]  /*3e90*/  LDGDEPBAR ;  /* 0x00000000000079af */ /* 0x000e220000000000 */
[----:B------:R-:W-:Y:S01]  /*3ea0*/  USHF.L.U32 UR12, UR7, 0x6, URZ ;  /* 0x00000006070c7899 */ /* 0x000fe2000800063f */
[----:B-----5:R-:W-:Y:S03]  /*3eb0*/  FSETP.NEU.FTZ.AND P1, PT, R246, -INF , PT ;  /* 0xff800000f600780b */ /* 0x020fe60003f3d000 */
[----:B------:R-:W2:Y:S01]  /*3ec0*/  LDL R68, [R1+0x18] ;  /* 0x0000180001447983 */ /* 0x000ea20000100800 */
[----:B------:R-:W-:Y:S04]  /*3ed0*/  UISETP.GE.AND UP0, UPT, UR12, UR16, UPT ;  /* 0x000000100c00728c */ /* 0x000fe8000bf06270 */
[----:B------:R-:W3:Y:S01]  /*3ee0*/  LDL R74, [R1+0x4] ;  /* 0x00000400014a7983 */ /* 0x000ee20000100800 */
[----:B------:R-:W-:Y:S04]  /*3ef0*/  UISETP.LT.AND UP0, UPT, UR15, UR17, UP0 ;  /* 0x000000110f00728c */ /* 0x000fe80008701270 */
[----:B------:R-:W4:Y:S02]  /*3f00*/  LDL R73, [R1+0x10] ;  /* 0x0000100001497983 */ /* 0x000f240000100800 */
[----:B------:R-:W-:Y:S01]  /*3f10*/  PLOP3.LUT P0, PT, PT, PT, UP0, 0x80, 0x0 ;  /* 0x000000000000781c */ /* 0x000fe20003f0f008 */
[----:B------:R-:W-:Y:S02]  /*3f20*/  UISETP.GT.AND UP0, UPT, UR7, UR13, UPT ;  /* 0x0000000d0700728c */ /* 0x000fe4000bf04270 */
[----:B------:R-:W2:Y:S05]  /*3f30*/  LDL R72, [R1+0x8] ;  /* 0x0000080001487983 */ /* 0x000eaa0000100800 */
[----:B------:R-:W2:Y:S01]  /*3f40*/  LDL R71, [R1+0xc] ;  /* 0x00000c0001477983 */ /* 0x000ea20000100800 */
[----:B------:R-:W-:Y:S04]  /*3f50*/  DEPBAR.LE SB0, 0x0 ;  /* 0x000080000000791a */ /* 0x000fe80000000000 */
[----:B------:R-:W-:Y:S06]  /*3f60*/  BAR.SYNC.DEFER_BLOCKING 0x0 ;  /* 0x0000000000007b1d */ /* 0x000fec0000010000 */
[----:B-1----:R-:W-:Y:S05]  /*3f70*/  LDSM.16.M88.4 R8, [R2] ;  /* 0x000000000208783b */ /* 0x002fea0000000200 */
[----:B------:R-:W1:Y:S05]  /*3f80*/  LDSM.16.M88.4 R44, [R229+0x10000] ;  /* 0x01000000e52c783b */ /* 0x000e6a0000000200 */
[----:B------:R-:W-:Y:S05]  /*3f90*/  LDSM.16.M88.4 R48, [R3] ;  /* 0x000000000330783b */ /* 0x000fea0000000200 */
[----:B------:R-:W1:Y:S05]  /*3fa0*/  LDSM.16.M88.4 R52, [R230+0x10000] ;  /* 0x01000000e634783b */ /* 0x000e6a0000000200 */
[----:B------:R-:W-:Y:S05]  /*3fb0*/  LDSM.16.M88.4 R56, [R228] ;  /* 0x00000000e438783b */ /* 0x000fea0000000200 */
[----:B------:R-:W1:Y:S05]  /*3fc0*/  LDSM.16.M88.4 R60, [R231+0x10000] ;  /* 0x01000000e73c783b */ /* 0x000e6a0000000200 */
[----:B------:R-:W-:Y:S01]  /*3fd0*/  LDSM.16.M88.4 R64, [R232+0x10000] ;  /* 0x01000000e840783b */ /* 0x000fe20000000200 */
[C---:B-1----:R-:W-:Y:S08]  /*3fe0*/  HMMA.16816.F32 R4, R8.reuse, R44, RZ ;  /* 0x0000002c0804723c */ /* 0x042ff000000018ff */
[----:B------:R-:W-:Y:S01]  /*3ff0*/  HMMA.16816.F32 R8, R8, R46, RZ ;  /* 0x0000002e0808723c */ /* 0x000fe200000018ff */
[----:B------:R-:W1:Y:S11]  /*4000*/  LDSM.16.M88.4 R44, [R227] ;  /* 0x00000000e32c783b */ /* 0x000e760000000200 */
[----:B------:R-:W-:Y:S04]  /*4010*/  @!UPT UIADD3 URZ, URZ, URZ, URZ ;  /* 0x0000003f3f3ff290 */ /* 0x000fe8000fffe03f */
[C---:B------:R-:W-:Y:S08]  /*4020*/  HMMA.16816.F32 R4, R48.reuse, R52, R4 ;  /* 0x000000343004723c */ /* 0x040ff00000001804 */
[----:B------:R-:W-:Y:S01]  /*4030*/  HMMA.16816.F32 R8, R48, R54, R8 ;  /* 0x000000363008723c */ /* 0x000fe20000001808 */
[----:B------:R-:W-:Y:S05]  /*4040*/  LDSM.16.M88.4 R48, [R2+0x2000] ;  /* 0x002000000230783b */ /* 0x000fea0000000200 */
[----:B------:R-:W1:Y:S10]  /*4050*/  LDSM.16.M88.4 R52, [R229+0x11000] ;  /* 0x01100000e534783b */ /* 0x000e740000000200 */
[C---:B------:R-:W-:Y:S08]  /*4060*/  HMMA.16816.F32 R4, R56.reuse, R60, R4 ;  /* 0x0000003c3804723c */ /* 0x040ff00000001804 */
[----:B------:R-:W-:Y:S01]  /*4070*/  HMMA.16816.F32 R8, R56, R62, R8 ;  /* 0x0000003e3808723c */ /* 0x000fe20000001808 */
[----:B------:R-:W-:Y:S05]  /*4080*/  LDSM.16.M88.4 R56, [R3+0x2000] ;  /* 0x002000000338783b */ /* 0x000fea0000000200 */
[----:B------:R-:W1:Y:S10]  /*4090*/  LDSM.16.M88.4 R60, [R230+0x11000] ;  /* 0x01100000e63c783b */ /* 0x000e740000000200 */
[C---:B-1----:R-:W-:Y:S08]  /*40a0*/  HMMA.16816.F32 R4, R44.reuse, R64, R4 ;  /* 0x000000402c04723c */ /* 0x042ff00000001804 */
[----:B------:R-:W-:Y:S01]  /*40b0*/  HMMA.16816.F32 R8, R44, R66, R8 ;  /* 0x000000422c08723c */ /* 0x000fe20000001808 */
[----:B------:R-:W-:Y:S05]  /*40c0*/  LDSM.16.M88.4 R44, [R228+0x2000] ;  /* 0x00200000e42c783b */ /* 0x000fea0000000200 */
[----:B------:R-:W1:Y:S10]  /*40d0*/  LDSM.16.M88.4 R64, [R231+0x11000] ;  /* 0x01100000e740783b */ /* 0x000e740000000200 */
[C---:B------:R-:W-:Y:S08]  /*40e0*/  HMMA.16816.F32 R4, R48.reuse, R52, R4 ;  /* 0x000000343004723c */ /* 0x040ff00000001804 */
[----:B------:R-:W-:Y:S01]  /*40f0*/  HMMA.16816.F32 R8, R48, R54, R8 ;  /* 0x000000363008723c */ /* 0x000fe20000001808 */
[----:B------:R-:W-:Y:S05]  /*4100*/  LDSM.16.M88.4 R48, [R227+0x2000] ;  /* 0x00200000e330783b */ /* 0x000fea0000000200 */
[----:B------:R-:W1:Y:S10]  /*4110*/  LDSM.16.M88.4 R52, [R232+0x11000] ;  /* 0x01100000e834783b */ /* 0x000e740000000200 */
[C---:B------:R-:W-:Y:S08]  /*4120*/  HMMA.16816.F32 R4, R56.reuse, R60, R4 ;  /* 0x0000003c3804723c */ /* 0x040ff00000001804 */
[----:B------:R-:W-:Y:S01]  /*4130*/  HMMA.16816.F32 R8, R56, R62, R8 ;  /* 0x0000003e3808723c */ /* 0x000fe20000001808 */
[----:B------:R-:W-:Y:S05]  /*4140*/  LDSM.16.M88.4 R56, [R2+0x4000] ;  /* 0x004000000238783b */ /* 0x000fea0000000200 */
[----:B------:R-:W3:Y:S10]  /*4150*/  LDSM.16.M88.4 R60, [R229+0x12000] ;  /* 0x01200000e53c783b */ /* 0x000ef40000000200 */
[C---:B-1----:R-:W-:Y:S08]  /*4160*/  HMMA.16816.F32 R4, R44.reuse, R64, R4 ;  /* 0x000000402c04723c */ /* 0x042ff00000001804 */
[----:B------:R-:W-:Y:S01]  /*4170*/  HMMA.16816.F32 R8, R44, R66, R8 ;  /* 0x000000422c08723c */ /* 0x000fe20000001808 */
[----:B------:R-:W-:Y:S05]  /*4180*/  LDSM.16.M88.4 R44, [R3+0x4000] ;  /* 0x00400000032c783b */ /* 0x000fea0000000200 */
[----:B------:R-:W1:Y:S10]  /*4190*/  LDSM.16.M88.4 R64, [R230+0x12000] ;  /* 0x01200000e640783b */ /* 0x000e740000000200 */
[C---:B------:R-:W-:Y:S08]  /*41a0*/  HMMA.16816.F32 R4, R48.reuse, R52, R4 ;  /* 0x000000343004723c */ /* 0x040ff00000001804 */
[----:B------:R-:W-:Y:S01]  /*41b0*/  HMMA.16816.F32 R8, R48, R54, R8 ;  /* 0x000000363008723c */ /* 0x000fe20000001808 */
[----:B------:R-:W-:Y:S05]  /*41c0*/  LDSM.16.M88.4 R48, [R228+0x4000] ;  /* 0x00400000e430783b */ /* 0x000fea0000000200 */
[----:B------:R-:W2:Y:S10]  /*41d0*/  LDSM.16.M88.4 R52, [R231+0x12000] ;  /* 0x01200000e734783b */ /* 0x000eb40000000200 */
[C---:B---3--:R-:W-:Y:S08]  /*41e0*/  HMMA.16816.F32 R4, R56.reuse, R60, R4 ;  /* 0x0000003c3804723c */ /* 0x048ff00000001804 */
[----:B------:R-:W-:Y:S01]  /*41f0*/  HMMA.16816.F32 R8, R56, R62, R8 ;  /* 0x0000003e3808723c */ /* 0x000fe20000001808 */
[----:B------:R-:W-:Y:S05]  /*4200*/  LDSM.16.M88.4 R56, [R227+0x4000] ;  /* 0x00400000e338783b */ /* 0x000fea0000000200 */
[----:B------:R-:W3:Y:S10]  /*4210*/  LDSM.16.M88.4 R60, [R232+0x12000] ;  /* 0x01200000e83c783b */ /* 0x000ef40000000200 */
[C---:B-1----:R-:W-:Y:S08]  /*4220*/  HMMA.16816.F32 R4, R44.reuse, R64, R4 ;  /* 0x000000402c04723c */ /* 0x042ff00000001804 */
[----:B------:R-:W-:Y:S01]  /*4230*/  HMMA.16816.F32 R8, R44, R66, R8 ;  /* 0x000000422c08723c */ /* 0x000fe20000001808 */
[----:B------:R-:W-:Y:S05]  /*4240*/  LDSM.16.M88.4 R44, [R2+0x6000] ;  /* 0x00600000022c783b */ /* 0x000fea0000000200 */
[----:B------:R-:W1:Y:S10]  /*4250*/  LDSM.16.M88.4 R64, [R229+0x13000] ;  /* 0x01300000e540783b */ /* 0x000e740000000200 */
[C---:B--2---:R-:W-:Y:S08]  /*4260*/  HMMA.16816.F32 R4, R48.reuse, R52, R4 ;  /* 0x000000343004723c */ /* 0x044ff00000001804 */
        /* <DEDUP_REMOVED lines=11> */
[C---:B--2---:R-:W-:Y:S01]  /*4320*/  HMMA.16816.F32 R4, R48.reuse, R52, R4 ;  /* 0x000000343004723c */ /* 0x044fe20000001804 */
[----:B------:R-:W2:Y:S07]  /*4330*/  LDL R52, [R1] ;  /* 0x0000000001347983 */ /* 0x000eae0000100800 */
[----:B------:R-:W-:Y:S11]  /*4340*/  HMMA.16816.F32 R8, R48, R54, R8 ;  /* 0x000000363008723c */ /* 0x000ff60000001808 */
[----:B------:R-:W-:Y:S05]  /*4350*/  @!UPT UIADD3 URZ, URZ, URZ, URZ ;  /* 0x0000003f3f3ff290 */ /* 0x000fea000fffe03f */
[C---:B---3--:R-:W-:Y:S08]  /*4360*/  HMMA.16816.F32 R4, R56.reuse, R60, R4 ;  /* 0x0000003c3804723c */ /* 0x048ff00000001804 */
        /* <DEDUP_REMOVED lines=13> */
[----:B------:R3:W-:Y:S01]  /*4440*/  MUFU.TANH R55, R9 ;  /* 0x0000000900377308 */ /* 0x0007e20000002400 */
[----:B------:R-:W-:Y:S09]  /*4450*/  FMUL.FTZ R11, R11, c[0x0][0x2ec] ;  /* 0x0000bb000b0b7a20 */ /* 0x000ff20000410000 */
[----:B------:R-:W4:Y:S01]  /*4460*/  MUFU.TANH R62, R4 ;  /* 0x00000004003e7308 */ /* 0x000f220000002400 */
[----:B-1----:R-:W-:Y:S09]  /*4470*/  @!P0 IADD3 R6, R68, UR12, RZ ;  /* 0x0000000c44068c10 */ /* 0x002ff2000fffe0ff */
[----:B------:R1:W1:Y:S01]  /*4480*/  MUFU.TANH R57, R5 ;  /* 0x0000000500397308 */ /* 0x0002620000002400 */
[C---:B---3--:R-:W-:Y:S02]  /*4490*/  @!P0 IMNMX R9, R6.reuse, UR17, PT ;  /* 0x0000001106098c17 */ /* 0x048fe4000b800200 */
[----:B------:R-:W-:Y:S02]  /*44a0*/  @!P0 IADD3 R6, R6, 0x8, RZ ;  /* 0x0000000806068810 */ /* 0x000fe40007ffe0ff */
[-C--:B------:R-:W-:Y:S05]  /*44b0*/  @!P0 ISETP.GE.AND P2, PT, R240, R9.reuse, PT ;  /* 0x00000009f000820c */ /* 0x080fea0003f46270 */
[----:B------:R3:W-:Y:S01]  /*44c0*/  MUFU.TANH R61, R10 ;  /* 0x0000000a003d7308 */ /* 0x0007e20000002400 */
[----:B------:R-:W-:Y:S01]  /*44d0*/  @!P0 IMNMX R6, R6, UR17, PT ;  /* 0x0000001106068c17 */ /* 0x000fe2000b800200 */
[----:B----4-:R-:W-:Y:S05]  /*44e0*/  FFMA.FTZ R4, R249, UR6, R62 ;  /* 0x00000006f9047c23 */ /* 0x010fea000801003e */
[----:B------:R-:W-:Y:S03]  /*44f0*/  @!P0 FSEL R4, R4, -INF , !P2 ;  /* 0xff80000004048808 */ /* 0x000fe60005000000 */
[----:B------:R4:W4:Y:S01]  /*4500*/  MUFU.TANH R63, R7 ;  /* 0x00000007003f7308 */ /* 0x0009220000002400 */
[-C--:B------:R-:W-:Y:S01]  /*4510*/  @!P0 ISETP.GE.AND P2, PT, R240, R6.reuse, PT ;  /* 0x00000006f000820c */ /* 0x080fe20003f46270 */
[----:B-1----:R-:W-:Y:S05]  /*4520*/  FMUL.FTZ R5, R246, 1.4426950216293334961 ;  /* 0x3fb8aa3bf6057820 */ /* 0x002fea0000410000 */
[----:B------:R-:W-:Y:S03]  /*4530*/  FSEL R5, R5, RZ, P1 ;  /* 0x000000ff05057208 */ /* 0x000fe60000800000 */
[----:B------:R1:W1:Y:S02]  /*4540*/  MUFU.TANH R56, R8 ;  /* 0x0000000800387308 */ /* 0x0002640000002400 */
[----:B------:R-:W-:Y:S01]  /*4550*/  FFMA.FTZ R4, R4, c[0x0][0x23c], -R5 ;  /* 0x00008f0004047a23 */ /* 0x000fe20000010805 */
[----:B---3--:R-:W-:Y:S04]  /*4560*/  @!P0 IADD3 R10, R240, 0x1, RZ ;  /* 0x00000001f00a8810 */ /* 0x008fe80007ffe0ff */
[-C--:B------:R-:W-:Y:S03]  /*4570*/  @!P0 ISETP.GE.AND P1, PT, R10, R9.reuse, PT ;  /* 0x000000090a00820c */ /* 0x080fe60003f26270 */
[----:B------:R3:W-:Y:S01]  /*4580*/  MUFU.EX2 R67, R4 ;  /* 0x0000000400437308 */ /* 0x0007e20000000800 */
[----:B----4-:R-:W-:Y:S05]  /*4590*/  FFMA.FTZ R7, R250, UR6, R57 ;  /* 0x00000006fa077c23 */ /* 0x010fea0008010039 */
[----:B------:R-:W-:Y:S04]  /*45a0*/  @!P0 FSEL R7, R7, -INF , !P1 ;  /* 0xff80000007078808 */ /* 0x000fe80004800000 */
[----:B------:R4:W-:Y:S01]  /*45b0*/  MUFU.TANH R60, R11 ;  /* 0x0000000b003c7308 */ /* 0x0009e20000002400 */
[----:B------:R-:W-:Y:S01]  /*45c0*/  FSETP.NEU.FTZ.AND P1, PT, R247, -INF , PT ;  /* 0xff800000f700780b */ /* 0x000fe20003f3d000 */
[----:B-1----:R-:W-:Y:S02]  /*45d0*/  FFMA.FTZ R8, R249, UR6, R65 ;  /* 0x00000006f9087c23 */ /* 0x002fe40008010041 */
[----:B------:R-:W-:Y:S03]  /*45e0*/  FFMA.FTZ R7, R7, c[0x0][0x23c], -R5 ;  /* 0x00008f0007077a23 */ /* 0x000fe60000010805 */
[----:B------:R-:W-:Y:S03]  /*45f0*/  @!P0 FSEL R8, R8, -INF , !P2 ;  /* 0xff80000008088808 */ /* 0x000fe60005000000 */
[----:B------:R1:W-:Y:S01]  /*4600*/  MUFU.EX2 R64, R7 ;  /* 0x0000000700407308 */ /* 0x0003e20000000800 */
[----:B---3--:R-:W-:Y:S05]  /*4610*/  FMUL.FTZ R4, R247, 1.4426950216293334961 ;  /* 0x3fb8aa3bf7047820 */ /* 0x008fea0000410000 */
[----:B------:R-:W-:Y:S02]  /*4620*/  FSEL R4, R4, RZ, P1 ;  /* 0x000000ff04047208 */ /* 0x000fe40000800000 */
[-C--:B------:R-:W-:Y:S02]  /*4630*/  @!P0 ISETP.GE.AND P1, PT, R10, R6.reuse, PT ;  /* 0x000000060a00820c */ /* 0x080fe40003f26270 */
[----:B------:R-:W-:Y:S01]  /*4640*/  @!P0 IADD3 R10, R240, 0x8, RZ ;  /* 0x00000008f00a8810 */ /* 0x000fe20007ffe0ff */
[--C-:B------:R-:W-:Y:S01]  /*4650*/  FFMA.FTZ R8, R8, c[0x0][0x23c], -R4.reuse ;  /* 0x00008f0008087a23 */ /* 0x100fe20000010804 */
[----:B----4-:R-:W-:Y:S02]  /*4660*/  @!P0 IADD3 R11, R240, 0x9, RZ ;  /* 0x00000009f00b8810 */ /* 0x010fe40007ffe0ff */
[-C--:B------:R-:W-:Y:S01]  /*4670*/  @!P0 ISETP.GE.AND P2, PT, R10, R9.reuse, PT ;  /* 0x000000090a00820c */ /* 0x080fe20003f46270 */
[----:B------:R3:W-:Y:S01]  /*4680*/  MUFU.EX2 R70, R8 ;  /* 0x0000000800467308 */ /* 0x0007e20000000800 */
[----:B-1----:R-:W-:Y:S05]  /*4690*/  FFMA.FTZ R7, R250, UR6, R63 ;  /* 0x00000006fa077c23 */ /* 0x002fea000801003f */
[----:B------:R-:W-:Y:S02]  /*46a0*/  @!P0 FSEL R7, R7, -INF , !P1 ;  /* 0xff80000007078808 */ /* 0x000fe40004800000 */
[----:B------:R-:W-:Y:S03]  /*46b0*/  @!P0 ISETP.GE.AND P1, PT, R11, R9, PT ;  /* 0x000000090b00820c */ /* 0x000fe60003f26270 */
[----:B------:R-:W-:Y:S02]  /*46c0*/  FFMA.FTZ R44, R7, c[0x0][0x23c], -R4 ;  /* 0x00008f00072c7a23 */ /* 0x000fe40000010804 */
[----:B------:R-:W-:Y:S02]  /*46d0*/  FFMA.FTZ R7, R252, UR6, R55 ;  /* 0x00000006fc077c23 */ /* 0x000fe40008010037 */
[----:B------:R-:W1:Y:S03]  /*46e0*/  MUFU.EX2 R69, R44 ;  /* 0x0000002c00457308 */ /* 0x000e660000000800 */
[----:B------:R-:W-:Y:S01]  /*46f0*/  @!P0 FSEL R7, R7, -INF , !P1 ;  /* 0xff80000007078808 */ /* 0x000fe20004800000 */
[----:B---3--:R-:W-:Y:S01]  /*4700*/  FFMA.FTZ R8, R251, UR6, R56 ;  /* 0x00000006fb087c23 */ /* 0x008fe20008010038 */
[-C--:B------:R-:W-:Y:S04]  /*4710*/  @!P0 ISETP.GE.AND P1, PT, R10, R6.reuse, PT ;  /* 0x000000060a00820c */ /* 0x080fe80003f26270 */
[----:B------:R-:W-:Y:S02]  /*4720*/  @!P0 FSEL R8, R8, -INF , !P2 ;  /* 0xff80000008088808 */ /* 0x000fe40005000000 */
[----:B------:R-:W-:Y:S03]  /*4730*/  PLOP3.LUT P2, PT, PT, PT, UP0, 0x80, 0x0 ;  /* 0x000000000000781c */ /* 0x000fe60003f4f008 */
[--C-:B------:R-:W-:Y:S02]  /*4740*/  FFMA.FTZ R8, R8, c[0x0][0x23c], -R5.reuse ;  /* 0x00008f0008087a23 */ /* 0x100fe40000010805 */
[----:B------:R-:W-:Y:S02]  /*4750*/  FFMA.FTZ R5, R7, c[0x0][0x23c], -R5 ;  /* 0x00008f0007057a23 */ /* 0x000fe40000010805 */
[----:B------:R-:W-:Y:S01]  /*4760*/  FFMA.FTZ R7, R251, UR6, R61 ;  /* 0x00000006fb077c23 */ /* 0x000fe2000801003d */
[----:B------:R-:W-:Y:S04]  /*4770*/  MUFU.EX2 R59, R8 ;  /* 0x00000008003b7308 */ /* 0x000fe80000000800 */
[----:B------:R-:W-:Y:S02]  /*4780*/  @!P0 FSEL R7, R7, -INF , !P1 ;  /* 0xff80000007078808 */ /* 0x000fe40004800000 */
[----:B------:R-:W-:Y:S02]  /*4790*/  @!P0 ISETP.GE.AND P1, PT, R11, R6, PT ;  /* 0x000000060b00820c */ /* 0x000fe40003f26270 */
[----:B-1----:R-:W-:Y:S01]  /*47a0*/  F2FP.PACK_AB R6, R69, R70 ;  /* 0x000000464506723e */ /* 0x002fe200000000ff */
[----:B------:R-:W-:Y:S01]  /*47b0*/  FFMA.FTZ R7, R7, c[0x0][0x23c], -R4 ;  /* 0x00008f0007077a23 */ /* 0x000fe20000010804 */
[----:B------:R1:W3:Y:S10]  /*47c0*/  MUFU.EX2 R58, R5 ;  /* 0x00000005003a7308 */ /* 0x0002f40000000800 */
[----:B------:R4:W-:Y:S01]  /*47d0*/  MUFU.EX2 R68, R7 ;  /* 0x0000000700447308 */ /* 0x0009e20000000800 */
[----:B-1----:R-:W-:Y:S05]  /*47e0*/  FFMA.FTZ R5, R252, UR6, R60 ;  /* 0x00000006fc057c23 */ /* 0x002fea000801003c */
[----:B------:R-:W-:Y:S05]  /*47f0*/  @!P0 FSEL R5, R5, -INF , !P1 ;  /* 0xff80000005058808 */ /* 0x000fea0004800000 */
[----:B------:R-:W-:Y:S01]  /*4800*/  FFMA.FTZ R4, R5, c[0x0][0x23c], -R4 ;  /* 0x00008f0005047a23 */ /* 0x000fe20000010804 */
[----:B----4-:R-:W-:Y:S02]  /*4810*/  F2FP.PACK_AB R7, R64, R67 ;  /* 0x000000434007723e */ /* 0x010fe400000000ff */
[----:B---3--:R-:W-:Y:S01]  /*4820*/  F2FP.PACK_AB R5, R58, R59 ;  /* 0x0000003b3a05723e */ /* 0x008fe200000000ff */
[----:B------:R-:W1:Y:S02]  /*4830*/  MUFU.EX2 R66, R4 ;  /* 0x0000000400427308 */ /* 0x000e640000000800 */
[----:B------:R-:W-:Y:S05]  /*4840*/  STS [R74+0x15000], R7 ;  /* 0x015000074a007388 */ /* 0x000fea0000000800 */
[----:B------:R-:W-:Y:S05]  /*4850*/  STS [R73+0x15000], R6 ;  /* 0x0150000649007388 */ /* 0x000fea0000000800 */
[----:B------:R-:W-:Y:S01]  /*4860*/  STS [R72+0x15000], R5 ;  /* 0x0150000548007388 */ /* 0x000fe20000000800 */
[----:B-1----:R-:W-:Y:S05]  /*4870*/  F2FP.PACK_AB R4, R66, R68 ;  /* 0x000000444204723e */ /* 0x002fea00000000ff */
[----:B------:R-:W-:Y:S01]  /*4880*/  STS [R71+0x15000], R4 ;  /* 0x0150000447007388 */ /* 0x000fe20000000800 */
[----:B--2---:R-:W-:Y:S04]  /*4890*/  IADD3 R52, P0, R52, UR11, RZ ;  /* 0x0000000b34347c10 */ /* 0x004fe8000ff1e0ff */
[----:B------:R-:W1:Y:S01]  /*48a0*/  LDSM.16.M88.4 R8, [R2+0x8000] ;  /* 0x008000000208783b */ /* 0x000e620000000200 */
[----:B------:R-:W-:Y:S04]  /*48b0*/  IADD3.X R53, R248, UR10, RZ, P0, !PT ;  /* 0x0000000af8357c10 */ /* 0x000fe800087fe4ff */
[----:B------:R-:W2:Y:S05]  /*48c0*/  LDSM.16.M88.4 R44, [R3+0x8000] ;  /* 0x00800000032c783b */ /* 0x000eaa0000000200 */
[----:B------:R3:W4:Y:S05]  /*48d0*/  LDG.E R54, [R52.64] ;  /* 0x0000000434367981 */ /* 0x00072a000c1e1900 */
[----:B------:R-:W2:Y:S05]  /*48e0*/  LDSM.16.M88.4 R48, [R228+0x8000] ;  /* 0x00800000e430783b */ /* 0x000eaa0000000200 */
[----:B---3--:R-:W3:Y:S01]  /*48f0*/  LDG.E R52, [R52.64+0x20] ;  /* 0x0000200434347981 */ /* 0x008ee2000c1e1900 */
[C---:B-1----:R-:W-:Y:S08]  /*4900*/  HMMA.16816.F32 R4, R8.reuse, R132, RZ ;  /* 0x000000840804723c */ /* 0x042ff000000018ff */
[----:B------:R-:W-:Y:S11]  /*4910*/  HMMA.16816.F32 R8, R8, R134, RZ ;  /* 0x000000860808723c */ /* 0x000ff600000018ff */
[----:B------:R-:W-:Y:S05]  /*4920*/  @!UPT UIADD3 URZ, URZ, URZ, URZ ;  /* 0x0000003f3f3ff290 */ /* 0x000fea000fffe03f */
[C---:B--2---:R-:W-:Y:S08]  /*4930*/  HMMA.16816.F32 R4, R44.reuse, R136, R4 ;  /* 0x000000882c04723c */ /* 0x044ff00000001804 */
[----:B------:R-:W-:Y:S01]  /*4940*/  HMMA.16816.F32 R8, R44, R138, R8 ;  /* 0x0000008a2c08723c */ /* 0x000fe20000001808 */
[----:B------:R-:W1:Y:S11]  /*4950*/  LDSM.16.M88.4 R44, [R227+0x8000] ;  /* 0x00800000e32c783b */ /* 0x000e760000000200 */
[----:B------:R-:W-:Y:S04]  /*4960*/  @!UPT UIADD3 URZ, URZ, URZ, URZ ;  /* 0x0000003f3f3ff290 */ /* 0x000fe8000fffe03f */
[C---:B------:R-:W-:Y:S08]  /*4970*/  HMMA.16816.F32 R4, R48.reuse, R140, R4 ;  /* 0x0000008c3004723c */ /* 0x040ff00000001804 */
[----:B------:R-:W-:Y:S01]  /*4980*/  HMMA.16816.F32 R8, R48, R142, R8 ;  /* 0x0000008e3008723c */ /* 0x000fe20000001808 */
[----:B------:R-:W2:Y:S11]  /*4990*/  LDSM.16.M88.4 R48, [R2+0xa000] ;  /* 0x00a000000230783b */ /* 0x000eb60000000200 */
[----:B------:R-:W-:Y:S04]  /*49a0*/  @!UPT UIADD3 URZ, URZ, URZ, URZ ;  /* 0x0000003f3f3ff290 */ /* 0x000fe8000fffe03f */
[C---:B-1----:R-:W-:Y:S08]  /*49b0*/  HMMA.16816.F32 R4, R44.reuse, R144, R4 ;  /* 0x000000902c04723c */ /* 0x042ff00000001804 */
[----:B------:R-:W-:Y:S01]  /*49c0*/  HMMA.16816.F32 R8, R44, R146, R8 ;  /* 0x000000922c08723c */ /* 0x000fe20000001808 */
[----:B------:R-:W1:Y:S11]  /*49d0*/  LDSM.16.M88.4 R44, [R3+0xa000] ;  /* 0x00a00000032c783b */ /* 0x000e760000000200 */
[----:B------:R-:W-:Y:S04]  /*49e0*/  @!UPT UIADD3 URZ, URZ, URZ, URZ ;  /* 0x0000003f3f3ff290 */ /* 0x000fe8000fffe03f */
[C---:B--2---:R-:W-:Y:S08]  /*49f0*/  HMMA.16816.F32 R4, R48.reuse, R148, R4 ;  /* 0x000000943004723c */ /* 0x044ff00000001804 */
        /* <DEDUP_REMOVED lines=48> */
[C---:B----4-:R-:W-:Y:S02]  /*4d00*/  FADD.FTZ R44, -R54.reuse, R5 ;  /* 0x00000005362c7221 */ /* 0x050fe40000010100 */
[C---:B------:R-:W-:Y:S04]  /*4d10*/  FADD.FTZ R4, -R54.reuse, R4 ;  /* 0x0000000436047221 */ /* 0x040fe80000010100 */
[----:B------:R-:W-:Y:S02]  /*4d20*/  FMUL.FTZ R4, R67, R4 ;  /* 0x0000000443047220 */ /* 0x000fe40000410000 */
[C---:B------:R-:W-:Y:S02]  /*4d30*/  FADD.FTZ R5, -R54.reuse, R8 ;  /* 0x0000000836057221 */ /* 0x040fe40000010100 */
[----:B------:R-:W-:Y:S02]  /*4d40*/  FADD.FTZ R47, -R54, R9 ;  /* 0x00000009362f7221 */ /* 0x000fe40000010100 */
[----:B------:R-:W-:Y:S02]  /*4d50*/  FMUL.FTZ R8, R64, R44 ;  /* 0x0000002c40087220 */ /* 0x000fe40000410000 */
[----:B------:R-:W-:Y:S02]  /*4d60*/  FMUL.FTZ R9, R59, R5 ;  /* 0x000000053b097220 */ /* 0x000fe40000410000 */
[----:B------:R-:W-:Y:S02]  /*4d70*/  FFMA.FTZ R44, -R62, R62, 1 ;  /* 0x3f8000003e2c7423 */ /* 0x000fe4000001013e */
[----:B------:R-:W-:Y:S02]  /*4d80*/  FFMA.FTZ R5, -R57, R57, 1 ;  /* 0x3f80000039057423 */ /* 0x000fe40000010139 */
[----:B------:R-:W-:Y:S02]  /*4d90*/  FMUL.FTZ R44, R44, c[0x0][0x2ec] ;  /* 0x0000bb002c2c7a20 */ /* 0x000fe40000410000 */
[----:B------:R-:W-:Y:S02]  /*4da0*/  FMUL.FTZ R5, R5, c[0x0][0x2ec] ;  /* 0x0000bb0005057a20 */ /* 0x000fe40000410000 */
[----:B------:R-:W-:Y:S02]  /*4db0*/  FMUL.FTZ R47, R58, R47 ;  /* 0x0000002f3a2f7220 */ /* 0x000fe40000410000 */
[----:B------:R-:W-:Y:S02]  /*4dc0*/  FMUL.FTZ R44, R44, R4 ;  /* 0x000000042c2c7220 */ /* 0x000fe40000410000 */
[C---:B---3--:R-:W-:Y:S02]  /*4dd0*/  FADD.FTZ R4, -R52.reuse, R10 ;  /* 0x0000000a34047221 */ /* 0x048fe40000010100 */
[----:B------:R-:W-:Y:S02]  /*4de0*/  FMUL.FTZ R5, R5, R8 ;  /* 0x0000000805057220 */ /* 0x000fe40000410000 */
[C---:B------:R-:W-:Y:S02]  /*4df0*/  FADD.FTZ R8, -R52.reuse, R6 ;  /* 0x0000000634087221 */ /* 0x040fe40000010100 */
[C---:B------:R-:W-:Y:S02]  /*4e00*/  FADD.FTZ R6, -R52.reuse, R7 ;  /* 0x0000000734067221 */ /* 0x040fe40000010100 */
[----:B------:R-:W-:Y:S02]  /*4e10*/  FMUL.FTZ R45, R45, R47 ;  /* 0x0000002f2d2d7220 */ /* 0x000fe40000410000 */
[----:B------:R-:W-:Y:S02]  /*4e20*/  FADD.FTZ R47, -R52, R11 ;  /* 0x0000000b342f7221 */ /* 0x000fe40000010100 */
[----:B------:R-:W-:Y:S02]  /*4e30*/  FMUL.FTZ R10, R69, R6 ;  /* 0x00000006450a7220 */ /* 0x000fe40000410000 */
[----:B------:R-:W-:Y:S02]  /*4e40*/  FMUL.FTZ R11, R68, R4 ;  /* 0x00000004440b7220 */ /* 0x000fe40000410000 */
[----:B------:R-:W-:Y:S02]  /*4e50*/  FFMA.FTZ R4, -R65, R65, 1 ;  /* 0x3f80000041047423 */ /* 0x000fe40000010141 */
[----:B------:R-:W-:Y:S02]  /*4e60*/  FFMA.FTZ R6, -R63, R63, 1 ;  /* 0x3f8000003f067423 */ /* 0x000fe4000001013f */
[----:B------:R-:W-:Y:S02]  /*4e70*/  FMUL.FTZ R7, R70, R8 ;  /* 0x0000000846077220 */ /* 0x000fe40000410000 */
[----:B------:R-:W-:Y:S02]  /*4e80*/  FMUL.FTZ R6, R6, c[0x0][0x2ec] ;  /* 0x0000bb0006067a20 */ /* 0x000fe40000410000 */
[----:B------:R-:W-:Y:S02]  /*4e90*/  FMUL.FTZ R4, R4, c[0x0][0x2ec] ;  /* 0x0000bb0004047a20 */ /* 0x000fe40000410000 */
[----:B------:R-:W-:Y:S02]  /*4ea0*/  FMUL.FTZ R6, R6, R10 ;  /* 0x0000000a06067220 */ /* 0x000fe40000410000 */
[----:B------:R-:W-:Y:S01]  /*4eb0*/  FMUL.FTZ R4, R4, R7 ;  /* 0x0000000704047220 */ /* 0x000fe20000410000 */
[----:B------:R-:W-:Y:S01]  /*4ec0*/  F2FP.PACK_AB R7, R5, R44 ;  /* 0x0000002c0507723e */ /* 0x000fe200000000ff */
[----:B------:R-:W-:Y:S02]  /*4ed0*/  FMUL.FTZ R46, R46, R9 ;  /* 0x000000092e2e7220 */ /* 0x000fe40000410000 */
[----:B------:R-:W-:Y:S01]  /*4ee0*/  FFMA.FTZ R9, -R61, R61, 1 ;  /* 0x3f8000003d097423 */ /* 0x000fe2000001013d */
[----:B------:R-:W-:Y:S01]  /*4ef0*/  F2FP.PACK_AB R6, R6, R4 ;  /* 0x000000040606723e */ /* 0x000fe200000000ff */
[----:B------:R-:W-:Y:S01]  /*4f00*/  FFMA.FTZ R8, -R60, R60, 1 ;  /* 0x3f8000003c087423 */ /* 0x000fe2000001013c */
[----:B------:R-:W-:Y:S01]  /*4f10*/  STS [R74+0x14000], R7 ;  /* 0x014000074a007388 */ /* 0x000fe20000000800 */
[----:B------:R-:W-:Y:S01]  /*4f20*/  FMUL.FTZ R47, R66, R47 ;  /* 0x0000002f422f7220 */ /* 0x000fe20000410000 */
[----:B------:R-:W-:Y:S01]  /*4f30*/  F2FP.PACK_AB R5, R45, R46 ;  /* 0x0000002e2d05723e */ /* 0x000fe200000000ff */
[----:B------:R-:W-:Y:S02]  /*4f40*/  FMUL.FTZ R9, R9, c[0x0][0x2ec] ;  /* 0x0000bb0009097a20 */ /* 0x000fe40000410000 */
[----:B------:R-:W-:Y:S01]  /*4f50*/  FMUL.FTZ R8, R8, c[0x0][0x2ec] ;  /* 0x0000bb0008087a20 */ /* 0x000fe20000410000 */
[----:B------:R-:W-:Y:S01]  /*4f60*/  STS [R73+0x14000], R6 ;  /* 0x0140000649007388 */ /* 0x000fe20000000800 */
[----:B------:R-:W-:Y:S02]  /*4f70*/  FMUL.FTZ R9, R9, R11 ;  /* 0x0000000b09097220 */ /* 0x000fe40000410000 */
[----:B------:R-:W-:Y:S02]  /*4f80*/  FMUL.FTZ R8, R8, R47 ;  /* 0x0000002f08087220 */ /* 0x000fe40000410000 */
[----:B------:R-:W-:Y:S03]  /*4f90*/  STS [R72+0x14000], R5 ;  /* 0x0140000548007388 */ /* 0x000fe60000000800 */
[----:B------:R-:W-:Y:S05]  /*4fa0*/  F2FP.PACK_AB R4, R8, R9 ;  /* 0x000000090804723e */ /* 0x000fea00000000ff */
[----:B------:R1:W-:Y:S05]  /*4fb0*/  STS [R71+0x14000], R4 ;  /* 0x0140000447007388 */ /* 0x0003ea0000000800 */
[----:B------:R-:W-:Y:S01]  /*4fc0*/  BAR.SYNC.DEFER_BLOCKING 0x0 ;  /* 0x0000000000007b1d */ /* 0x000fe20000010000 */
[----:B-1----:R-:W-:Y:S05]  /*4fd0*/  MOV R71, c[0x0][0x22c] ;  /* 0x00008b0000477a02 */ /* 0x002fea0000000f00 */
[----:B------:R-:W-:Y:S01]  /*4fe0*/  LDSM.16.MT88.4 R4, [R226+0x15000] ;  /* 0x01500000e204783b */ /* 0x000fe20000004200 */
[----:B------:R-:W-:Y:S04]  /*4ff0*/  IMAD R71, R71, c[0x0][0x1c0], RZ ;  /* 0x0000700047477a24 */ /* 0x000fe800078e02ff */
[----:B------:R-:W1:Y:S01]  /*5000*/  LDSM.16.MT88.4 R8, [R0+0x8000] ;  /* 0x008000000008783b */ /* 0x000e620000004200 */
[----:B------:R-:W-:Y:S04]  /*5010*/  LEA R68, -R71, RZ, 0x6 ;  /* 0x000000ff47447211 */ /* 0x000fe800078e31ff */
[----:B------:R-:W2:Y:S01]  /*5020*/  LDSM.16.MT88.4 R44, [R224+0x15000] ;  /* 0x01500000e02c783b */ /* 0x000ea20000004200 */
[C---:B------:R-:W-:Y:S04]  /*5030*/  LEA R238, P0, R68.reuse, R238, 0x2 ;  /* 0x000000ee44ee7211 */ /* 0x040fe800078010ff */
[----:B------:R-:W3:Y:S01]  /*5040*/  LDSM.16.MT88.4 R48, [R0+0xc000] ;  /* 0x00c000000030783b */ /* 0x000ee20000004200 */
[----:B------:R-:W-:Y:S04]  /*5050*/  LEA.HI.X.SX32 R239, R68, R239, 0x2, P0 ;  /* 0x000000ef44ef7211 */ /* 0x000fe800000f16ff */
        /* <DEDUP_REMOVED lines=107> */
.L_x_167:
        /* <DEDUP_REMOVED lines=379> */
.L_x_168:
        /* <DEDUP_REMOVED lines=123> */
.L_x_170:
        /* <DEDUP_REMOVED lines=18> */
.L_x_171:
        /* <DEDUP_REMOVED lines=50> */
.L_x_173:
[----:B------:R-:W-:Y:S05]  /*7ab0*/  BSYNC B0 ;  /* 0x0000000000007941 */ /* 0x000fea0003800000 */
.L_x_172:
        /* <DEDUP_REMOVED lines=27> */
.L_x_154:
[----:B------:R-:W-:Y:S05]  /*7c70*/  BSYNC B1 ;  /* 0x0000000000017941 */ /* 0x000fea0003800000 */
.L_x_144:
        /* <DEDUP_REMOVED lines=12> */
.L_x_174:
[----:B------:R-:W-:Y:S05]  /*7d40*/  EXIT ;  /* 0x000000000000794d */ /* 0x000fea0003800000 */
.L_x_176:
        /* <DEDUP_REMOVED lines=11> */
.L_x_1021:


//--------------------- .text._ZN5flash25flash_bwd_dot_do_o_kernelILb0E23Flash_bwd_kernel_traitsILi256ELi64ELi32ELi8ELi4ELi1ELi2ELb1ELb1EN7cutlass6half_tE19Flash_kernel_traitsILi256ELi64ELi32ELi8ES3_EEEEvNS_16Flash_bwd_paramsE --------------------------
	.section	.text._ZN5flash25flash_bwd_dot_do_o_kernelILb0E23Flash_bwd_kernel_traitsILi256ELi64ELi32ELi8ELi4ELi1ELi2ELb1ELb1EN7cutlass6half_tE19Flash_kernel_traitsILi256ELi64ELi32ELi8ES3_EEEEvNS_16Flash_bwd_paramsE,"ax",@progbits
	.sectioninfo	@"SHI_REGISTERS=78"
	.align	128
        .global         _ZN5flash25flash_bwd_dot_do_o_kernelILb0E23Flash_bwd_kernel_traitsILi256ELi64ELi32ELi8ELi4ELi1ELi2ELb1ELb1EN7cutlass6half_tE19Flash_kernel_traitsILi256ELi64ELi32ELi8ES3_EEEEvNS_16Flash_bwd_paramsE
        .type           _ZN5flash25flash_bwd_dot_do_o_kernelILb0E23Flash_bwd_kernel_traitsILi256ELi64ELi32ELi8ELi4ELi1ELi2ELb1ELb1EN7cutlass6half_tE19Flash_kernel_traitsILi256ELi64ELi32ELi8ES3_EEEEvNS_16Flash_bwd_paramsE,@function
        .size           _ZN5flash25flash_bwd_dot_do_o_kernelILb0E23Flash_bwd_kernel_traitsILi256ELi64ELi32ELi8ELi4ELi1ELi2ELb1ELb1EN7cutlass6half_tE19Flash_kernel_traitsILi256ELi64ELi32ELi8ES3_EEEEvNS_16Flash_bwd_paramsE,(.L_x_1022 - _ZN5flash25flash_bwd_dot_do_o_kernelILb0E23Flash_bwd_kernel_traitsILi256ELi64ELi32ELi8ELi4ELi1ELi2ELb1ELb1EN7cutlass6half_tE19Flash_kernel_traitsILi256ELi64ELi32ELi8ES3_EEEEvNS_16Flash_bwd_paramsE)
        .other          _ZN5flash25flash_bwd_dot_do_o_kernelILb0E23Flash_bwd_kernel_traitsILi256ELi64ELi32ELi8ELi4ELi1ELi2ELb1ELb1EN7cutlass6half_tE19Flash_kernel_traitsILi256ELi64ELi32ELi8ES3_EEEEvNS_16Flash_bwd_paramsE,@"STO_CUDA_ENTRY STV_DEFAULT"
_ZN5flash25flash_bwd_dot_do_o_kernelILb0E23Flash_bwd_kernel_traitsILi256ELi64ELi32ELi8ELi4ELi1ELi2ELb1ELb1EN7cutlass6half_tE19Flash_kernel_traitsILi256ELi64ELi32ELi8ES3_EEEEvNS_16Flash_bwd_paramsE:
.text._ZN5flash25flash_bwd_dot_do_o_kernelILb0E23Flash_bwd_kernel_traitsILi256ELi64ELi32ELi8ELi4ELi1ELi2ELb1ELb1EN7cutlass6half_tE19Flash_kernel_traitsILi256ELi64ELi32ELi8ES3_EEEEvNS_16Flash_bwd_paramsE:
[----:B------:R-:W-:Y:S02]  /*0000*/  MOV R1, c[0x0][0x28] ;  /* 0x00000a0000017a02 */ /* 0x000fe40000000f00 */
[----:B------:R-:W0:Y:S01]  /*0010*/  S2R R6, SR_CTAID.Y ;  /* 0x0000000000067919 */ /* 0x000e220000002600 */
[----:B------:R-:W-:Y:S01]  /*0020*/  ISETP.NE.U32.AND P0, PT, RZ, c[0x0][0x240], PT ;  /* 0x00009000ff007a0c */ /* 0x000fe20003f05070 */
[----:B------:R-:W-:Y:S01]  /*0030*/  HFMA2.MMA R3, -RZ, RZ, 0, 2.384185791015625e-07 ;  /* 0x00000004ff037435 */ /* 0x000fe200000001ff */
[----:B------:R-:W-:Y:S01]  /*0040*/  MOV R9, 0xffffffff ;  /* 0xffffffff00097802 */ /* 0x000fe20000000f00 */
[----:B------:R-:W-:Y:S01]  /*0050*/  ULDC.64 UR4, c[0x0][0x118] ;  /* 0x0000460000047ab9 */ /* 0x000fe20000000a00 */
[----:B------:R-:W-:-:S07]  /*0060*/  ISETP.NE.AND.EX P0, PT, RZ, c[0x0][0x244], PT, P0 ;  /* 0x00009100ff007a0c */ /* 0x000fce0003f05300 */
[----:B0-----:R-:W-:-:S06]  /*0070*/  IMAD.WIDE R2, R6, R3, c[0x0][0x240] ;  /* 0x0000900006027625 */ /* 0x001fcc00078e0203 */
[----:B------:R-:W2:Y:S04]  /*0080*/  @P0 LDG.E R9, [R2.64] ;  /* 0x0000000402090981 */ /* 0x000ea8000c1e1900 */
[----:B------:R-:W2:Y:S04]  /*0090*/  @P0 LDG.E R0, [R2.64+0x4] ;  /* 0x0000040402000981 */ /* 0x000ea8000c1e1900 */
[----:B------:R-:W0:Y:S02]  /*00a0*/  S2R R7, SR_CTAID.X ;  /* 0x0000000000077919 */ /* 0x000e240000002500 */
[----:B0-----:R-:W-:-:S02]  /*00b0*/  SHF.L.U32 R7, R7, 0x6, RZ ;  /* 0x0000000607077819 */ /* 0x001fc400000006ff */
[----:B--2---:R-:W-:Y:S02]  /*00c0*/  @P0 IADD3 R0, R0, -R9, RZ ;  /* 0x8000000900000210 */ /* 0x004fe40007ffe0ff */
[----:B------:R-:W-:-:S04]  /*00d0*/  @!P0 MOV R0, c[0x0][0x214] ;  /* 0x0000850000008a02 */ /* 0x000fc80000000f00 */
[----:B------:R-:W-:-:S13]  /*00e0*/  ISETP.GT.AND P0, PT, R0, R7, PT ;  /* 0x000000070000720c */ /* 0x000fda0003f04270 */
[----:B------:R-:W-:Y:S05]  /*00f0*/  @!P0 EXIT ;  /* 0x000000000000894d */ /* 0x000fea0003800000 */
[C---:B------:R-:W-:Y:S01]  /*0100*/  ISETP.NE.AND P1, PT, R9.reuse, -0x1, PT ;  /* 0xffffffff0900780c */ /* 0x040fe20003f25270 */
[----:B------:R-:W0:Y:S01]  /*0110*/  S2R R11, SR_CTAID.Z ;  /* 0x00000000000b7919 */ /* 0x000e220000002700 */
[----:B------:R-:W-:Y:S02]  /*0120*/  ULDC.U8 UR6, c[0x0][0x328] ;  /* 0x0000ca0000067ab9 */ /* 0x000fe40000000000 */
[----:B------:R-:W-:Y:S01]  /*0130*/  ISETP.NE.AND P0, PT, RZ, UR6, PT ;  /* 0x00000006ff007c0c */ /* 0x000fe2000bf05270 */
[----:B------:R-:W1:Y:S08]  /*0140*/  S2R R10, SR_TID.X ;  /* 0x00000000000a7919 */ /* 0x000e700000002100 */
[----:B------:R-:W-:Y:S01]  /*0150*/  @P1 IMAD.WIDE.U32 R2, R9, c[0x0][0x370], RZ ;  /* 0x0000dc0009021a25 */ /* 0x000fe200078e00ff */
[----:B------:R-:W-:-:S02]  /*0160*/  @!P1 SHF.R.S32.HI R4, RZ, 0x1f, R6 ;  /* 0x0000001fff049819 */ /* 0x000fc40000011406 */
[----:B------:R-:W-:Y:S01]  /*0170*/  @!P1 SHF.R.S32.HI R19, RZ, 0x1f, R6 ;  /* 0x0000001fff139819 */ /* 0x000fe20000011406 */
[C---:B------:R-:W-:Y:S02]  /*0180*/  @P1 IMAD R15, R9.reuse, c[0x0][0x374], R3 ;  /* 0x0000dd00090f1a24 */ /* 0x040fe400078e0203 */
[----:B------:R-:W-:Y:S02]  /*0190*/  @P1 IMAD.MOV.U32 R37, RZ, RZ, R2 ;  /* 0x000000ffff251224 */ /* 0x000fe400078e0002 */
[----:B------:R-:W-:-:S04]  /*01a0*/  @P1 IMAD.WIDE.U32 R2, R9, c[0x0][0x1e8], RZ ;  /* 0x00007a0009021a25 */ /* 0x000fc800078e00ff */
[----:B------:R-:W-:Y:S01]  /*01b0*/  @!P1 IMAD R5, R4, c[0x0][0x368], RZ ;  /* 0x0000da0004059a24 */ /* 0x000fe200078e02ff */
[----:B------:R-:W-:Y:S01]  /*01c0*/  @P1 MOV R47, R2 ;  /* 0x00000002002f1202 */ /* 0x000fe20000000f00 */
[----:B------:R-:W-:Y:S02]  /*01d0*/  @!P1 IMAD R19, R19, c[0x0][0x1e0], RZ ;  /* 0x0000780013139a24 */ /* 0x000fe400078e02ff */
[----:B------:R-:W-:Y:S02]  /*01e0*/  @P1 IMAD R13, R9, c[0x0][0x1ec], R3 ;  /* 0x00007b00090d1a24 */ /* 0x000fe400078e0203 */
[C---:B------:R-:W-:Y:S02]  /*01f0*/  @!P1 IMAD R17, R6.reuse, c[0x0][0x36c], R5 ;  /* 0x0000db0006119a24 */ /* 0x040fe400078e0205 */
[----:B------:R-:W-:-:S04]  /*0200*/  @!P1 IMAD.WIDE.U32 R2, R6, c[0x0][0x368], RZ ;  /* 0x0000da0006029a25 */ /* 0x000fc800078e00ff */
[----:B------:R-:W-:Y:S01]  /*0210*/  @!P1 IMAD.WIDE.U32 R4, R6, c[0x0][0x1e0], RZ ;  /* 0x0000780006049a25 */ /* 0x000fe200078e00ff */
[----:B------:R-:W-:Y:S02]  /*0220*/  @!P1 MOV R37, R2 ;  /* 0x0000000200259202 */ /* 0x000fe40000000f00 */
[----:B------:R-:W-:Y:S01]  /*0230*/  @!P1 IADD3 R15, R3, R17, RZ ;  /* 0x00000011030f9210 */ /* 0x000fe20007ffe0ff */
[----:B------:R-:W-:Y:S01]  /*0240*/  @!P1 IMAD R19, R6, c[0x0][0x1e4], R19 ;  /* 0x0000790006139a24 */ /* 0x000fe200078e0213 */
[----:B------:R-:W-:-:S04]  /*0250*/  @!P1 MOV R47, R4 ;  /* 0x00000004002f9202 */ /* 0x000fc80000000f00 */
[----:B------:R-:W-:Y:S01]  /*0260*/  @!P1 IADD3 R13, R5, R19, RZ ;  /* 0x00000013050d9210 */ /* 0x000fe20007ffe0ff */
[----:B------:R-:W-:Y:S05]  /*0270*/  @!P0 BRA `(.L_x_177) ;  /* 0x0000007000008947 */ /* 0x000fea0003800000 */
[----:B01----:R-:W-:Y:S01]  /*0280*/  HFMA2.MMA R2, -RZ, RZ, 0, 7.62939453125e-06 ;  /* 0x00000080ff027435 */ /* 0x003fe200000001ff */
[----:B------:R-:W-:Y:S02]  /*0290*/  @!P1 IMAD R9, R6, c[0x0][0x224], RZ ;  /* 0x0000890006099a24 */ /* 0x000fe400078e02ff */
[----:B------:R-:W-:-:S03]  /*02a0*/  IMAD.MOV.U32 R5, RZ, RZ, c[0x0][0x210] ;  /* 0x00008400ff057624 */ /* 0x000fc600078e00ff */
[----:B------:R-:W-:-:S04]  /*02b0*/  LEA R3, R6, R9, 0x7 ;  /* 0x0000000906037211 */ /* 0x000fc800078e38ff */
[----:B------:R-:W-:-:S04]  /*02c0*/  IMAD R2, R2, R5, c[0x0][0x234] ;  /* 0x00008d0002027624 */ /* 0x000fc800078e0205 */
[----:B------:R-:W-:Y:S01]  /*02d0*/  IMAD R2, R2, R11, R3 ;  /* 0x0000000b02027224 */ /* 0x000fe200078e0203 */
[----:B------:R-:W-:Y:S05]  /*02e0*/  BRA `(.L_x_178) ;  /* 0x0000002000007947 */ /* 0x000fea0003800000 */
.L_x_177:
[----:B01----:R-:W-:-:S04]  /*02f0*/  IMAD R2, R6, c[0x0][0x1c0], R11 ;  /* 0x0000700006027a24 */ /* 0x003fc800078e020b */
[----:B------:R-:W-:-:S03]  /*0300*/  IMAD R2, R2, c[0x0][0x224], RZ ;  /* 0x0000890002027a24 */ /* 0x000fc600078e02ff */
.L_x_178:
[----:B------:R-:W-:Y:S01]  /*0310*/  SHF.R.S32.HI R3, RZ, 0x1f, R10 ;  /* 0x0000001fff037819 */ /* 0x000fe2000001140a */
[----:B------:R-:W-:Y:S01]  /*0320*/  BSSY B0, `(.L_x_179) ;  /* 0x000003d000007945 */ /* 0x000fe20003800000 */
[----:B------:R-:W-:Y:S01]  /*0330*/  IADD3 R9, R7, R2, RZ ;  /* 0x0000000207097210 */ /* 0x000fe20007ffe0ff */
[----:B------:R-:W-:Y:S01]  /*0340*/  CS2R R22, SRZ ;  /* 0x0000000000167805 */ /* 0x000fe2000001ff00 */
[-C--:B------:R-:W-:Y:S01]  /*0350*/  LEA.HI R8, R3, R10.reuse, RZ, 0x3 ;  /* 0x0000000a03087211 */ /* 0x080fe200078f18ff */
[----:B------:R-:W-:Y:S01]  /*0360*/  CS2R R34, SRZ ;  /* 0x0000000000227805 */ /* 0x000fe2000001ff00 */
[----:B------:R-:W-:Y:S01]  /*0370*/  SHF.R.S32.HI R6, RZ, 0x1f, R11 ;  /* 0x0000001fff067819 */ /* 0x000fe2000001140b */
[----:B------:R-:W-:Y:S01]  /*0380*/  CS2R R32, SRZ ;  /* 0x0000000000207805 */ /* 0x000fe2000001ff00 */
[----:B------:R-:W-:Y:S01]  /*0390*/  LOP3.LUT R3, R8, 0x1ffffff8, RZ, 0xc0, !PT ;  /* 0x1ffffff808037812 */ /* 0x000fe200078ec0ff */
[----:B------:R-:W-:Y:S01]  /*03a0*/  CS2R R30, SRZ ;  /* 0x00000000001e7805 */ /* 0x000fe2000001ff00 */
[----:B------:R-:W-:Y:S01]  /*03b0*/  SHF.R.S32.HI R8, RZ, 0x3, R8 ;  /* 0x00000003ff087819 */ /* 0x000fe20000011408 */
[----:B------:R-:W-:Y:S01]  /*03c0*/  CS2R R28, SRZ ;  /* 0x00000000001c7805 */ /* 0x000fe2000001ff00 */
[----:B------:R-:W-:Y:S01]  /*03d0*/  IADD3 R3, -R3, R10, RZ ;  /* 0x0000000a03037210 */ /* 0x000fe20007ffe1ff */
[----:B------:R-:W-:Y:S01]  /*03e0*/  CS2R R26, SRZ ;  /* 0x00000000001a7805 */ /* 0x000fe2000001ff00 */
[----:B------:R-:W-:Y:S01]  /*03f0*/  CS2R R24, SRZ ;  /* 0x0000000000187805 */ /* 0x000fe2000001ff00 */
[----:B------:R-:W-:-:S02]  /*0400*/  MOV R18, RZ ;  /* 0x000000ff00127202 */ /* 0x000fc40000000f00 */
[----:B------:R-:W-:Y:S02]  /*0410*/  SHF.L.U32 R48, R3, 0x3, RZ ;  /* 0x0000000303307819 */ /* 0x000fe400000006ff */
[----:B------:R-:W-:Y:S02]  /*0420*/  SHF.R.S32.HI R3, RZ, 0x1f, R7 ;  /* 0x0000001fff037819 */ /* 0x000fe40000011407 */
[----:B------:R-:W-:-:S03]  /*0430*/  SHF.R.S32.HI R49, RZ, 0x1f, R48 ;  /* 0x0000001fff317819 */ /* 0x000fc60000011430 */
[C---:B------:R-:W-:Y:S02]  /*0440*/  IMAD R12, R3.reuse, c[0x0][0x370], RZ ;  /* 0x0000dc00030c7a24 */ /* 0x040fe400078e02ff */
[----:B------:R-:W-:Y:S02]  /*0450*/  IMAD R14, R3, c[0x0][0x1e8], RZ ;  /* 0x00007a00030e7a24 */ /* 0x000fe400078e02ff */
[----:B------:R-:W-:-:S04]  /*0460*/  IMAD.WIDE.U32 R2, R7, c[0x0][0x370], R48 ;  /* 0x0000dc0007027a25 */ /* 0x000fc800078e0030 */
[----:B------:R-:W-:Y:S01]  /*0470*/  IMAD R12, R7, c[0x0][0x374], R12 ;  /* 0x0000dd00070c7a24 */ /* 0x000fe200078e020c */
[----:B------:R-:W-:Y:S01]  /*0480*/  IADD3 R36, P0, R37, R2, RZ ;  /* 0x0000000225247210 */ /* 0x000fe20007f1e0ff */
[----:B------:R-:W-:-:S03]  /*0490*/  IMAD.WIDE.U32 R4, R7, c[0x0][0x1e8], R48 ;  /* 0x00007a0007047a25 */ /* 0x000fc600078e0030 */
[----:B------:R-:W-:Y:S01]  /*04a0*/  IADD3.X R37, R15, R3, R12, P0, !PT ;  /* 0x000000030f257210 */ /* 0x000fe200007fe40c */
[C---:B------:R-:W-:Y:S01]  /*04b0*/  IMAD R14, R7.reuse, c[0x0][0x1ec], R14 ;  /* 0x00007b00070e7a24 */ /* 0x040fe200078e020e */
[----:B------:R-:W-:Y:S01]  /*04c0*/  IADD3 R7, -R7, R0, RZ ;  /* 0x0000000007077210 */ /* 0x000fe20007ffe1ff */
[C---:B------:R-:W-:Y:S01]  /*04d0*/  IMAD R2, R6.reuse, c[0x0][0x378], RZ ;  /* 0x0000de0006027a24 */ /* 0x040fe200078e02ff */
[----:B------:R-:W-:Y:S01]  /*04e0*/  IADD3 R46, P1, R47, R4, RZ ;  /* 0x000000042f2e7210 */ /* 0x000fe20007f3e0ff */
[----:B------:R-:W-:Y:S01]  /*04f0*/  IMAD R6, R6, c[0x0][0x1f0], RZ ;  /* 0x00007c0006067a24 */ /* 0x000fe200078e02ff */
[C---:B------:R-:W-:Y:S01]  /*0500*/  ISETP.GE.AND P0, PT, R8.reuse, R7, PT ;  /* 0x000000070800720c */ /* 0x040fe20003f06270 */
[----:B------:R-:W-:Y:S01]  /*0510*/  IMAD R39, R11, c[0x0][0x37c], R2 ;  /* 0x0000df000b277a24 */ /* 0x000fe200078e0202 */
[----:B------:R-:W-:Y:S01]  /*0520*/  IADD3.X R47, R13, R5, R14, P1, !PT ;  /* 0x000000050d2f7210 */ /* 0x000fe20000ffe40e */
[C---:B------:R-:W-:Y:S01]  /*0530*/  IMAD.WIDE.U32 R36, R11.reuse, c[0x0][0x378], R36 ;  /* 0x0000de000b247a25 */ /* 0x040fe200078e0024 */
[----:B------:R-:W-:Y:S01]  /*0540*/  IADD3 R0, R8, 0x20, RZ ;  /* 0x0000002008007810 */ /* 0x000fe20007ffe0ff */
[----:B------:R-:W-:Y:S01]  /*0550*/  CS2R R14, SRZ ;  /* 0x00000000000e7805 */ /* 0x000fe2000001ff00 */
[----:B------:R-:W-:Y:S01]  /*0560*/  CS2R R12, SRZ ;  /* 0x00000000000c7805 */ /* 0x000fe2000001ff00 */
[C---:B------:R-:W-:Y:S01]  /*0570*/  IMAD R53, R11.reuse, c[0x0][0x1f4], R6 ;  /* 0x00007d000b357a24 */ /* 0x040fe200078e0206 */
[----:B------:R-:W-:Y:S01]  /*0580*/  ISETP.GE.AND P1, PT, R0, R7, PT ;  /* 0x000000070000720c */ /* 0x000fe20003f26270 */
[----:B------:R-:W-:Y:S01]  /*0590*/  IMAD.WIDE.U32 R46, R11, c[0x0][0x1f0], R46 ;  /* 0x00007c000b2e7a25 */ /* 0x000fe200078e002e */
[----:B------:R-:W-:-:S02]  /*05a0*/  SHF.R.S32.HI R7, RZ, 0x1f, R8 ;  /* 0x0000001fff077819 */ /* 0x000fc40000011408 */
[----:B------:R-:W-:Y:S01]  /*05b0*/  IADD3 R6, R48, 0x40, RZ ;  /* 0x0000004030067810 */ /* 0x000fe20007ffe0ff */
[----:B------:R-:W-:Y:S01]  /*05c0*/  IMAD.IADD R39, R37, 0x1, R39 ;  /* 0x0000000125277824 */ /* 0x000fe200078e0227 */
[----:B------:R-:W-:Y:S05]  /*05d0*/  @P0 BRA `(.L_x_180) ;  /* 0x0000011000000947 */ /* 0x000fea0003800000 */
[----:B------:R-:W-:Y:S01]  /*05e0*/  MOV R38, R36 ;  /* 0x0000002400267202 */ /* 0x000fe20000000f00 */
[----:B------:R-:W-:Y:S01]  /*05f0*/  IMAD R5, R7, c[0x0][0x370], RZ ;  /* 0x0000dc0007057a24 */ /* 0x000fe200078e02ff */
[C---:B------:R-:W-:Y:S02]  /*0600*/  IADD3 R0, R48.reuse, 0x80, RZ ;  /* 0x0000008030007810 */ /* 0x040fe40007ffe0ff */
[----:B------:R-:W-:Y:S01]  /*0610*/  IADD3 R4, R48, 0xc0, RZ ;  /* 0x000000c030047810 */ /* 0x000fe20007ffe0ff */
[----:B------:R-:W-:Y:S01]  /*0620*/  IMAD.WIDE.U32 R2, R8, c[0x0][0x370], R38 ;  /* 0x0000dc0008027a25 */ /* 0x000fe200078e0026 */
[----:B------:R-:W-:Y:S02]  /*0630*/  ISETP.GE.AND P4, PT, R0, c[0x0][0x220], PT ;  /* 0x0000880000007a0c */ /* 0x000fe40003f86270 */
[----:B------:R-:W-:Y:S01]  /*0640*/  ISETP.GE.AND P5, PT, R4, c[0x0][0x220], PT ;  /* 0x0000880004007a0c */ /* 0x000fe20003fa6270 */
[----:B------:R-:W-:Y:S01]  /*0650*/  IMAD R5, R8, c[0x0][0x374], R5 ;  /* 0x0000dd0008057a24 */ /* 0x000fe200078e0205 */
[----:B------:R-:W-:-:S02]  /*0660*/  ISETP.GE.AND P2, PT, R48, c[0x0][0x220], PT ;  /* 0x0000880030007a0c */ /* 0x000fc40003f46270 */
[----:B------:R-:W-:Y:S02]  /*0670*/  ISETP.GE.AND P3, PT, R6, c[0x0][0x220], PT ;  /* 0x0000880006007a0c */ /* 0x000fe40003f66270 */
[----:B------:R-:W-:Y:S02]  /*0680*/  IADD3 R3, R3, R5, RZ ;  /* 0x0000000503037210 */ /* 0x000fe40007ffe0ff */
[----:B------:R-:W-:-:S04]  /*0690*/  LEA R4, P6, R2, c[0x0][0x330], 0x1 ;  /* 0x0000cc0002047a11 */ /* 0x000fc800078c08ff */
[----:B------:R-:W-:-:S05]  /*06a0*/  LEA.HI.X R5, R2, c[0x0][0x334], R3, 0x1, P6 ;  /* 0x0000cd0002057a11 */ /* 0x000fca00030f0c03 */
[----:B------:R0:W5:Y:S04]  /*06b0*/  @!P2 LDG.E.128 R24, [R4.64] ;  /* 0x000000040418a981 */ /* 0x000168000c1e1d00 */
[----:B------:R0:W5:Y:S04]  /*06c0*/  @!P3 LDG.E.128 R28, [R4.64+0x80] ;  /* 0x00008004041cb981 */ /* 0x000168000c1e1d00 */
[----:B------:R0:W5:Y:S04]  /*06d0*/  @!P4 LDG.E.128 R32, [R4.64+0x100] ;  /* 0x000100040420c981 */ /* 0x000168000c1e1d00 */
[----:B------:R0:W5:Y:S02]  /*06e0*/  @!P5 LDG.E.128 R12, [R4.64+0x180] ;  /* 0x00018004040cd981 */ /* 0x000164000c1e1d00 */
.L_x_180:
[----:B------:R-:W-:Y:S05]  /*06f0*/  BSYNC B0 ;  /* 0x0000000000007941 */ /* 0x000fea0003800000 */
.L_x_179:
[----:B------:R-:W-:Y:S01]  /*0700*/  BSSY B0, `(.L_x_181) ;  /* 0x0000029000007945 */ /* 0x000fe20003800000 */
[----:B------:R-:W-:Y:S01]  /*0710*/  HFMA2.MMA R19, -RZ, RZ, 0, 0 ;  /* 0x00000000ff137435 */ /* 0x000fe200000001ff */
[----:B-----5:R-:W-:Y:S01]  /*0720*/  IMAD.MOV.U32 R0, RZ, RZ, R30 ;  /* 0x000000ffff007224 */ /* 0x020fe200078e001e */
[----:B------:R-:W-:Y:S01]  /*0730*/  MOV R11, R31 ;  /* 0x0000001f000b7202 */ /* 0x000fe20000000f00 */
[----:B------:R-:W-:Y:S01]  /*0740*/  IMAD.MOV.U32 R56, RZ, RZ, R25 ;  /* 0x000000ffff387224 */ /* 0x000fe200078e0019 */
[----:B------:R-:W-:Y:S01]  /*0750*/  MOV R44, R28 ;  /* 0x0000001c002c7202 */ /* 0x000fe20000000f00 */
[----:B------:R-:W-:Y:S01]  /*0760*/  CS2R R20, SRZ ;  /* 0x0000000000147805 */ /* 0x000fe2000001ff00 */
        /* <DEDUP_REMOVED lines=8> */
[----:B0-----:R-:W-:Y:S01]  /*07f0*/  MOV R4, R34 ;  /* 0x0000002200047202 */ /* 0x001fe20000000f00 */
[----:B------:R-:W-:Y:S01]  /*0800*/  CS2R R24, SRZ ;  /* 0x0000000000187805 */ /* 0x000fe2000001ff00 */
[----:B------:R-:W-:-:S02]  /*0810*/  MOV R5, R35 ;  /* 0x0000002300057202 */ /* 0x000fc40000000f00 */
[----:B------:R-:W-:Y:S02]  /*0820*/  MOV R2, R32 ;  /* 0x0000002000027202 */ /* 0x000fe40000000f00 */
[----:B------:R-:W-:Y:S01]  /*0830*/  MOV R3, R33 ;  /* 0x0000002100037202 */ /* 0x000fe20000000f00 */
[----:B------:R-:W-:Y:S05]  /*0840*/  @P1 BRA `(.L_x_182) ;  /* 0x0000014000001947 */ /* 0x000fea0003800000 */
[----:B------:R-:W-:Y:S02]  /*0850*/  IADD3 R35, P2, R8, 0x20, RZ ;  /* 0x0000002008237810 */ /* 0x000fe40007f5e0ff */
[----:B------:R-:W-:Y:S02]  /*0860*/  MOV R32, R36 ;  /* 0x0000002400207202 */ /* 0x000fe40000000f00 */
[----:B------:R-:W-:Y:S02]  /*0870*/  IADD3.X R34, RZ, R7, RZ, P2, !PT ;  /* 0x00000007ff227210 */ /* 0x000fe400017fe4ff */
[----:B------:R-:W-:Y:S02]  /*0880*/  MOV R33, R39 ;  /* 0x0000002700217202 */ /* 0x000fe40000000f00 */
[----:B------:R-:W-:Y:S01]  /*0890*/  IADD3 R37, R48, 0x80, RZ ;  /* 0x0000008030257810 */ /* 0x000fe20007ffe0ff */
[----:B------:R-:W-:Y:S01]  /*08a0*/  IMAD R34, R34, c[0x0][0x370], RZ ;  /* 0x0000dc0022227a24 */ /* 0x000fe200078e02ff */
[----:B------:R-:W-:Y:S01]  /*08b0*/  IADD3 R36, R48, 0xc0, RZ ;  /* 0x000000c030247810 */ /* 0x000fe20007ffe0ff */
[----:B------:R-:W-:Y:S01]  /*08c0*/  IMAD.WIDE.U32 R32, R35, c[0x0][0x370], R32 ;  /* 0x0000dc0023207a25 */ /* 0x000fe200078e0020 */
[----:B------:R-:W-:-:S02]  /*08d0*/  ISETP.GE.AND P5, PT, R37, c[0x0][0x220], PT ;  /* 0x0000880025007a0c */ /* 0x000fc40003fa6270 */
[----:B------:R-:W-:Y:S01]  /*08e0*/  ISETP.GE.AND P6, PT, R36, c[0x0][0x220], PT ;  /* 0x0000880024007a0c */ /* 0x000fe20003fc6270 */
[----:B------:R-:W-:Y:S01]  /*08f0*/  IMAD R35, R35, c[0x0][0x374], R34 ;  /* 0x0000dd0023237a24 */ /* 0x000fe200078e0222 */
[----:B------:R-:W-:Y:S02]  /*0900*/  ISETP.GE.AND P3, PT, R48, c[0x0][0x220], PT ;  /* 0x0000880030007a0c */ /* 0x000fe40003f66270 */
[----:B------:R-:W-:Y:S02]  /*0910*/  ISETP.GE.AND P4, PT, R6, c[0x0][0x220], PT ;  /* 0x0000880006007a0c */ /* 0x000fe40003f86270 */
[----:B------:R-:W-:Y:S02]  /*0920*/  LEA R34, P2, R32, c[0x0][0x330], 0x1 ;  /* 0x0000cc0020227a11 */ /* 0x000fe400078408ff */
[----:B------:R-:W-:-:S04]  /*0930*/  IADD3 R33, R33, R35, RZ ;  /* 0x0000002321217210 */ /* 0x000fc80007ffe0ff */
[----:B------:R-:W-:-:S05]  /*0940*/  LEA.HI.X R35, R32, c[0x0][0x334], R33, 0x1, P2 ;  /* 0x0000cd0020237a11 */ /* 0x000fca00010f0c21 */
[----:B------:R0:W5:Y:S04]  /*0950*/  @!P3 LDG.E.128 R28, [R34.64] ;  /* 0x00000004221cb981 */ /* 0x000168000c1e1d00 */
[----:B------:R0:W5:Y:S04]  /*0960*/  @!P4 LDG.E.128 R24, [R34.64+0x80] ;  /* 0x000080042218c981 */ /* 0x000168000c1e1d00 */
[----:B------:R0:W5:Y:S04]  /*0970*/  @!P5 LDG.E.128 R20, [R34.64+0x100] ;  /* 0x000100042214d981 */ /* 0x000168000c1e1d00 */
[----:B------:R0:W5:Y:S02]  /*0980*/  @!P6 LDG.E.128 R16, [R34.64+0x180] ;  /* 0x000180042210e981 */ /* 0x000164000c1e1d00 */
.L_x_182:
[----:B------:R-:W-:Y:S05]  /*0990*/  BSYNC B0 ;  /* 0x0000000000007941 */ /* 0x000fea0003800000 */
.L_x_181:
[----:B------:R-:W-:Y:S01]  /*09a0*/  BSSY B0, `(.L_x_183) ;  /* 0x000002a000007945 */ /* 0x000fe20003800000 */
[----:B------:R-:W-:Y:S01]  /*09b0*/  HFMA2.MMA R42, -RZ, RZ, 0, 0 ;  /* 0x00000000ff2a7435 */ /* 0x000fe200000001ff */
[----:B-----5:R-:W-:Y:S01]  /*09c0*/  MOV R55, R22 ;  /* 0x0000001600377202 */ /* 0x020fe20000000f00 */
[----:B------:R-:W-:Y:S01]  /*09d0*/  IMAD.MOV.U32 R58, RZ, RZ, R23 ;  /* 0x000000ffff3a7224 */ /* 0x000fe200078e0017 */
        /* <DEDUP_REMOVED lines=11> */
[----:B0-----:R-:W-:Y:S01]  /*0a90*/  CS2R R34, SRZ ;  /* 0x0000000000227805 */ /* 0x001fe2000001ff00 */
[----:B------:R-:W-:Y:S01]  /*0aa0*/  MOV R66, R31 ;  /* 0x0000001f00427202 */ /* 0x000fe20000000f00 */
[----:B------:R-:W-:Y:S01]  /*0ab0*/  CS2R R24, SRZ ;  /* 0x0000000000187805 */ /* 0x000fe2000001ff00 */
[----:B------:R-:W-:Y:S01]  /*0ac0*/  MOV R65, R28 ;  /* 0x0000001c00417202 */ /* 0x000fe20000000f00 */
[----:B------:R-:W-:Y:S01]  /*0ad0*/  CS2R R30, SRZ ;  /* 0x00000000001e7805 */ /* 0x000fe2000001ff00 */
[----:B------:R-:W-:Y:S01]  /*0ae0*/  MOV R67, R29 ;  /* 0x0000001d00437202 */ /* 0x000fe20000000f00 */
[----:B------:R-:W-:Y:S01]  /*0af0*/  CS2R R32, SRZ ;  /* 0x0000000000207805 */ /* 0x000fe2000001ff00 */
[----:B------:R-:W-:Y:S01]  /*0b00*/  CS2R R28, SRZ ;  /* 0x00000000001c7805 */ /* 0x000fe2000001ff00 */
[----:B------:R-:W-:Y:S01]  /*0b10*/  IADD3 R53, R47, R53, RZ ;  /* 0x000000352f357210 */ /* 0x000fe20007ffe0ff */
[----:B------:R-:W-:Y:S05]  /*0b20*/  @P0 BRA `(.L_x_184) ;  /* 0x0000011000000947 */ /* 0x000fea0003800000 */
[----:B------:R-:W-:Y:S01]  /*0b30*/  MOV R52, R46 ;  /* 0x0000002e00347202 */ /* 0x000fe20000000f00 */
[----:B------:R-:W-:Y:S01]  /*0b40*/  IMAD R37, R7, c[0x0][0x1e8], RZ ;  /* 0x00007a0007257a24 */ /* 0x000fe200078e02ff */
[----:B------:R-:W-:-:S02]  /*0b50*/  IADD3 R36, R48, 0x80, RZ ;  /* 0x0000008030247810 */ /* 0x000fc40007ffe0ff */
[----:B------:R-:W-:Y:S01]  /*0b60*/  IADD3 R43, R48, 0xc0, RZ ;  /* 0x000000c0302b7810 */ /* 0x000fe20007ffe0ff */
[----:B------:R-:W-:Y:S01]  /*0b70*/  IMAD.WIDE.U32 R40, R8, c[0x0][0x1e8], R52 ;  /* 0x00007a0008287a25 */ /* 0x000fe200078e0034 */
[----:B------:R-:W-:Y:S02]  /*0b80*/  ISETP.GE.AND P4, PT, R36, c[0x0][0x220], PT ;  /* 0x0000880024007a0c */ /* 0x000fe40003f86270 */
[----:B------:R-:W-:Y:S01]  /*0b90*/  ISETP.GE.AND P5, PT, R43, c[0x0][0x220], PT ;  /* 0x000088002b007a0c */ /* 0x000fe20003fa6270 */
[----:B------:R-:W-:Y:S01]  /*0ba0*/  IMAD R37, R8, c[0x0][0x1ec], R37 ;  /* 0x00007b0008257a24 */ /* 0x000fe200078e0225 */
[----:B------:R-:W-:Y:S02]  /*0bb0*/  ISETP.GE.AND P2, PT, R48, c[0x0][0x220], PT ;  /* 0x0000880030007a0c */ /* 0x000fe40003f46270 */
[----:B------:R-:W-:Y:S01]  /*0bc0*/  ISETP.GE.AND P3, PT, R6, c[0x0][0x220], PT ;  /* 0x0000880006007a0c */ /* 0x000fe20003f66270 */
[----:B------:R-:W-:Y:S01]  /*0bd0*/  IMAD.IADD R37, R41, 0x1, R37 ;  /* 0x0000000129257824 */ /* 0x000fe200078e0225 */
[----:B------:R-:W-:-:S04]  /*0be0*/  LEA R36, P0, R40, c[0x0][0x1d0], 0x1 ;  /* 0x0000740028247a11 */ /* 0x000fc800078008ff */
[----:B------:R-:W-:-:S05]  /*0bf0*/  LEA.HI.X R37, R40, c[0x0][0x1d4], R37, 0x1, P0 ;  /* 0x0000750028257a11 */ /* 0x000fca00000f0c25 */
[----:B------:R0:W5:Y:S04]  /*0c00*/  @!P2 LDG.E.128 R28, [R36.64] ;  /* 0x00000004241ca981 */ /* 0x000168000c1e1d00 */
[----:B------:R0:W5:Y:S04]  /*0c10*/  @!P3 LDG.E.128 R24, [R36.64+0x80] ;  /* 0x000080042418b981 */ /* 0x000168000c1e1d00 */
[----:B------:R0:W5:Y:S04]  /*0c20*/  @!P4 LDG.E.128 R20, [R36.64+0x100] ;  /* 0x000100042414c981 */ /* 0x000168000c1e1d00 */
[----:B------:R0:W5:Y:S02]  /*0c30*/  @!P5 LDG.E.128 R32, [R36.64+0x180] ;  /* 0x000180042420d981 */ /* 0x000164000c1e1d00 */
.L_x_184:
[----:B------:R-:W-:Y:S05]  /*0c40*/  BSYNC B0 ;  /* 0x0000000000007941 */ /* 0x000fea0003800000 */
.L_x_183:
[----:B------:R-:W-:Y:S01]  /*0c50*/  BSSY B0, `(.L_x_185) ;  /* 0x0000024000007945 */ /* 0x000fe20003800000 */
[----:B------:R-:W-:Y:S01]  /*0c60*/  HFMA2.MMA R43, -RZ, RZ, 0, 0 ;  /* 0x00000000ff2b7435 */ /* 0x000fe200000001ff */
[----:B-----5:R-:W-:Y:S01]  /*0c70*/  MOV R68, R22 ;  /* 0x0000001600447202 */ /* 0x020fe20000000f00 */
[----:B------:R-:W-:Y:S01]  /*0c80*/  IMAD.MOV.U32 R73, RZ, RZ, R24 ;  /* 0x000000ffff497224 */ /* 0x000fe200078e0018 */
        /* <DEDUP_REMOVED lines=8> */
[----:B------:R-:W-:-:S02]  /*0d10*/  MOV R74, R27 ;  /* 0x0000001b004a7202 */ /* 0x000fc40000000f00 */
[----:B------:R-:W-:Y:S01]  /*0d20*/  MOV R75, R25 ;  /* 0x00000019004b7202 */ /* 0x000fe20000000f00 */
[----:B------:R-:W-:Y:S01]  /*0d30*/  CS2R R26, SRZ ;  /* 0x00000000001a7805 */ /* 0x000fe2000001ff00 */
[----:B------:R-:W-:Y:S01]  /*0d40*/  CS2R R24, SRZ ;  /* 0x0000000000187805 */ /* 0x000fe2000001ff00 */
[----:B------:R-:W-:Y:S05]  /*0d50*/  @P1 BRA `(.L_x_186) ;  /* 0x0000013000001947 */ /* 0x000fea0003800000 */
[----:B------:R-:W-:Y:S02]  /*0d60*/  IADD3 R49, P0, R8, 0x20, RZ ;  /* 0x0000002008317810 */ /* 0x000fe40007f1e0ff */
[----:B------:R-:W-:Y:S02]  /*0d70*/  ISETP.GE.AND P2, PT, R6, c[0x0][0x220], PT ;  /* 0x0000880006007a0c */ /* 0x000fe40003f46270 */
[----:B------:R-:W-:Y:S02]  /*0d80*/  IADD3.X R7, RZ, R7, RZ, P0, !PT ;  /* 0x00000007ff077210 */ /* 0x000fe400007fe4ff */
[----:B------:R-:W-:Y:S02]  /*0d90*/  MOV R47, R53 ;  /* 0x00000035002f7202 */ /* 0x000fe40000000f00 */
[----:B------:R-:W-:Y:S01]  /*0da0*/  ISETP.GE.AND P1, PT, R48, c[0x0][0x220], PT ;  /* 0x0000880030007a0c */ /* 0x000fe20003f26270 */
[----:B------:R-:W-:-:S02]  /*0db0*/  IMAD R6, R7, c[0x0][0x1e8], RZ ;  /* 0x00007a0007067a24 */ /* 0x000fc400078e02ff */
[----:B------:R-:W-:-:S04]  /*0dc0*/  IMAD.WIDE.U32 R46, R49, c[0x0][0x1e8], R46 ;  /* 0x00007a00312e7a25 */ /* 0x000fc800078e002e */
[----:B------:R-:W-:Y:S01]  /*0dd0*/  IMAD R7, R49, c[0x0][0x1ec], R6 ;  /* 0x00007b0031077a24 */ /* 0x000fe200078e0206 */
[----:B------:R-:W-:-:S04]  /*0de0*/  IADD3 R6, R48, 0x80, RZ ;  /* 0x0000008030067810 */ /* 0x000fc80007ffe0ff */
[----:B------:R-:W-:Y:S02]  /*0df0*/  ISETP.GE.AND P3, PT, R6, c[0x0][0x220], PT ;  /* 0x0000880006007a0c */ /* 0x000fe40003f66270 */
[----:B------:R-:W-:Y:S02]  /*0e00*/  IADD3 R6, R48, 0xc0, RZ ;  /* 0x000000c030067810 */ /* 0x000fe40007ffe0ff */
[----:B------:R-:W-:Y:S02]  /*0e10*/  IADD3 R7, R47, R7, RZ ;  /* 0x000000072f077210 */ /* 0x000fe40007ffe0ff */
[----:B------:R-:W-:Y:S02]  /*0e20*/  ISETP.GE.AND P4, PT, R6, c[0x0][0x220], PT ;  /* 0x0000880006007a0c */ /* 0x000fe40003f86270 */
[----:B------:R-:W-:-:S04]  /*0e30*/  LEA R6, P0, R46, c[0x0][0x1d0], 0x1 ;  /* 0x000074002e067a11 */ /* 0x000fc800078008ff */
[----:B------:R-:W-:-:S05]  /*0e40*/  LEA.HI.X R7, R46, c[0x0][0x1d4], R7, 0x1, P0 ;  /* 0x000075002e077a11 */ /* 0x000fca00000f0c07 */
[----:B------:R0:W5:Y:S04]  /*0e50*/  @!P1 LDG.E.128 R24, [R6.64] ;  /* 0x0000000406189981 */ /* 0x000168000c1e1d00 */
[----:B------:R0:W5:Y:S04]  /*0e60*/  @!P2 LDG.E.128 R20, [R6.64+0x80] ;  /* 0x000080040614a981 */ /* 0x000168000c1e1d00 */
[----:B------:R0:W5:Y:S04]  /*0e70*/  @!P3 LDG.E.128 R36, [R6.64+0x100] ;  /* 0x000100040624b981 */ /* 0x000168000c1e1d00 */
[----:B------:R0:W5:Y:S02]  /*0e80*/  @!P4 LDG.E.128 R40, [R6.64+0x180] ;  /* 0x000180040628c981 */ /* 0x000164000c1e1d00 */
.L_x_186:
[----:B------:R-:W-:Y:S05]  /*0e90*/  BSYNC B0 ;  /* 0x0000000000007941 */ /* 0x000fea0003800000 */
.L_x_185:
[----:B0-----:R-:W-:Y:S01]  /*0ea0*/  HADD2.F32 R6, -RZ, R51.H1_H1 ;  /* 0x30000033ff067230 */ /* 0x001fe20000004100 */
[----:B------:R-:W-:Y:S01]  /*0eb0*/  LOP3.LUT P0, RZ, R10, 0x7, RZ, 0xc0, !PT ;  /* 0x000000070aff7812 */ /* 0x000fe2000780c0ff */
[----:B------:R-:W-:-:S02]  /*0ec0*/  HADD2.F32 R7, -RZ, R28.H1_H1 ;  /* 0x3000001cff077230 */ /* 0x000fc40000004100 */
[----:B------:R-:W-:Y:S02]  /*0ed0*/  HADD2.F32 R51, -RZ, R51.H0_H0 ;  /* 0x20000033ff337230 */ /* 0x000fe40000004100 */
[----:B------:R-:W-:Y:S01]  /*0ee0*/  HADD2.F32 R28, -RZ, R28.H0_H0 ;  /* 0x2000001cff1c7230 */ /* 0x000fe20000004100 */
[----:B------:R-:W-:Y:S01]  /*0ef0*/  FMUL.FTZ R6, R6, R7 ;  /* 0x0000000706067220 */ /* 0x000fe20000410000 */
[----:B------:R-:W-:Y:S02]  /*0f00*/  HADD2.F32 R7, -RZ, R29.H0_H0 ;  /* 0x2000001dff077230 */ /* 0x000fe40000004100 */
[----:B------:R-:W-:Y:S01]  /*0f10*/  HADD2.F32 R8, -RZ, R65.H1_H1 ;  /* 0x30000041ff087230 */ /* 0x000fe20000004100 */
[----:B------:R-:W-:Y:S01]  /*0f20*/  FFMA.FTZ R28, R51, R28, R6 ;  /* 0x0000001c331c7223 */ /* 0x000fe20000010006 */
[--C-:B------:R-:W-:Y:S02]  /*0f30*/  HADD2.F32 R6, -RZ, R56.reuse.H0_H0 ;  /* 0x20000038ff067230 */ /* 0x100fe40000004100 */
[----:B------:R-:W-:-:S02]  /*0f40*/  HADD2.F32 R56, -RZ, R56.H1_H1 ;  /* 0x30000038ff387230 */ /* 0x000fc40000004100 */
[----:B------:R-:W-:Y:S01]  /*0f50*/  HADD2.F32 R29, -RZ, R29.H1_H1 ;  /* 0x3000001dff1d7230 */ /* 0x000fe20000004100 */
[----:B------:R-:W-:Y:S01]  /*0f60*/  FFMA.FTZ R6, R6, R7, R28 ;  /* 0x0000000706067223 */ /* 0x000fe2000001001c */
[----:B-----5:R-:W-:Y:S02]  /*0f70*/  HADD2.F32 R7, -RZ, R24.H1_H1 ;  /* 0x30000018ff077230 */ /* 0x020fe40000004100 */
[----:B------:R-:W-:Y:S01]  /*0f80*/  HADD2.F32 R65, -RZ, R65.H0_H0 ;  /* 0x20000041ff417230 */ /* 0x000fe20000004100 */
[----:B------:R-:W-:Y:S01]  /*0f90*/  FFMA.FTZ R29, R56, R29, R6 ;  /* 0x0000001d381d7223 */ /* 0x000fe20000010006 */
[----:B------:R-:W-:Y:S01]  /*0fa0*/  HADD2.F32 R6, -RZ, R45.H0_H0 ;  /* 0x2000002dff067230 */ /* 0x000fe20000004100 */
[----:B------:R-:W-:Y:S01]  /*0fb0*/  FMUL.FTZ R8, R8, R7 ;  /* 0x0000000708087220 */ /* 0x000fe20000410000 */
[----:B------:R-:W-:Y:S02]  /*0fc0*/  HADD2.F32 R7, -RZ, R30.H0_H0 ;  /* 0x2000001eff077230 */ /* 0x000fe40000004100 */
[----:B------:R-:W-:-:S02]  /*0fd0*/  HADD2.F32 R24, -RZ, R24.H0_H0 ;  /* 0x20000018ff187230 */ /* 0x000fc40000004100 */
[----:B------:R-:W-:Y:S01]  /*0fe0*/  HADD2.F32 R45, -RZ, R45.H1_H1 ;  /* 0x3000002dff2d7230 */ /* 0x000fe20000004100 */
[----:B------:R-:W-:Y:S01]  /*0ff0*/  FFMA.FTZ R29, R6, R7, R29 ;  /* 0x00000007061d7223 */ /* 0x000fe2000001001d */
[----:B------:R-:W-:Y:S01]  /*1000*/  HADD2.F32 R30, -RZ, R30.H1_H1 ;  /* 0x3000001eff1e7230 */ /* 0x000fe20000004100 */
[----:B------:R-:W-:Y:S01]  /*1010*/  FFMA.FTZ R8, R65, R24, R8 ;  /* 0x0000001841087223 */ /* 0x000fe20000010008 */
[----:B------:R-:W-:Y:S02]  /*1020*/  HADD2.F32 R47, -RZ, R67.H0_H0 ;  /* 0x20000043ff2f7230 */ /* 0x000fe40000004100 */
[----:B------:R-:W-:Y:S01]  /*1030*/  HADD2.F32 R28, -RZ, R25.H0_H0 ;  /* 0x20000019ff1c7230 */ /* 0x000fe20000004100 */
[----:B------:R-:W-:Y:S01]  /*1040*/  FFMA.FTZ R29, R45, R30, R29 ;  /* 0x0000001e2d1d7223 */ /* 0x000fe2000001001d */
[----:B------:R-:W-:Y:S02]  /*1050*/  HADD2.F32 R6, -RZ, R54.H0_H0 ;  /* 0x20000036ff067230 */ /* 0x000fe40000004100 */
[----:B------:R-:W-:Y:S01]  /*1060*/  HADD2.F32 R7, -RZ, R31.H0_H0 ;  /* 0x2000001fff077230 */ /* 0x000fe20000004100 */
[----:B------:R-:W-:Y:S01]  /*1070*/  FFMA.FTZ R8, R47, R28, R8 ;  /* 0x0000001c2f087223 */ /* 0x000fe20000010008 */
[----:B------:R-:W-:-:S02]  /*1080*/  HADD2.F32 R67, -RZ, R67.H1_H1 ;  /* 0x30000043ff437230 */ /* 0x000fc40000004100 */
[----:B------:R-:W-:Y:S01]  /*1090*/  HADD2.F32 R25, -RZ, R25.H1_H1 ;  /* 0x30000019ff197230 */ /* 0x000fe20000004100 */
[----:B------:R-:W-:Y:S01]  /*10a0*/  FFMA.FTZ R6, R6, R7, R29 ;  /* 0x0000000706067223 */ /* 0x000fe2000001001d */
[----:B------:R-:W-:Y:S02]  /*10b0*/  HADD2.F32 R7, -RZ, R63.H0_H0 ;  /* 0x2000003fff077230 */ /* 0x000fe40000004100 */
[----:B------:R-:W-:Y:S01]  /*10c0*/  HADD2.F32 R24, -RZ, R26.H0_H0 ;  /* 0x2000001aff187230 */ /* 0x000fe20000004100 */
[----:B------:R-:W-:Y:S01]  /*10d0*/  FFMA.FTZ R8, R67, R25, R8 ;  /* 0x0000001943087223 */ /* 0x000fe20000010008 */
[----:B------:R-:W-:Y:S02]  /*10e0*/  HADD2.F32 R54, -RZ, R54.H1_H1 ;  /* 0x30000036ff367230 */ /* 0x000fe40000004100 */
[----:B------:R-:W-:Y:S01]  /*10f0*/  HADD2.F32 R31, -RZ, R31.H1_H1 ;  /* 0x3000001fff1f7230 */ /* 0x000fe20000004100 */
[----:B------:R-:W-:Y:S01]  /*1100*/  FFMA.FTZ R8, R7, R24, R8 ;  /* 0x0000001807087223 */ /* 0x000fe20000010008 */
[----:B------:R-:W-:-:S02]  /*1110*/  HADD2.F32 R63, -RZ, R63.H1_H1 ;  /* 0x3000003fff3f7230 */ /* 0x000fc40000004100 */
[----:B------:R-:W-:Y:S01]  /*1120*/  HADD2.F32 R25, -RZ, R26.H1_H1 ;  /* 0x3000001aff197230 */ /* 0x000fe20000004100 */
[----:B------:R-:W-:Y:S01]  /*1130*/  FFMA.FTZ R31, R54, R31, R6 ;  /* 0x0000001f361f7223 */ /* 0x000fe20000010006 */
[--C-:B------:R-:W-:Y:S02]  /*1140*/  HADD2.F32 R6, -RZ, R44.reuse.H0_H0 ;  /* 0x2000002cff067230 */ /* 0x100fe40000004100 */
[----:B------:R-:W-:Y:S01]  /*1150*/  HADD2.F32 R7, -RZ, R73.H0_H0 ;  /* 0x20000049ff077230 */ /* 0x000fe20000004100 */
[----:B------:R-:W-:Y:S01]  /*1160*/  FFMA.FTZ R8, R63, R25, R8 ;  /* 0x000000193f087223 */ /* 0x000fe20000010008 */
[----:B------:R-:W-:Y:S02]  /*1170*/  HADD2.F32 R44, -RZ, R44.H1_H1 ;  /* 0x3000002cff2c7230 */ /* 0x000fe40000004100 */
[----:B------:R-:W-:Y:S01]  /*1180*/  HADD2.F32 R25, -RZ, R66.H0_H0 ;  /* 0x20000042ff197230 */ /* 0x000fe20000004100 */
[----:B------:R-:W-:Y:S01]  /*1190*/  FFMA.FTZ R6, R6, R7, R31 ;  /* 0x0000000706067223 */ /* 0x000fe2000001001f */
[----:B------:R-:W-:-:S02]  /*11a0*/  HADD2.F32 R24, -RZ, R27.H0_H0 ;  /* 0x2000001bff187230 */ /* 0x000fc40000004100 */
[----:B------:R-:W-:Y:S02]  /*11b0*/  HADD2.F32 R73, -RZ, R73.H1_H1 ;  /* 0x30000049ff497230 */ /* 0x000fe40000004100 */
[----:B------:R-:W-:Y:S01]  /*11c0*/  HADD2.F32 R7, -RZ, R75.H0_H0 ;  /* 0x2000004bff077230 */ /* 0x000fe20000004100 */
[----:B------:R-:W-:Y:S01]  /*11d0*/  FFMA.FTZ R8, R25, R24, R8 ;  /* 0x0000001819087223 */ /* 0x000fe20000010008 */
[----:B------:R-:W-:Y:S01]  /*11e0*/  HADD2.F32 R25, -RZ, R66.H1_H1 ;  /* 0x30000042ff197230 */ /* 0x000fe20000004100 */
[----:B------:R-:W-:Y:S01]  /*11f0*/  FFMA.FTZ R44, R44, R73, R6 ;  /* 0x000000492c2c7223 */ /* 0x000fe20000010006 */
[----:B------:R-:W-:Y:S02]  /*1200*/  HADD2.F32 R24, -RZ, R27.H1_H1 ;  /* 0x3000001bff187230 */ /* 0x000fe40000004100 */
[----:B------:R-:W-:Y:S02]  /*1210*/  HADD2.F32 R6, -RZ, R50.H0_H0 ;  /* 0x20000032ff067230 */ /* 0x000fe40000004100 */
[----:B------:R-:W-:Y:S01]  /*1220*/  HADD2.F32 R27, -RZ, R61.H0_H0 ;  /* 0x2000003dff1b7230 */ /* 0x000fe20000004100 */
[----:B------:R-:W-:Y:S01]  /*1230*/  FFMA.FTZ R8, R25, R24, R8 ;  /* 0x0000001819087223 */ /* 0x000fe20000010008 */
[----:B------:R-:W-:Y:S01]  /*1240*/  HADD2.F32 R26, -RZ, R20.H0_H0 ;  /* 0x20000014ff1a7230 */ /* 0x000fe20000004100 */
[----:B------:R-:W-:Y:S01]  /*1250*/  FFMA.FTZ R44, R6, R7, R44 ;  /* 0x00000007062c7223 */ /* 0x000fe2000001002c */
[----:B------:R-:W-:-:S02]  /*1260*/  HADD2.F32 R50, -RZ, R50.H1_H1 ;  /* 0x30000032ff327230 */ /* 0x000fc40000004100 */
[----:B------:R-:W-:Y:S01]  /*1270*/  HADD2.F32 R75, -RZ, R75.H1_H1 ;  /* 0x3000004bff4b7230 */ /* 0x000fe20000004100 */
[----:B------:R-:W-:Y:S01]  /*1280*/  FFMA.FTZ R8, R27, R26, R8 ;  /* 0x0000001a1b087223 */ /* 0x000fe20000010008 */
[----:B------:R-:W-:Y:S02]  /*1290*/  HADD2.F32 R6, -RZ, R0.H0_H0 ;  /* 0x20000000ff067230 */ /* 0x000fe40000004100 */
[----:B------:R-:W-:Y:S01]  /*12a0*/  HADD2.F32 R61, -RZ, R61.H1_H1 ;  /* 0x3000003dff3d7230 */ /* 0x000fe20000004100 */
[----:B------:R-:W-:Y:S01]  /*12b0*/  FFMA.FTZ R44, R50, R75, R44 ;  /* 0x0000004b322c7223 */ /* 0x000fe2000001002c */
[----:B------:R-:W-:Y:S02]  /*12c0*/  HADD2.F32 R20, -RZ, R20.H1_H1 ;  /* 0x30000014ff147230 */ /* 0x000fe40000004100 */
[----:B------:R-:W-:Y:S02]  /*12d0*/  HADD2.F32 R7, -RZ, R71.H0_H0 ;  /* 0x20000047ff077230 */ /* 0x000fe40000004100 */
[----:B------:R-:W-:Y:S01]  /*12e0*/  HADD2.F32 R0, -RZ, R0.H1_H1 ;  /* 0x30000000ff007230 */ /* 0x000fe20000004100 */
[----:B------:R-:W-:Y:S01]  /*12f0*/  FFMA.FTZ R8, R61, R20, R8 ;  /* 0x000000143d087223 */ /* 0x000fe20000010008 */
[----:B------:R-:W-:Y:S01]  /*1300*/  HADD2.F32 R20, -RZ, R21.H0_H0 ;  /* 0x20000015ff147230 */ /* 0x000fe20000004100 */
[----:B------:R-:W-:Y:S01]  /*1310*/  FFMA.FTZ R6, R6, R7, R44 ;  /* 0x0000000706067223 */ /* 0x000fe2000001002c */
[----:B------:R-:W-:-:S02]  /*1320*/  HADD2.F32 R7, -RZ, R64.H0_H0 ;  /* 0x20000040ff077230 */ /* 0x000fc40000004100 */
[----:B------:R-:W-:Y:S02]  /*1330*/  HADD2.F32 R71, -RZ, R71.H1_H1 ;  /* 0x30000047ff477230 */ /* 0x000fe40000004100 */
[----:B------:R-:W-:Y:S01]  /*1340*/  HADD2.F32 R25, -RZ, R64.H1_H1 ;  /* 0x30000040ff197230 */ /* 0x000fe20000004100 */
[----:B------:R-:W-:Y:S01]  /*1350*/  FFMA.FTZ R8, R7, R20, R8 ;  /* 0x0000001407087223 */ /* 0x000fe20000010008 */
[----:B------:R-:W-:Y:S01]  /*1360*/  HADD2.F32 R21, -RZ, R21.H1_H1 ;  /* 0x30000015ff157230 */ /* 0x000fe20000004100 */
[----:B------:R-:W-:Y:S01]  /*1370*/  FFMA.FTZ R6, R0, R71, R6 ;  /* 0x0000004700067223 */ /* 0x000fe20000010006 */
[--C-:B------:R-:W-:Y:S02]  /*1380*/  HADD2.F32 R0, -RZ, R11.reuse.H0_H0 ;  /* 0x2000000bff007230 */ /* 0x100fe40000004100 */
[----:B------:R-:W-:Y:S01]  /*1390*/  HADD2.F32 R7, -RZ, R74.H0_H0 ;  /* 0x2000004aff077230 */ /* 0x000fe20000004100 */
[----:B------:R-:W-:Y:S01]  /*13a0*/  FFMA.FTZ R8, R25, R21, R8 ;  /* 0x0000001519087223 */ /* 0x000fe20000010008 */
[----:B------:R-:W-:-:S02]  /*13b0*/  HADD2.F32 R11, -RZ, R11.H1_H1 ;  /* 0x3000000bff0b7230 */ /* 0x000fc40000004100 */
[----:B------:R-:W-:Y:S01]  /*13c0*/  HADD2.F32 R74, -RZ, R74.H1_H1 ;  /* 0x3000004aff4a7230 */ /* 0x000fe20000004100 */
[----:B------:R-:W-:Y:S01]  /*13d0*/  FFMA.FTZ R0, R0, R7, R6 ;  /* 0x0000000700007223 */ /* 0x000fe20000010006 */
[--C-:B------:R-:W-:Y:S02]  /*13e0*/  HADD2.F32 R21, -RZ, R59.reuse.H0_H0 ;  /* 0x2000003bff157230 */ /* 0x100fe40000004100 */
[--C-:B------:R-:W-:Y:S01]  /*13f0*/  HADD2.F32 R20, -RZ, R22.reuse.H0_H0 ;  /* 0x20000016ff147230 */ /* 0x100fe20000004100 */
[----:B------:R-:W-:Y:S01]  /*1400*/  FFMA.FTZ R11, R11, R74, R0 ;  /* 0x0000004a0b0b7223 */ /* 0x000fe20000010000 */
[----:B------:R-:W-:Y:S02]  /*1410*/  HADD2.F32 R59, -RZ, R59.H1_H1 ;  /* 0x3000003bff3b7230 */ /* 0x000fe40000004100 */
[----:B------:R-:W-:Y:S01]  /*1420*/  HADD2.F32 R22, -RZ, R22.H1_H1 ;  /* 0x30000016ff167230 */ /* 0x000fe20000004100 */
[----:B------:R-:W-:Y:S01]  /*1430*/  FFMA.FTZ R8, R21, R20, R8 ;  /* 0x0000001415087223 */ /* 0x000fe20000010008 */
[----:B------:R-:W-:-:S02]  /*1440*/  HADD2.F32 R0, -RZ, R2.H0_H0 ;  /* 0x20000002ff007230 */ /* 0x000fc40000004100 */
[----:B------:R-:W-:Y:S01]  /*1450*/  HADD2.F32 R7, -RZ, R69.H0_H0 ;  /* 0x20000045ff077230 */ /* 0x000fe20000004100 */
[----:B------:R-:W-:Y:S01]  /*1460*/  FFMA.FTZ R8, R59, R22, R8 ;  /* 0x000000163b087223 */ /* 0x000fe20000010008 */
[----:B------:R-:W-:Y:S02]  /*1470*/  HADD2.F32 R21, -RZ, R62.H0_H0 ;  /* 0x2000003eff157230 */ /* 0x000fe40000004100 */
[----:B------:R-:W-:Y:S01]  /*1480*/  HADD2.F32 R6, -RZ, R23.H0_H0 ;  /* 0x20000017ff067230 */ /* 0x000fe20000004100 */
[----:B------:R-:W-:Y:S01]  /*1490*/  FFMA.FTZ R11, R0, R7, R11 ;  /* 0x00000007000b7223 */ /* 0x000fe2000001000b */
[----:B------:R-:W-:Y:S02]  /*14a0*/  HADD2.F32 R2, -RZ, R2.H1_H1 ;  /* 0x30000002ff027230 */ /* 0x000fe40000004100 */
[----:B------:R-:W-:Y:S01]  /*14b0*/  HADD2.F32 R69, -RZ, R69.H1_H1 ;  /* 0x30000045ff457230 */ /* 0x000fe20000004100 */
[----:B------:R-:W-:Y:S01]  /*14c0*/  FFMA.FTZ R8, R21, R6, R8 ;  /* 0x0000000615087223 */ /* 0x000fe20000010008 */
[----:B------:R-:W-:-:S02]  /*14d0*/  HADD2.F32 R0, -RZ, R3.H0_H0 ;  /* 0x20000003ff007230 */ /* 0x000fc40000004100 */
[----:B------:R-:W-:Y:S01]  /*14e0*/  HADD2.F32 R7, -RZ, R72.H0_H0 ;  /* 0x20000048ff077230 */ /* 0x000fe20000004100 */
[----:B------:R-:W-:Y:S01]  /*14f0*/  FFMA.FTZ R2, R2, R69, R11 ;  /* 0x0000004502027223 */ /* 0x000fe2000001000b */
[----:B------:R-:W-:Y:S02]  /*1500*/  HADD2.F32 R21, -RZ, R62.H1_H1 ;  /* 0x3000003eff157230 */ /* 0x000fe40000004100 */
[----:B------:R-:W-:Y:S01]  /*1510*/  HADD2.F32 R23, -RZ, R23.H1_H1 ;  /* 0x30000017ff177230 */ /* 0x000fe20000004100 */
[----:B------:R-:W-:Y:S01]  /*1520*/  FFMA.FTZ R0, R0, R7, R2 ;  /* 0x0000000700007223 */ /* 0x000fe20000010002 */
[----:B------:R-:W-:Y:S02]  /*1530*/  HADD2.F32 R7, -RZ, R57.H0_H0 ;  /* 0x20000039ff077230 */ /* 0x000fe40000004100 */
[----:B------:R-:W-:Y:S01]  /*1540*/  HADD2.F32 R2, -RZ, R36.H0_H0 ;  /* 0x20000024ff027230 */ /* 0x000fe20000004100 */
[----:B------:R-:W-:Y:S01]  /*1550*/  FFMA.FTZ R8, R21, R23, R8 ;  /* 0x0000001715087223 */ /* 0x000fe20000010008 */
[----:B------:R-:W-:-:S02]  /*1560*/  HADD2.F32 R3, -RZ, R3.H1_H1 ;  /* 0x30000003ff037230 */ /* 0x000fc40000004100 */
[----:B------:R-:W-:Y:S01]  /*1570*/  HADD2.F32 R11, -RZ, R57.H1_H1 ;  /* 0x30000039ff0b7230 */ /* 0x000fe20000004100 */
[----:B------:R-:W-:Y:S01]  /*1580*/  FFMA.FTZ R8, R7, R2, R8 ;  /* 0x0000000207087223 */ /* 0x000fe20000010008 */
[----:B------:R-:W-:Y:S02]  /*1590*/  HADD2.F32 R72, -RZ, R72.H1_H1 ;  /* 0x30000048ff487230 */ /* 0x000fe40000004100 */
[----:B------:R-:W-:Y:S02]  /*15a0*/  HADD2.F32 R36, -RZ, R36.H1_H1 ;  /* 0x30000024ff247230 */ /* 0x000fe40000004100 */
[----:B------:R-:W-:Y:S01]  /*15b0*/  HADD2.F32 R6, -RZ, R4.H0_H0 ;  /* 0x20000004ff067230 */ /* 0x000fe20000004100 */
[----:B------:R-:W-:Y:S01]  /*15c0*/  FFMA.FTZ R72, R3, R72, R0 ;  /* 0x0000004803487223 */ /* 0x000fe20000010000 */
[----:B------:R-:W-:Y:S01]  /*15d0*/  HADD2.F32 R24, -RZ, R60.H0_H0 ;  /* 0x2000003cff187230 */ /* 0x000fe20000004100 */
[----:B------:R-:W-:Y:S01]  /*15e0*/  FFMA.FTZ R11, R11, R36, R8 ;  /* 0x000000240b0b7223 */ /* 0x000fe20000010008 */
[----:B------:R-:W-:-:S02]  /*15f0*/  HADD2.F32 R7, -RZ, R68.H0_H0 ;  /* 0x20000044ff077230 */ /* 0x000fc40000004100 */
[--C-:B------:R-:W-:Y:S02]  /*1600*/  HADD2.F32 R20, -RZ, R37.reuse.H0_H0 ;  /* 0x20000025ff147230 */ /* 0x100fe40000004100 */
[----:B------:R-:W-:Y:S01]  /*1610*/  HADD2.F32 R29, -RZ, R60.H1_H1 ;  /* 0x3000003cff1d7230 */ /* 0x000fe20000004100 */
[----:B------:R-:W-:Y:S01]  /*1620*/  FFMA.FTZ R72, R6, R7, R72 ;  /* 0x0000000706487223 */ /* 0x000fe20000010048 */
        /* <DEDUP_REMOVED lines=9> */
[----:B------:R-:W-:Y:S02]  /*16c0*/  HADD2.F32 R5, -RZ, R5.H1_H1 ;  /* 0x30000005ff057230 */ /* 0x000fe40000004100 */
[--C-:B------:R-:W-:Y:S01]  /*16d0*/  HADD2.F32 R29, -RZ, R55.reuse.H0_H0 ;  /* 0x20000037ff1d7230 */ /* 0x100fe20000004100 */
[----:B------:R-:W-:Y:S01]  /*16e0*/  FFMA.FTZ R6, R6, R11, R72 ;  /* 0x0000000b06067223 */ /* 0x000fe20000010048 */
[----:B------:R-:W-:Y:S02]  /*16f0*/  HADD2.F32 R70, -RZ, R70.H1_H1 ;  /* 0x30000046ff467230 */ /* 0x000fe40000004100 */
[----:B------:R-:W-:Y:S01]  /*1700*/  HADD2.F32 R8, -RZ, R12.H0_H0 ;  /* 0x2000000cff087230 */ /* 0x000fe20000004100 */
[----:B------:R-:W-:Y:S01]  /*1710*/  FFMA.FTZ R24, R29, R26, R24 ;  /* 0x0000001a1d187223 */ /* 0x000fe20000010018 */
[----:B------:R-:W-:Y:S01]  /*1720*/  HADD2.F32 R21, -RZ, R32.H0_H0 ;  /* 0x20000020ff157230 */ /* 0x000fe20000004100 */
[----:B------:R-:W-:Y:S01]  /*1730*/  FFMA.FTZ R5, R5, R70, R6 ;  /* 0x0000004605057223 */ /* 0x000fe20000010006 */
[----:B------:R-:W-:-:S02]  /*1740*/  HADD2.F32 R55, -RZ, R55.H1_H1 ;  /* 0x30000037ff377230 */ /* 0x000fc40000004100 */
[----:B------:R-:W-:Y:S01]  /*1750*/  HADD2.F32 R38, -RZ, R38.H1_H1 ;  /* 0x30000026ff267230 */ /* 0x000fe20000004100 */
[----:B------:R-:W-:Y:S01]  /*1760*/  FFMA.FTZ R5, R8, R21, R5 ;  /* 0x0000001508057223 */ /* 0x000fe20000010005 */
[----:B------:R-:W-:Y:S01]  /*1770*/  HADD2.F32 R12, -RZ, R12.H1_H1 ;  /* 0x3000000cff0c7230 */ /* 0x000fe20000004100 */
[----:B------:R-:W-:Y:S01]  /*1780*/  SHF.R.S32.HI R8, RZ, 0x1f, R9 ;  /* 0x0000001fff087819 */ /* 0x000fe20000011409 */
[----:B------:R-:W-:Y:S01]  /*1790*/  HADD2.F32 R23, -RZ, R32.H1_H1 ;  /* 0x30000020ff177230 */ /* 0x000fe20000004100 */
[----:B------:R-:W-:Y:S01]  /*17a0*/  FFMA.FTZ R24, R55, R38, R24 ;  /* 0x0000002637187223 */ /* 0x000fe20000010018 */
[--C-:B------:R-:W-:Y:S01]  /*17b0*/  HADD2.F32 R11, -RZ, R58.reuse.H0_H0 ;  /* 0x2000003aff0b7230 */ /* 0x100fe20000004100 */
[----:B------:R-:W-:Y:S01]  /*17c0*/  LEA.HI R9, P1, R10, R9, RZ, 0x1d ;  /* 0x000000090a097211 */ /* 0x000fe2000783e8ff */
[----:B------:R-:W-:Y:S01]  /*17d0*/  HADD2.F32 R6, -RZ, R39.H0_H0 ;  /* 0x20000027ff067230 */ /* 0x000fe20000004100 */
[----:B------:R-:W-:Y:S01]  /*17e0*/  FFMA.FTZ R5, R12, R23, R5 ;  /* 0x000000170c057223 */ /* 0x000fe20000010005 */
[----:B------:R-:W-:Y:S01]  /*17f0*/  HADD2.F32 R3, -RZ, R13.H0_H0 ;  /* 0x2000000dff037230 */ /* 0x000fe20000004100 */
[----:B------:R-:W-:Y:S01]  /*1800*/  IADD3.X R8, RZ, R8, RZ, P1, !PT ;  /* 0x00000008ff087210 */ /* 0x000fe20000ffe4ff */
[----:B------:R-:W-:Y:S01]  /*1810*/  HADD2.F32 R20, -RZ, R33.H0_H0 ;  /* 0x20000021ff147230 */ /* 0x000fe20000004100 */
[----:B------:R-:W-:Y:S01]  /*1820*/  FFMA.FTZ R24, R11, R6, R24 ;  /* 0x000000060b187223 */ /* 0x000fe20000010018 */
[----:B------:R-:W-:-:S02]  /*1830*/  HADD2.F32 R21, -RZ, R58.H1_H1 ;  /* 0x3000003aff157230 */ /* 0x000fc40000004100 */
[----:B------:R-:W-:Y:S01]  /*1840*/  HADD2.F32 R39, -RZ, R39.H1_H1 ;  /* 0x30000027ff277230 */ /* 0x000fe20000004100 */
[----:B------:R-:W-:Y:S01]  /*1850*/  FFMA.FTZ R3, R3, R20, R5 ;  /* 0x0000001403037223 */ /* 0x000fe20000010005 */
[----:B------:R-:W-:Y:S02]  /*1860*/  HADD2.F32 R13, -RZ, R13.H1_H1 ;  /* 0x3000000dff0d7230 */ /* 0x000fe40000004100 */
[----:B------:R-:W-:Y:S01]  /*1870*/  HADD2.F32 R22, -RZ, R33.H1_H1 ;  /* 0x30000021ff167230 */ /* 0x000fe20000004100 */
[----:B------:R-:W-:Y:S01]  /*1880*/  FFMA.FTZ R24, R21, R39, R24 ;  /* 0x0000002715187223 */ /* 0x000fe20000010018 */
[----:B------:R-:W-:Y:S02]  /*1890*/  HADD2.F32 R11, -RZ, R16.H0_H0 ;  /* 0x20000010ff0b7230 */ /* 0x000fe40000004100 */
[----:B------:R-:W-:Y:S01]  /*18a0*/  HADD2.F32 R6, -RZ, R40.H0_H0 ;  /* 0x20000028ff067230 */ /* 0x000fe20000004100 */
[----:B------:R-:W-:Y:S01]  /*18b0*/  FFMA.FTZ R3, R13, R22, R3 ;  /* 0x000000160d037223 */ /* 0x000fe20000010003 */
[----:B------:R-:W-:-:S02]  /*18c0*/  HADD2.F32 R2, -RZ, R14.H0_H0 ;  /* 0x2000000eff027230 */ /* 0x000fc40000004100 */
[----:B------:R-:W-:Y:S01]  /*18d0*/  HADD2.F32 R25, -RZ, R34.H0_H0 ;  /* 0x20000022ff197230 */ /* 0x000fe20000004100 */
[----:B------:R-:W-:Y:S01]  /*18e0*/  FFMA.FTZ R24, R11, R6, R24 ;  /* 0x000000060b187223 */ /* 0x000fe20000010018 */
[----:B------:R-:W-:Y:S02]  /*18f0*/  HADD2.F32 R5, -RZ, R16.H1_H1 ;  /* 0x30000010ff057230 */ /* 0x000fe40000004100 */
[----:B------:R-:W-:Y:S01]  /*1900*/  HADD2.F32 R40, -RZ, R40.H1_H1 ;  /* 0x30000028ff287230 */ /* 0x000fe20000004100 */
        /* <DEDUP_REMOVED lines=22> */
[----:B------:R-:W-:Y:S01]  /*1a70*/  HADD2.F32 R7, -RZ, R19.H0_H0 ;  /* 0x20000013ff077230 */ /* 0x000fe20000004100 */
[----:B------:R-:W0:Y:S01]  /*1a80*/  SHFL.BFLY PT, R3, R0, 0x4, 0x1f ;  /* 0x0c801f0000037f89 */ /* 0x000e2200000e0000 */
[----:B------:R-:W-:Y:S01]  /*1a90*/  HADD2.F32 R2, -RZ, R43.H0_H0 ;  /* 0x2000002bff027230 */ /* 0x000fe20000004100 */
[----:B------:R-:W-:Y:S01]  /*1aa0*/  FFMA.FTZ R24, R5, R42, R24 ;  /* 0x0000002a05187223 */ /* 0x000fe20000010018 */
[----:B------:R-:W-:-:S02]  /*1ab0*/  HADD2.F32 R19, -RZ, R19.H1_H1 ;  /* 0x30000013ff137230 */ /* 0x000fc40000004100 */
[----:B------:R-:W-:Y:S01]  /*1ac0*/  HADD2.F32 R43, -RZ, R43.H1_H1 ;  /* 0x3000002bff2b7230 */ /* 0x000fe20000004100 */
[----:B------:R-:W-:-:S04]  /*1ad0*/  FFMA.FTZ R24, R7, R2, R24 ;  /* 0x0000000207187223 */ /* 0x000fc80000010018 */
[----:B------:R-:W-:-:S05]  /*1ae0*/  FFMA.FTZ R24, R19, R43, R24 ;  /* 0x0000002b13187223 */ /* 0x000fca0000010018 */
[----:B------:R-:W1:Y:S01]  /*1af0*/  SHFL.BFLY PT, R5, R24, 0x4, 0x1f ;  /* 0x0c801f0018057f89 */ /* 0x000e6200000e0000 */
[----:B0-----:R-:W-:-:S05]  /*1b00*/  FADD.FTZ R3, R0, R3 ;  /* 0x0000000300037221 */ /* 0x001fca0000010000 */
[----:B------:R-:W0:Y:S01]  /*1b10*/  SHFL.BFLY PT, R2, R3, 0x2, 0x1f ;  /* 0x0c401f0003027f89 */ /* 0x000e2200000e0000 */
[----:B-1----:R-:W-:-:S05]  /*1b20*/  FADD.FTZ R6, R24, R5 ;  /* 0x0000000518067221 */ /* 0x002fca0000010000 */
[----:B------:R-:W1:Y:S01]  /*1b30*/  SHFL.BFLY PT, R7, R6, 0x2, 0x1f ;  /* 0x0c401f0006077f89 */ /* 0x000e6200000e0000 */
[----:B0-----:R-:W-:Y:S01]  /*1b40*/  FADD.FTZ R4, R3, R2 ;  /* 0x0000000203047221 */ /* 0x001fe20000010000 */
[----:B------:R-:W-:-:S04]  /*1b50*/  LEA R2, P1, R9, c[0x0][0x3c8], 0x2 ;  /* 0x0000f20009027a11 */ /* 0x000fc800078210ff */
[----:B------:R-:W0:Y:S01]  /*1b60*/  SHFL.BFLY PT, R5, R4, 0x1, 0x1f ;  /* 0x0c201f0004057f89 */ /* 0x000e2200000e0000 */
[----:B------:R-:W-:Y:S01]  /*1b70*/  LEA.HI.X R3, R9, c[0x0][0x3cc], R8, 0x2, P1 ;  /* 0x0000f30009037a11 */ /* 0x000fe200008f1408 */
[----:B-1----:R-:W-:-:S05]  /*1b80*/  FADD.FTZ R7, R6, R7 ;  /* 0x0000000706077221 */ /* 0x002fca0000010000 */
[----:B------:R-:W1:Y:S01]  /*1b90*/  SHFL.BFLY PT, R0, R7, 0x1, 0x1f ;  /* 0x0c201f0007007f89 */ /* 0x000e6200000e0000 */
[----:B0-----:R-:W-:-:S04]  /*1ba0*/  FADD.FTZ R5, R4, R5 ;  /* 0x0000000504057221 */ /* 0x001fc80000010000 */
[----:B------:R-:W-:-:S05]  /*1bb0*/  FMUL.FTZ R5, R5, c[0x0][0x2d4] ;  /* 0x0000b50005057a20 */ /* 0x000fca0000410000 */
[----:B------:R0:W-:Y:S01]  /*1bc0*/  @!P0 STG.E [R2.64], R5 ;  /* 0x0000000502008986 */ /* 0x0001e2000c101904 */
[----:B-1----:R-:W-:Y:S01]  /*1bd0*/  FADD.FTZ R0, R7, R0 ;  /* 0x0000000007007221 */ /* 0x002fe20000010000 */
[----:B------:R-:W-:Y:S06]  /*1be0*/  @P0 EXIT ;  /* 0x000000000000094d */ /* 0x000fec0003800000 */
[----:B0-----:R-:W-:-:S05]  /*1bf0*/  FMUL.FTZ R5, R0, c[0x0][0x2d4] ;  /* 0x0000b50000057a20 */ /* 0x001fca0000410000 */
[----:B------:R-:W-:Y:S01]  /*1c00*/  STG.E [R2.64+0x80], R5 ;  /* 0x0000800502007986 */ /* 0x000fe2000c101904 */
[----:B------:R-:W-:Y:S05]  /*1c10*/  EXIT ;  /* 0x000000000000794d */ /* 0x000fea0003800000 */
.L_x_187:
        /* <DEDUP_REMOVED lines=14> */
.L_x_1022:


//--------------------- .text._ZN5flash25flash_bwd_dot_do_o_kernelILb1E23Flash_bwd_kernel_traitsILi256ELi64ELi32ELi8ELi4ELi1ELi2ELb1ELb1EN7cutlass6half_tE19Flash_kernel_traitsILi256ELi64ELi32ELi8ES3_EEEEvNS_16Flash_bwd_paramsE --------------------------
	.section	.text._ZN5flash25flash_bwd_dot_do_o_kernelILb1E23Flash_bwd_kernel_traitsILi256ELi64ELi32ELi8ELi4ELi1ELi2ELb1ELb1EN7cutlass6half_tE19Flash_kernel_traitsILi256ELi64ELi32ELi8ES3_EEEEvNS_16Flash_bwd_paramsE,"ax",@progbits
	.sectioninfo	@"SHI_REGISTERS=83"
	.align	128
        .global         _ZN5flash25flash_bwd_dot_do_o_kernelILb1E23Flash_bwd_kernel_traitsILi256ELi64ELi32ELi8ELi4ELi1ELi2ELb1ELb1EN7cutlass6half_tE19Flash_kernel_traitsILi256ELi64ELi32ELi8ES3_EEEEvNS_16Flash_bwd_paramsE
        .type           _ZN5flash25flash_bwd_dot_do_o_kernelILb1E23Flash_bwd_kernel_traitsILi256ELi64ELi32ELi8ELi4ELi1ELi2ELb1ELb1EN7cutlass6half_tE19Flash_kernel_traitsILi256ELi64ELi32ELi8ES3_EEEEvNS_16Flash_bwd_paramsE,@function
        .size           _ZN5flash25flash_bwd_dot_do_o_kernelILb1E23Flash_bwd_kernel_traitsILi256ELi64ELi32ELi8ELi4ELi1ELi2ELb1ELb1EN7cutlass6half_tE19Flash_kernel_traitsILi256ELi64ELi32ELi8ES3_EEEEvNS_16Flash_bwd_paramsE,(.L_x_1023 - _ZN5flash25flash_bwd_dot_do_o_kernelILb1E23Flash_bwd_kernel_traitsILi256ELi64ELi32ELi8ELi4ELi1ELi2ELb1ELb1EN7cutlass6half_tE19Flash_kernel_traitsILi256ELi64ELi32ELi8ES3_EEEEvNS_16Flash_bwd_paramsE)
        .other          _ZN5flash25flash_bwd_dot_do_o_kernelILb1E23Flash_bwd_kernel_traitsILi256ELi64ELi32ELi8ELi4ELi1ELi2ELb1ELb1EN7cutlass6half_tE19Flash_kernel_traitsILi256ELi64ELi32ELi8ES3_EEEEvNS_16Flash_bwd_paramsE,@"STO_CUDA_ENTRY STV_DEFAULT"
_ZN5flash25flash_bwd_dot_do_o_kernelILb1E23Flash_bwd_kernel_traitsILi256ELi64ELi32ELi8ELi4ELi1ELi2ELb1ELb1EN7cutlass6half_tE19Flash_kernel_traitsILi256ELi64ELi32ELi8ES3_EEEEvNS_16Flash_bwd_paramsE:
.text._ZN5flash25flash_bwd_dot_do_o_kernelILb1E23Flash_bwd_kernel_traitsILi256ELi64ELi32ELi8ELi4ELi1ELi2ELb1ELb1EN7cutlass6half_tE19Flash_kernel_traitsILi256ELi64ELi32ELi8ES3_EEEEvNS_16Flash_bwd_paramsE:
        /* <DEDUP_REMOVED lines=16> */
[----:B------:R-:W-:Y:S01]  /*0100*/  ISETP.NE.AND P1, PT, R19, -0x1, PT ;  /* 0xffffffff1300780c */ /* 0x000fe20003f25270 */
[C---:B------:R-:W-:Y:S01]  /*0110*/  IMAD.WIDE R2, R17.reuse, 0x80, RZ ;  /* 0x0000008011027825 */ /* 0x040fe200078e02ff */
[----:B------:R-:W-:Y:S01]  /*0120*/  MOV R42, c[0x0][0x1c0] ;  /* 0x00007000002a7a02 */ /* 0x000fe20000000f00 */
[----:B------:R-:W-:Y:S02]  /*0130*/  ULDC.U8 UR6, c[0x0][0x328] ;  /* 0x0000ca0000067ab9 */ /* 0x000fe40000000000 */
[----:B------:R-:W-:Y:S01]  /*0140*/  IMAD.WIDE R8, R17, c[0x0][0x224], RZ ;  /* 0x0000890011087a25 */ /* 0x000fe200078e02ff */
[----:B------:R-:W-:Y:S02]  /*0150*/  SEL R15, R3, RZ, P0 ;  /* 0x000000ff030f7207 */ /* 0x000fe40000000000 */
[----:B------:R-:W-:Y:S01]  /*0160*/  SEL R14, R2, RZ, P0 ;  /* 0x000000ff020e7207 */ /* 0x000fe20000000000 */
[----:B------:R-:W-:-:S04]  /*0170*/  IMAD R4, R9, c[0x0][0x1c0], RZ ;  /* 0x0000700009047a24 */ /* 0x000fc800078e02ff */
[--C-:B------:R-:W-:Y:S01]  /*0180*/  @!P1 SHF.R.S32.HI R0, RZ, 0x1f, R17.reuse ;  /* 0x0000001fff009819 */ /* 0x100fe20000011411 */
[C---:B------:R-:W-:Y:S01]  /*0190*/  @P1 IMAD.WIDE.U32 R6, R19.reuse, c[0x0][0x370], RZ ;  /* 0x0000dc0013061a25 */ /* 0x040fe200078e00ff */
[----:B------:R-:W-:Y:S02]  /*01a0*/  @!P1 SHF.R.S32.HI R18, RZ, 0x1f, R17 ;  /* 0x0000001fff129819 */ /* 0x000fe40000011411 */
[----:B------:R-:W-:Y:S01]  /*01b0*/  @P1 MOV R25, R19 ;  /* 0x0000001300191202 */ /* 0x000fe20000000f00 */
[----:B------:R-:W-:Y:S02]  /*01c0*/  @!P1 IMAD R0, R0, c[0x0][0x368], RZ ;  /* 0x0000da0000009a24 */ /* 0x000fe400078e02ff */
[----:B------:R-:W-:Y:S01]  /*01d0*/  @P1 IMAD R3, R19, c[0x0][0x374], R7 ;  /* 0x0000dd0013031a24 */ /* 0x000fe200078e0207 */
[----:B------:R-:W-:Y:S01]  /*01e0*/  SHF.R.S32.HI R7, RZ, 0x1f, R42 ;  /* 0x0000001fff077819 */ /* 0x000fe2000001142a */
[----:B------:R-:W-:-:S04]  /*01f0*/  @!P1 IMAD.WIDE.U32 R10, R17, c[0x0][0x368], RZ ;  /* 0x0000da00110a9a25 */ /* 0x000fc800078e00ff */
[----:B------:R-:W-:Y:S01]  /*0200*/  @!P1 IMAD R9, R17, c[0x0][0x36c], R0 ;  /* 0x0000db0011099a24 */ /* 0x000fe200078e0200 */
[----:B------:R-:W-:Y:S01]  /*0210*/  @!P1 MOV R6, R10 ;  /* 0x0000000a00069202 */ /* 0x000fe20000000f00 */
[----:B------:R-:W-:-:S03]  /*0220*/  @P1 IMAD.WIDE.U32 R12, R19, c[0x0][0x1e8], RZ ;  /* 0x00007a00130c1a25 */ /* 0x000fc600078e00ff */
[----:B------:R-:W-:Y:S01]  /*0230*/  @!P1 IADD3 R3, R11, R9, RZ ;  /* 0x000000090b039210 */ /* 0x000fe20007ffe0ff */
[----:B------:R-:W-:Y:S01]  /*0240*/  @!P1 IMAD R0, R18, c[0x0][0x1e0], RZ ;  /* 0x0000780012009a24 */ /* 0x000fe200078e02ff */
[----:B------:R-:W-:Y:S01]  /*0250*/  SHF.R.S32.HI R18, RZ, 0x1f, R5 ;  /* 0x0000001fff127819 */ /* 0x000fe20000011405 */
[----:B------:R-:W-:Y:S02]  /*0260*/  IMAD R21, R8, R7, R4 ;  /* 0x0000000708157224 */ /* 0x000fe400078e0204 */
[----:B------:R-:W-:Y:S01]  /*0270*/  @P1 IMAD R2, R19, c[0x0][0x1ec], R13 ;  /* 0x00007b0013021a24 */ /* 0x000fe200078e020d */
[----:B------:R-:W0:Y:S01]  /*0280*/  S2R R4, SR_CTAID.Z ;  /* 0x0000000000047919 */ /* 0x000e220000002700 */
[----:B------:R-:W-:Y:S02]  /*0290*/  @P1 IMAD.MOV.U32 R23, RZ, RZ, R12 ;  /* 0x000000ffff171224 */ /* 0x000fe400078e000c */
[----:B------:R-:W-:-:S04]  /*02a0*/  @!P1 IMAD.WIDE.U32 R10, R17, c[0x0][0x1e0], RZ ;  /* 0x00007800110a9a25 */ /* 0x000fc800078e00ff */
[----:B------:R-:W-:Y:S01]  /*02b0*/  @!P1 IMAD R7, R17, c[0x0][0x1e4], R0 ;  /* 0x0000790011079a24 */ /* 0x000fe200078e0200 */
[----:B------:R-:W-:Y:S01]  /*02c0*/  @!P1 MOV R23, R10 ;  /* 0x0000000a00179202 */ /* 0x000fe20000000f00 */
[----:B------:R-:W-:-:S03]  /*02d0*/  IMAD.WIDE.U32 R12, R8, c[0x0][0x1c0], RZ ;  /* 0x00007000080c7a25 */ /* 0x000fc600078e00ff */
[----:B------:R-:W-:Y:S01]  /*02e0*/  @!P1 IADD3 R2, R11, R7, RZ ;  /* 0x000000070b029210 */ /* 0x000fe20007ffe0ff */
[----:B------:R-:W-:Y:S01]  /*02f0*/  IMAD.WIDE R8, R42, c[0x0][0x22c], RZ ;  /* 0x00008b002a087a25 */ /* 0x000fe200078e02ff */
[----:B------:R-:W-:Y:S02]  /*0300*/  MOV R7, c[0x0][0x22c] ;  /* 0x00008b0000077a02 */ /* 0x000fe40000000f00 */
[----:B------:R-:W-:Y:S01]  /*0310*/  IADD3 R0, R13, R21, RZ ;  /* 0x000000150d007210 */ /* 0x000fe20007ffe0ff */
[----:B------:R-:W-:Y:S01]  /*0320*/  @!P1 IMAD.MOV.U32 R25, RZ, RZ, -0x1 ;  /* 0xffffffffff199424 */ /* 0x000fe200078e00ff */
[----:B------:R-:W-:Y:S02]  /*0330*/  SHF.R.S32.HI R7, RZ, 0x1f, R7 ;  /* 0x0000001fff077819 */ /* 0x000fe40000011407 */
[----:B------:R-:W-:Y:S01]  /*0340*/  IADD3 R21, P0, R5, R14, RZ ;  /* 0x0000000e05157210 */ /* 0x000fe20007f1e0ff */
[----:B------:R-:W-:Y:S01]  /*0350*/  IMAD R10, R0, c[0x0][0x22c], RZ ;  /* 0x00008b00000a7a24 */ /* 0x000fe200078e02ff */
[----:B------:R-:W-:Y:S01]  /*0360*/  MOV R11, RZ ;  /* 0x000000ff000b7202 */ /* 0x000fe20000000f00 */
[----:B------:R-:W1:Y:S01]  /*0370*/  S2R R0, SR_TID.X ;  /* 0x0000000000007919 */ /* 0x000e620000002100 */
[----:B------:R-:W-:-:S02]  /*0380*/  IMAD R13, R9, R25, RZ ;  /* 0x00000019090d7224 */ /* 0x000fc400078e02ff */
[----:B------:R-:W-:Y:S01]  /*0390*/  IMAD R27, R7, R12, R10 ;  /* 0x0000000c071b7224 */ /* 0x000fe200078e020a */
[----:B------:R-:W-:Y:S01]  /*03a0*/  IADD3.X R7, R18, R15, RZ, P0, !PT ;  /* 0x0000000f12077210 */ /* 0x000fe200007fe4ff */
[----:B------:R-:W-:Y:S01]  /*03b0*/  IMAD R29, R8, R11, R13 ;  /* 0x0000000b081d7224 */ /* 0x000fe200078e020d */
[----:B------:R-:W-:Y:S01]  /*03c0*/  ISETP.NE.AND P0, PT, RZ, UR6, PT ;  /* 0x00000006ff007c0c */ /* 0x000fe2000bf05270 */
[----:B------:R-:W-:-:S04]  /*03d0*/  IMAD.WIDE.U32 R12, R12, c[0x0][0x22c], RZ ;  /* 0x00008b000c0c7a25 */ /* 0x000fc800078e00ff */
[----:B------:R-:W-:Y:S01]  /*03e0*/  IMAD R20, R7, R8, RZ ;  /* 0x0000000807147224 */ /* 0x000fe200078e02ff */
[----:B------:R-:W-:Y:S01]  /*03f0*/  IADD3 R27, R13, R27, RZ ;  /* 0x0000001b0d1b7210 */ /* 0x000fe20007ffe0ff */
[----:B------:R-:W-:-:S04]  /*0400*/  IMAD.WIDE.U32 R10, R8, R25, RZ ;  /* 0x00000019080a7225 */ /* 0x000fc800078e00ff */
[----:B------:R-:W-:Y:S01]  /*0410*/  IMAD.WIDE.U32 R14, R21, R8, RZ ;  /* 0x00000008150e7225 */ /* 0x000fe200078e00ff */
[----:B------:R-:W-:Y:S02]  /*0420*/  SEL R22, R12, R10, !P1 ;  /* 0x0000000a0c167207 */ /* 0x000fe40004800000 */
[----:B------:R-:W-:Y:S01]  /*0430*/  @P1 IADD3 R27, R11, R29, RZ ;  /* 0x0000001d0b1b1210 */ /* 0x000fe20007ffe0ff */
[----:B0-----:R-:W-:Y:S01]  /*0440*/  IMAD R7, R4, c[0x0][0x22c], RZ ;  /* 0x00008b0004077a24 */ /* 0x001fe200078e02ff */
[----:B------:R-:W-:Y:S01]  /*0450*/  SHF.R.S32.HI R12, RZ, 0x1f, R4 ;  /* 0x0000001fff0c7819 */ /* 0x000fe20000011404 */
[----:B------:R-:W-:-:S03]  /*0460*/  IMAD R21, R9, R21, R20 ;  /* 0x0000001509157224 */ /* 0x000fc600078e0214 */
[----:B------:R-:W-:Y:S02]  /*0470*/  SHF.R.S32.HI R20, RZ, 0x1f, R7 ;  /* 0x0000001fff147819 */ /* 0x000fe40000011407 */
[----:B------:R-:W-:Y:S01]  /*0480*/  IADD3 R21, R15, R21, RZ ;  /* 0x000000150f157210 */ /* 0x000fe20007ffe0ff */
[----:B------:R-:W-:Y:S05]  /*0490*/  @!P0 BRA `(.L_x_188) ;  /* 0x0000007000008947 */ /* 0x000fea0003800000 */
[----:B-1----:R-:W-:Y:S01]  /*04a0*/  @!P1 IMAD R19, R17, c[0x0][0x224], RZ ;  /* 0x0000890011139a24 */ /* 0x002fe200078e02ff */
[----:B------:R-:W-:Y:S01]  /*04b0*/  MOV R10, c[0x0][0x210] ;  /* 0x00008400000a7a02 */ /* 0x000fe20000000f00 */
[----:B------:R-:W-:-:S03]  /*04c0*/  IMAD.MOV.U32 R9, RZ, RZ, 0x80 ;  /* 0x00000080ff097424 */ /* 0x000fc600078e00ff */
[----:B------:R-:W-:Y:S01]  /*04d0*/  LEA R8, R17, R19, 0x7 ;  /* 0x0000001311087211 */ /* 0x000fe200078e38ff */
[----:B------:R-:W-:-:S04]  /*04e0*/  IMAD R9, R9, R10, c[0x0][0x234] ;  /* 0x00008d0009097624 */ /* 0x000fc800078e020a */
[----:B------:R-:W-:Y:S01]  /*04f0*/  IMAD R8, R9, R4, R8 ;  /* 0x0000000409087224 */ /* 0x000fe200078e0208 */
[----:B------:R-:W-:Y:S05]  /*0500*/  BRA `(.L_x_189) ;  /* 0x0000002000007947 */ /* 0x000fea0003800000 */
.L_x_188:
[----:B-1----:R-:W-:-:S04]  /*0510*/  IMAD R8, R17, c[0x0][0x1c0], R4 ;  /* 0x0000700011087a24 */ /* 0x002fc800078e0204 */
[----:B------:R-:W-:-:S03]  /*0520*/  IMAD R8, R8, c[0x0][0x224], RZ ;  /* 0x0000890008087a24 */ /* 0x000fc600078e02ff */
.L_x_189:
[----:B------:R-:W-:Y:S01]  /*0530*/  SHF.R.S32.HI R9, RZ, 0x1f, R0 ;  /* 0x0000001fff097819 */ /* 0x000fe20000011400 */
[----:B------:R-:W-:Y:S01]  /*0540*/  IMAD.IADD R43, R5, 0x1, R8 ;  /* 0x00000001052b7824 */ /* 0x000fe200078e0208 */
[----:B------:R-:W-:Y:S01]  /*0550*/  IADD3 R14, P0, P1, R14, R22, R7 ;  /* 0x000000160e0e7210 */ /* 0x000fe2000791e007 */
[----:B------:R-:W-:Y:S01]  /*0560*/  IMAD R8, R18, c[0x0][0x370], RZ ;  /* 0x0000dc0012087a24 */ /* 0x000fe200078e02ff */
[CC--:B------:R-:W-:Y:S01]  /*0570*/  LEA.HI R10, R9.reuse, R0.reuse, RZ, 0x4 ;  /* 0x00000000090a7211 */ /* 0x0c0fe200078f20ff */
[----:B------:R-:W-:Y:S01]  /*0580*/  IMAD R42, R42, c[0x0][0x22c], RZ ;  /* 0x00008b002a2a7a24 */ /* 0x000fe200078e02ff */
[-C--:B------:R-:W-:Y:S01]  /*0590*/  LEA.HI R9, R9, R0.reuse, RZ, 0x3 ;  /* 0x0000000009097211 */ /* 0x080fe200078f18ff */
[----:B------:R-:W-:Y:S01]  /*05a0*/  IMAD R7, R5, c[0x0][0x374], R8 ;  /* 0x0000dd0005077a24 */ /* 0x000fe200078e0208 */
[----:B------:R-:W-:Y:S01]  /*05b0*/  LOP3.LUT R13, R10, 0x3ffffff0, RZ, 0xc0, !PT ;  /* 0x3ffffff00a0d7812 */ /* 0x000fe200078ec0ff */
[----:B------:R-:W-:Y:S01]  /*05c0*/  IMAD R18, R18, c[0x0][0x1e8], RZ ;  /* 0x00007a0012127a24 */ /* 0x000fe200078e02ff */
[----:B------:R-:W-:Y:S01]  /*05d0*/  LOP3.LUT R11, R9, 0x1ffffff8, RZ, 0xc0, !PT ;  /* 0x1ffffff8090b7812 */ /* 0x000fe200078ec0ff */
[----:B------:R-:W-:Y:S01]  /*05e0*/  IMAD R41, R12, c[0x0][0x1f0], RZ ;  /* 0x00007c000c297a24 */ /* 0x000fe200078e02ff */
[-C--:B------:R-:W-:Y:S01]  /*05f0*/  IADD3 R13, -R13, R0.reuse, RZ ;  /* 0x000000000d0d7210 */ /* 0x080fe20007ffe1ff */
[----:B------:R-:W-:Y:S01]  /*0600*/  IMAD R15, R5, c[0x0][0x1ec], R18 ;  /* 0x00007b00050f7a24 */ /* 0x000fe200078e0212 */
[----:B------:R-:W-:Y:S01]  /*0610*/  IADD3 R11, -R11, R0, RZ ;  /* 0x000000000b0b7210 */ /* 0x000fe20007ffe1ff */
[----:B------:R-:W-:Y:S01]  /*0620*/  BSSY B0, `(.L_x_190) ;  /* 0x000003a000007945 */ /* 0x000fe20003800000 */
[----:B------:R-:W-:Y:S01]  /*0630*/  SHF.R.S32.HI R10, RZ, 0x4, R10 ;  /* 0x00000004ff0a7819 */ /* 0x000fe2000001140a */
[----:B------:R-:W-:Y:S01]  /*0640*/  IMAD R41, R4, c[0x0][0x1f4], R41 ;  /* 0x00007d0004297a24 */ /* 0x000fe200078e0229 */
[----:B------:R-:W-:Y:S01]  /*0650*/  SHF.L.U32 R38, R11, 0x3, RZ ;  /* 0x000000030b267819 */ /* 0x000fe200000006ff */
[----:B------:R-:W-:Y:S01]  /*0660*/  CS2R R44, SRZ ;  /* 0x00000000002c7805 */ /* 0x000fe2000001ff00 */
[----:B------:R-:W-:Y:S01]  /*0670*/  SHF.L.U32 R13, R13, 0x2, RZ ;  /* 0x000000020d0d7819 */ /* 0x000fe200000006ff */
[----:B------:R-:W-:Y:S01]  /*0680*/  CS2R R46, SRZ ;  /* 0x00000000002e7805 */ /* 0x000fe2000001ff00 */
[--C-:B------:R-:W-:Y:S01]  /*0690*/  SHF.R.S32.HI R39, RZ, 0x1f, R38.reuse ;  /* 0x0000001fff277819 */ /* 0x100fe20000011426 */
[----:B------:R-:W-:Y:S01]  /*06a0*/  CS2R R48, SRZ ;  /* 0x0000000000307805 */ /* 0x000fe2000001ff00 */
[----:B------:R-:W-:Y:S01]  /*06b0*/  SHF.R.S32.HI R59, RZ, 0x3, R9 ;  /* 0x00000003ff3b7819 */ /* 0x000fe20000011409 */
[----:B------:R-:W-:Y:S01]  /*06c0*/  IMAD R13, R10, R42, R13 ;  /* 0x0000002a0a0d7224 */ /* 0x000fe200078e020d */
[C---:B------:R-:W-:Y:S01]  /*06d0*/  IADD3 R16, -R5.reuse, R16, RZ ;  /* 0x0000001005107210 */ /* 0x040fe20007ffe1ff */
[----:B------:R-:W-:Y:S01]  /*06e0*/  IMAD.WIDE.U32 R8, R5, c[0x0][0x370], R38 ;  /* 0x0000dc0005087a25 */ /* 0x000fe200078e0026 */
[----:B------:R-:W-:Y:S01]  /*06f0*/  IADD3.X R20, R21, R27, R20, P0, P1 ;  /* 0x0000001b15147210 */ /* 0x000fe200007e2414 */
[----:B------:R-:W-:Y:S01]  /*0700*/  CS2R R50, SRZ ;  /* 0x0000000000327805 */ /* 0x000fe2000001ff00 */
[----:B------:R-:W-:Y:S01]  /*0710*/  ISETP.GE.AND P0, PT, R59, R16, PT ;  /* 0x000000103b00720c */ /* 0x000fe20003f06270 */
[----:B------:R-:W-:Y:S01]  /*0720*/  IMAD.WIDE.U32 R10, R5, c[0x0][0x1e8], R38 ;  /* 0x00007a00050a7a25 */ /* 0x000fe200078e0026 */
[----:B------:R-:W-:Y:S01]  /*0730*/  IADD3 R24, P3, R6, R8, RZ ;  /* 0x0000000806187210 */ /* 0x000fe20007f7e0ff */
[----:B------:R-:W-:Y:S01]  /*0740*/  HFMA2.MMA R8, -RZ, RZ, 0, 0 ;  /* 0x00000000ff087435 */ /* 0x000fe200000001ff */
[----:B------:R-:W-:Y:S01]  /*0750*/  IADD3 R14, P2, R13, R14, RZ ;  /* 0x0000000e0d0e7210 */ /* 0x000fe20007f5e0ff */
[----:B------:R-:W-:Y:S01]  /*0760*/  CS2R R18, SRZ ;  /* 0x0000000000127805 */ /* 0x000fe2000001ff00 */
[----:B------:R-:W-:Y:S01]  /*0770*/  IADD3.X R25, R3, R9, R7, P3, !PT ;  /* 0x0000000903197210 */ /* 0x000fe20001ffe407 */
[----:B------:R-:W-:Y:S01]  /*0780*/  IMAD R3, R12, c[0x0][0x378], RZ ;  /* 0x0000de000c037a24 */ /* 0x000fe200078e02ff */
[----:B------:R-:W-:-:S02]  /*0790*/  IADD3 R6, P3, R23, R10, RZ ;  /* 0x0000000a17067210 */ /* 0x000fc40007f7e0ff */
[----:B------:R-:W-:Y:S01]  /*07a0*/  LEA.HI.X.SX32 R13, R13, R20, 0x1, P2 ;  /* 0x000000140d0d7211 */ /* 0x000fe200010f0eff */
[----:B------:R-:W-:Y:S01]  /*07b0*/  IMAD R27, R4, c[0x0][0x37c], R3 ;  /* 0x0000df00041b7a24 */ /* 0x000fe200078e0203 */
[----:B------:R-:W-:Y:S01]  /*07c0*/  IADD3.X R7, R2, R11, R15, P3, !PT ;  /* 0x0000000b02077210 */ /* 0x000fe20001ffe40f */
[----:B------:R-:W-:Y:S01]  /*07d0*/  IMAD.WIDE.U32 R24, R4, c[0x0][0x378], R24 ;  /* 0x0000de0004187a25 */ /* 0x000fe200078e0018 */
[----:B------:R-:W-:Y:S02]  /*07e0*/  IADD3 R5, R59, 0x20, RZ ;  /* 0x000000203b057810 */ /* 0x000fe40007ffe0ff */
[----:B------:R-:W-:Y:S01]  /*07f0*/  LEA R36, P2, R14, c[0x0][0x350], 0x2 ;  /* 0x0000d4000e247a11 */ /* 0x000fe200078410ff */
[----:B------:R-:W-:Y:S01]  /*0800*/  IMAD.WIDE.U32 R2, R4, c[0x0][0x1f0], R6 ;  /* 0x00007c0004027a25 */ /* 0x000fe200078e0006 */
[----:B------:R-:W-:Y:S01]  /*0810*/  ISETP.GE.AND P1, PT, R5, R16, PT ;  /* 0x000000100500720c */ /* 0x000fe20003f26270 */
[----:B------:R-:W-:Y:S01]  /*0820*/  CS2R R6, SRZ ;  /* 0x0000000000067805 */ /* 0x000fe2000001ff00 */
[----:B------:R-:W-:Y:S01]  /*0830*/  LEA.HI.X R37, R14, c[0x0][0x354], R13, 0x2, P2 ;  /* 0x0000d5000e257a11 */ /* 0x000fe200010f140d */
[----:B------:R-:W-:Y:S01]  /*0840*/  CS2R R16, SRZ ;  /* 0x0000000000107805 */ /* 0x000fe2000001ff00 */
[----:B------:R-:W-:Y:S01]  /*0850*/  CS2R R12, SRZ ;  /* 0x00000000000c7805 */ /* 0x000fe2000001ff00 */
[----:B------:R-:W-:Y:S01]  /*0860*/  CS2R R4, SRZ ;  /* 0x0000000000047805 */ /* 0x000fe2000001ff00 */
[----:B------:R-:W-:-:S02]  /*0870*/  SHF.R.S32.HI R57, RZ, 0x1f, R59 ;  /* 0x0000001fff397819 */ /* 0x000fc4000001143b */
[----:B------:R-:W-:Y:S02]  /*0880*/  IADD3 R65, R38, 0x40, RZ ;  /* 0x0000004026417810 */ /* 0x000fe40007ffe0ff */
[----:B------:R-:W-:Y:S01]  /*0890*/  IADD3 R27, R25, R27, RZ ;  /* 0x0000001b191b7210 */ /* 0x000fe20007ffe0ff */
        /* <DEDUP_REMOVED lines=18> */
.L_x_191:
[----:B------:R-:W-:Y:S05]  /*09c0*/  BSYNC B0 ;  /* 0x0000000000007941 */ /* 0x000fea0003800000 */
.L_x_190:
        /* <DEDUP_REMOVED lines=8> */
[----:B------:R-:W-:Y:S01]  /*0a50*/  CS2R R22, SRZ ;  /* 0x0000000000167805 */ /* 0x000fe2000001ff00 */
[----:B------:R-:W-:Y:S01]  /*0a60*/  CS2R R16, SRZ ;  /* 0x0000000000107805 */ /* 0x000fe2000001ff00 */
[----:B------:R-:W-:Y:S01]  /*0a70*/  CS2R R18, SRZ ;  /* 0x0000000000127805 */ /* 0x000fe2000001ff00 */
[----:B------:R-:W-:Y:S01]  /*0a80*/  CS2R R10, SRZ ;  /* 0x00000000000a7805 */ /* 0x000fe2000001ff00 */
[----:B------:R-:W-:Y:S05]  /*0a90*/  @P1 BRA `(.L_x_193) ;  /* 0x0000013000001947 */ /* 0x000fea0003800000 */
[----:B------:R-:W-:Y:S02]  /*0aa0*/  IADD3 R29, P2, R59, 0x20, RZ ;  /* 0x000000203b1d7810 */ /* 0x000fe40007f5e0ff */
[----:B------:R-:W-:-:S02]  /*0ab0*/  MOV R25, R27 ;  /* 0x0000001b00197202 */ /* 0x000fc40000000f00 */
[----:B------:R-:W-:Y:S02]  /*0ac0*/  IADD3.X R26, RZ, R57, RZ, P2, !PT ;  /* 0x00000039ff1a7210 */ /* 0x000fe400017fe4ff */
[C---:B------:R-:W-:Y:S01]  /*0ad0*/  IADD3 R28, R38.reuse, 0x80, RZ ;  /* 0x00000080261c7810 */ /* 0x040fe20007ffe0ff */
[----:B------:R-:W-:Y:S01]  /*0ae0*/  IMAD.WIDE.U32 R24, R29, c[0x0][0x370], R24 ;  /* 0x0000dc001d187a25 */ /* 0x000fe200078e0018 */
[----:B------:R-:W-:Y:S02]  /*0af0*/  IADD3 R27, R38, 0xc0, RZ ;  /* 0x000000c0261b7810 */ /* 0x000fe40007ffe0ff */
[----:B------:R-:W-:Y:S01]  /*0b00*/  ISETP.GE.AND P5, PT, R28, c[0x0][0x220], PT ;  /* 0x000088001c007a0c */ /* 0x000fe20003fa6270 */
[----:B------:R-:W-:Y:S01]  /*0b10*/  IMAD R26, R26, c[0x0][0x370], RZ ;  /* 0x0000dc001a1a7a24 */ /* 0x000fe200078e02ff */
[----:B------:R-:W-:Y:S02]  /*0b20*/  ISETP.GE.AND P6, PT, R27, c[0x0][0x220], PT ;  /* 0x000088001b007a0c */ /* 0x000fe40003fc6270 */
[----:B------:R-:W-:Y:S01]  /*0b30*/  ISETP.GE.AND P3, PT, R38, c[0x0][0x220], PT ;  /* 0x0000880026007a0c */ /* 0x000fe20003f66270 */
[----:B------:R-:W-:Y:S01]  /*0b40*/  IMAD R29, R29, c[0x0][0x374], R26 ;  /* 0x0000dd001d1d7a24 */ /* 0x000fe200078e021a */
[----:B------:R-:W-:-:S02]  /*0b50*/  ISETP.GE.AND P4, PT, R65, c[0x0][0x220], PT ;  /* 0x0000880041007a0c */ /* 0x000fc40003f86270 */
[----:B------:R-:W-:Y:S02]  /*0b60*/  LEA R26, P2, R24, c[0x0][0x330], 0x1 ;  /* 0x0000cc00181a7a11 */ /* 0x000fe400078408ff */
[----:B------:R-:W-:-:S04]  /*0b70*/  IADD3 R25, R25, R29, RZ ;  /* 0x0000001d19197210 */ /* 0x000fc80007ffe0ff */
[----:B------:R-:W-:-:S05]  /*0b80*/  LEA.HI.X R27, R24, c[0x0][0x334], R25, 0x1, P2 ;  /* 0x0000cd00181b7a11 */ /* 0x000fca00010f0c19 */
[----:B------:R0:W5:Y:S04]  /*0b90*/  @!P3 LDG.E.128 R12, [R26.64] ;  /* 0x000000041a0cb981 */ /* 0x000168000c1e1d00 */
[----:B------:R0:W5:Y:S04]  /*0ba0*/  @!P4 LDG.E.128 R20, [R26.64+0x80] ;  /* 0x000080041a14c981 */ /* 0x000168000c1e1d00 */
[----:B------:R0:W5:Y:S04]  /*0bb0*/  @!P5 LDG.E.128 R16, [R26.64+0x100] ;  /* 0x000100041a10d981 */ /* 0x000168000c1e1d00 */
[----:B------:R0:W5:Y:S02]  /*0bc0*/  @!P6 LDG.E.128 R8, [R26.64+0x180] ;  /* 0x000180041a08e981 */ /* 0x000164000c1e1d00 */
.L_x_193:
[----:B------:R-:W-:Y:S05]  /*0bd0*/  BSYNC B0 ;  /* 0x0000000000007941 */ /* 0x000fea0003800000 */
.L_x_192:
[----:B-----5:R-:W-:Y:S01]  /*0be0*/  MOV R61, R20 ;  /* 0x00000014003d7202 */ /* 0x020fe20000000f00 */
[----:B------:R-:W-:Y:S01]  /*0bf0*/  BSSY B0, `(.L_x_194) ;  /* 0x0000029000007945 */ /* 0x000fe20003800000 */
[----:B------:R-:W-:Y:S01]  /*0c00*/  HFMA2.MMA R20, -RZ, RZ, 0, 0 ;  /* 0x00000000ff147435 */ /* 0x000fe200000001ff */
[----:B------:R-:W-:Y:S01]  /*0c10*/  MOV R55, R12 ;  /* 0x0000000c00377202 */ /* 0x000fe20000000f00 */
[----:B------:R-:W-:Y:S01]  /*0c20*/  IMAD.MOV.U32 R58, RZ, RZ, R13 ;  /* 0x000000ffff3a7224 */ /* 0x000fe200078e000d */
[----:B------:R-:W-:Y:S01]  /*0c30*/  MOV R60, R14 ;  /* 0x0000000e003c7202 */ /* 0x000fe20000000f00 */
[----:B------:R-:W-:Y:S01]  /*0c40*/  IMAD.MOV.U32 R68, RZ, RZ, R17 ;  /* 0x000000ffff447224 */ /* 0x000fe200078e0011 */
        /* <DEDUP_REMOVED lines=14> */
[----:B------:R-:W-:Y:S01]  /*0d30*/  CS2R R12, SRZ ;  /* 0x00000000000c7805 */ /* 0x000fe2000001ff00 */
[----:B------:R-:W-:Y:S01]  /*0d40*/  CS2R R14, SRZ ;  /* 0x00000000000e7805 */ /* 0x000fe2000001ff00 */
[----:B------:R-:W-:Y:S01]  /*0d50*/  IADD3 R41, R3, R41, RZ ;  /* 0x0000002903297210 */ /* 0x000fe20007ffe0ff */
[----:B------:R-:W-:Y:S05]  /*0d60*/  @P0 BRA `(.L_x_195) ;  /* 0x0000011000000947 */ /* 0x000fea0003800000 */
[----:B------:R-:W-:Y:S01]  /*0d70*/  MOV R40, R2 ;  /* 0x0000000200287202 */ /* 0x000fe20000000f00 */
[----:B------:R-:W-:Y:S01]  /*0d80*/  IMAD R22, R57, c[0x0][0x1e8], RZ ;  /* 0x00007a0039167a24 */ /* 0x000fe200078e02ff */
[----:B------:R-:W-:-:S02]  /*0d90*/  IADD3 R23, R38, 0x80, RZ ;  /* 0x0000008026177810 */ /* 0x000fc40007ffe0ff */
[C---:B------:R-:W-:Y:S01]  /*0da0*/  IADD3 R71, R38.reuse, 0xc0, RZ ;  /* 0x000000c026477810 */ /* 0x040fe20007ffe0ff */
[----:B------:R-:W-:Y:S01]  /*0db0*/  IMAD.WIDE.U32 R18, R59, c[0x0][0x1e8], R40 ;  /* 0x00007a003b127a25 */ /* 0x000fe200078e0028 */
[----:B------:R-:W-:Y:S02]  /*0dc0*/  ISETP.GE.AND P4, PT, R23, c[0x0][0x220], PT ;  /* 0x0000880017007a0c */ /* 0x000fe40003f86270 */
[----:B------:R-:W-:Y:S01]  /*0dd0*/  ISETP.GE.AND P5, PT, R71, c[0x0][0x220], PT ;  /* 0x0000880047007a0c */ /* 0x000fe20003fa6270 */
[----:B------:R-:W-:Y:S01]  /*0de0*/  IMAD R21, R59, c[0x0][0x1ec], R22 ;  /* 0x00007b003b157a24 */ /* 0x000fe200078e0216 */
[----:B------:R-:W-:Y:S02]  /*0df0*/  ISETP.GE.AND P2, PT, R38, c[0x0][0x220], PT ;  /* 0x0000880026007a0c */ /* 0x000fe40003f46270 */
[----:B------:R-:W-:Y:S02]  /*0e00*/  ISETP.GE.AND P3, PT, R65, c[0x0][0x220], PT ;  /* 0x0000880041007a0c */ /* 0x000fe40003f66270 */
[----:B------:R-:W-:-:S02]  /*0e10*/  IADD3 R19, R19, R21, RZ ;  /* 0x0000001513137210 */ /* 0x000fc40007ffe0ff */
[----:B------:R-:W-:-:S04]  /*0e20*/  LEA R22, P0, R18, c[0x0][0x1d0], 0x1 ;  /* 0x0000740012167a11 */ /* 0x000fc800078008ff */
[----:B------:R-:W-:-:S05]  /*0e30*/  LEA.HI.X R23, R18, c[0x0][0x1d4], R19, 0x1, P0 ;  /* 0x0000750012177a11 */ /* 0x000fca00000f0c13 */
[----:B------:R0:W5:Y:S04]  /*0e40*/  @!P2 LDG.E.128 R24, [R22.64] ;  /* 0x000000041618a981 */ /* 0x000168000c1e1d00 */
[----:B------:R0:W5:Y:S04]  /*0e50*/  @!P3 LDG.E.128 R28, [R22.64+0x80] ;  /* 0x00008004161cb981 */ /* 0x000168000c1e1d00 */
[----:B------:R0:W5:Y:S04]  /*0e60*/  @!P4 LDG.E.128 R32, [R22.64+0x100] ;  /* 0x000100041620c981 */ /* 0x000168000c1e1d00 */
[----:B------:R0:W5:Y:S02]  /*0e70*/  @!P5 LDG.E.128 R12, [R22.64+0x180] ;  /* 0x00018004160cd981 */ /* 0x000164000c1e1d00 */
.L_x_195:
[----:B------:R-:W-:Y:S05]  /*0e80*/  BSYNC B0 ;  /* 0x0000000000007941 */ /* 0x000fea0003800000 */
.L_x_194:
        /* <DEDUP_REMOVED lines=18> */
[----:B------:R-:W-:Y:S05]  /*0fb0*/  @P1 BRA `(.L_x_197) ;  /* 0x0000013000001947 */ /* 0x000fea0003800000 */
[----:B------:R-:W-:Y:S02]  /*0fc0*/  IADD3 R33, P0, R59, 0x20, RZ ;  /* 0x000000203b217810 */ /* 0x000fe40007f1e0ff */
[----:B------:R-:W-:-:S02]  /*0fd0*/  MOV R3, R41 ;  /* 0x0000002900037202 */ /* 0x000fc40000000f00 */
[----:B------:R-:W-:Y:S02]  /*0fe0*/  IADD3.X R32, RZ, R57, RZ, P0, !PT ;  /* 0x00000039ff207210 */ /* 0x000fe400007fe4ff */
[----:B------:R-:W-:Y:S01]  /*0ff0*/  ISETP.GE.AND P1, PT, R65, c[0x0][0x220], PT ;  /* 0x0000880041007a0c */ /* 0x000fe20003f26270 */
[----:B------:R-:W-:-:S04]  /*1000*/  IMAD.WIDE.U32 R2, R33, c[0x0][0x1e8], R2 ;  /* 0x00007a0021027a25 */ /* 0x000fc800078e0002 */
[----:B------:R-:W-:-:S04]  /*1010*/  IMAD R32, R32, c[0x0][0x1e8], RZ ;  /* 0x00007a0020207a24 */ /* 0x000fc800078e02ff */
[----:B------:R-:W-:Y:S01]  /*1020*/  IMAD R33, R33, c[0x0][0x1ec], R32 ;  /* 0x00007b0021217a24 */ /* 0x000fe200078e0220 */
[----:B------:R-:W-:-:S04]  /*1030*/  LEA R32, P0, R2, c[0x0][0x1d0], 0x1 ;  /* 0x0000740002207a11 */ /* 0x000fc800078008ff */
[----:B------:R-:W-:-:S04]  /*1040*/  IADD3 R3, R3, R33, RZ ;  /* 0x0000002103037210 */ /* 0x000fc80007ffe0ff */
[----:B------:R-:W-:Y:S02]  /*1050*/  LEA.HI.X R33, R2, c[0x0][0x1d4], R3, 0x1, P0 ;  /* 0x0000750002217a11 */ /* 0x000fe400000f0c03 */
[C---:B------:R-:W-:Y:S02]  /*1060*/  ISETP.GE.AND P0, PT, R38.reuse, c[0x0][0x220], PT ;  /* 0x0000880026007a0c */ /* 0x040fe40003f06270 */
[C---:B------:R-:W-:Y:S01]  /*1070*/  IADD3 R2, R38.reuse, 0x80, RZ ;  /* 0x0000008026027810 */ /* 0x040fe20007ffe0ff */
[----:B------:R0:W5:Y:S01]  /*1080*/  @!P1 LDG.E.128 R24, [R32.64+0x80] ;  /* 0x0000800420189981 */ /* 0x000162000c1e1d00 */
[----:B------:R-:W-:Y:S02]  /*1090*/  IADD3 R38, R38, 0xc0, RZ ;  /* 0x000000c026267810 */ /* 0x000fe40007ffe0ff */
[----:B------:R-:W-:Y:S02]  /*10a0*/  ISETP.GE.AND P2, PT, R2, c[0x0][0x220], PT ;  /* 0x0000880002007a0c */ /* 0x000fe40003f46270 */
[----:B------:R-:W-:-:S05]  /*10b0*/  ISETP.GE.AND P3, PT, R38, c[0x0][0x220], PT ;  /* 0x0000880026007a0c */ /* 0x000fca0003f66270 */
[----:B------:R0:W5:Y:S06]  /*10c0*/  @!P0 LDG.E.128 R16, [R32.64] ;  /* 0x0000000420108981 */ /* 0x00016c000c1e1d00 */
[----:B------:R0:W5:Y:S04]  /*10d0*/  @!P2 LDG.E.128 R28, [R32.64+0x100] ;  /* 0x00010004201ca981 */ /* 0x000168000c1e1d00 */
[----:B------:R0:W5:Y:S02]  /*10e0*/  @!P3 LDG.E.128 R20, [R32.64+0x180] ;  /* 0x000180042014b981 */ /* 0x000164000c1e1d00 */
.L_x_197:
[----:B------:R-:W-:Y:S05]  /*10f0*/  BSYNC B0 ;  /* 0x0000000000007941 */ /* 0x000fea0003800000 */
.L_x_196:
[--C-:B------:R-:W-:Y:S01]  /*1100*/  HADD2.F32 R2, -RZ, R44.reuse.H1_H1 ;  /* 0x3000002cff027230 */ /* 0x100fe20000004100 */
[----:B0----5:R-:W-:Y:S01]  /*1110*/  MOV R32, R16 ;  /* 0x0000001000207202 */ /* 0x021fe20000000f00 */
[----:B------:R-:W-:Y:S01]  /*1120*/  HADD2.F32 R3, -RZ, R71.H1_H1 ;  /* 0x30000047ff037230 */ /* 0x000fe20000004100 */
[----:B------:R-:W-:Y:S01]  /*1130*/  LOP3.LUT P0, RZ, R0, 0x7, RZ, 0xc0, !PT ;  /* 0x0000000700ff7812 */ /* 0x000fe2000780c0ff */
[----:B------:R-:W-:-:S02]  /*1140*/  HADD2.F32 R44, -RZ, R44.H0_H0 ;  /* 0x2000002cff2c7230 */ /* 0x000fc40000004100 */
[----:B------:R-:W-:Y:S01]  /*1150*/  HADD2.F32 R71, -RZ, R71.H0_H0 ;  /* 0x20000047ff477230 */ /* 0x000fe20000004100 */
[----:B------:R-:W-:Y:S01]  /*1160*/  FMUL.FTZ R2, R2, R3 ;  /* 0x0000000302027220 */ /* 0x000fe20000410000 */
[----:B------:R-:W-:Y:S02]  /*1170*/  HADD2.F32 R3, -RZ, R73.H0_H0 ;  /* 0x20000049ff037230 */ /* 0x000fe40000004100 */
[----:B------:R-:W-:Y:S01]  /*1180*/  HADD2.F32 R16, -RZ, R55.H1_H1 ;  /* 0x30000037ff107230 */ /* 0x000fe20000004100 */
[----:B------:R-:W-:Y:S01]  /*1190*/  FFMA.FTZ R44, R44, R71, R2 ;  /* 0x000000472c2c7223 */ /* 0x000fe20000010002 */
[--C-:B------:R-:W-:Y:S02]  /*11a0*/  HADD2.F32 R2, -RZ, R45.reuse.H0_H0 ;  /* 0x2000002dff027230 */ /* 0x100fe40000004100 */
[----:B------:R-:W-:Y:S02]  /*11b0*/  HADD2.F32 R33, -RZ, R32.H1_H1 ;  /* 0x30000020ff217230 */ /* 0x000fe40000004100 */
[----:B------:R-:W-:Y:S01]  /*11c0*/  HADD2.F32 R45, -RZ, R45.H1_H1 ;  /* 0x3000002dff2d7230 */ /* 0x000fe20000004100 */
[----:B------:R-:W-:Y:S01]  /*11d0*/  FFMA.FTZ R3, R2, R3, R44 ;  /* 0x0000000302037223 */ /* 0x000fe2000001002c */
[----:B------:R-:W-:Y:S01]  /*11e0*/  HADD2.F32 R55, -RZ, R55.H0_H0 ;  /* 0x20000037ff377230 */ /* 0x000fe20000004100 */
[----:B------:R-:W-:Y:S01]  /*11f0*/  FMUL.FTZ R16, R16, R33 ;  /* 0x0000002110107220 */ /* 0x000fe20000410000 */
[----:B------:R-:W-:-:S02]  /*1200*/  HADD2.F32 R2, -RZ, R73.H1_H1 ;  /* 0x30000049ff027230 */ /* 0x000fc40000004100 */
[----:B------:R-:W-:Y:S02]  /*1210*/  HADD2.F32 R32, -RZ, R32.H0_H0 ;  /* 0x20000020ff207230 */ /* 0x000fe40000004100 */
[----:B------:R-:W-:Y:S01]  /*1220*/  HADD2.F32 R33, -RZ, R58.H0_H0 ;  /* 0x2000003aff217230 */ /* 0x000fe20000004100 */
[----:B------:R-:W-:Y:S01]  /*1230*/  FFMA.FTZ R45, R45, R2, R3 ;  /* 0x000000022d2d7223 */ /* 0x000fe20000010003 */
[----:B------:R-:W-:Y:S01]  /*1240*/  HADD2.F32 R2, -RZ, R46.H0_H0 ;  /* 0x2000002eff027230 */ /* 0x000fe20000004100 */
[----:B------:R-:W-:Y:S01]  /*1250*/  FFMA.FTZ R16, R55, R32, R16 ;  /* 0x0000002037107223 */ /* 0x000fe20000010010 */
[----:B------:R-:W-:Y:S02]  /*1260*/  HADD2.F32 R3, -RZ, R72.H0_H0 ;  /* 0x20000048ff037230 */ /* 0x000fe40000004100 */
[----:B------:R-:W-:Y:S02]  /*1270*/  HADD2.F32 R32, -RZ, R17.H0_H0 ;  /* 0x20000011ff207230 */ /* 0x000fe40000004100 */
[----:B------:R-:W-:Y:S01]  /*1280*/  HADD2.F32 R46, -RZ, R46.H1_H1 ;  /* 0x3000002eff2e7230 */ /* 0x000fe20000004100 */
[----:B------:R-:W-:Y:S01]  /*1290*/  FFMA.FTZ R2, R2, R3, R45 ;  /* 0x0000000302027223 */ /* 0x000fe2000001002d */
        /* <DEDUP_REMOVED lines=29> */
[----:B------:R-:W-:Y:S02]  /*1470*/  HADD2.F32 R2, -RZ, R49.H0_H0 ;  /* 0x20000031ff027230 */ /* 0x000fe40000004100 */
[----:B------:R-:W-:Y:S01]  /*1480*/  HADD2.F32 R3, -RZ, R77.H0_H0 ;  /* 0x2000004dff037230 */ /* 0x000fe20000004100 */
[----:B------:R-:W-:Y:S01]  /*1490*/  FFMA.FTZ R17, R62, R19, R17 ;  /* 0x000000133e117223 */ /* 0x000fe20000010011 */
[----:B------:R-:W-:-:S02]  /*14a0*/  HADD2.F32 R49, -RZ, R49.H1_H1 ;  /* 0x30000031ff317230 */ /* 0x000fc40000004100 */
[----:B------:R-:W-:Y:S01]  /*14b0*/  HADD2.F32 R18, -RZ, R61.H0_H0 ;  /* 0x2000003dff127230 */ /* 0x000fe20000004100 */
[----:B------:R-:W-:Y:S01]  /*14c0*/  FFMA.FTZ R2, R2, R3, R48 ;  /* 0x0000000302027223 */ /* 0x000fe20000010030 */
[----:B------:R-:W-:Y:S02]  /*14d0*/  HADD2.F32 R19, -RZ, R24.H0_H0 ;  /* 0x20000018ff137230 */ /* 0x000fe40000004100 */
[----:B------:R-:W-:Y:S02]  /*14e0*/  HADD2.F32 R16, -RZ, R77.H1_H1 ;  /* 0x3000004dff107230 */ /* 0x000fe40000004100 */
[----:B------:R-:W-:Y:S01]  /*14f0*/  HADD2.F32 R3, -RZ, R76.H0_H0 ;  /* 0x2000004cff037230 */ /* 0x000fe20000004100 */
[----:B------:R-:W-:Y:S01]  /*1500*/  FFMA.FTZ R17, R18, R19, R17 ;  /* 0x0000001312117223 */ /* 0x000fe20000010011 */
[----:B------:R-:W-:Y:S01]  /*1510*/  HADD2.F32 R18, -RZ, R61.H1_H1 ;  /* 0x3000003dff127230 */ /* 0x000fe20000004100 */
[----:B------:R-:W-:Y:S01]  /*1520*/  FFMA.FTZ R16, R49, R16, R2 ;  /* 0x0000001031107223 */ /* 0x000fe20000010002 */
[----:B------:R-:W-:-:S02]  /*1530*/  HADD2.F32 R19, -RZ, R24.H1_H1 ;  /* 0x30000018ff137230 */ /* 0x000fc40000004100 */
[----:B------:R-:W-:Y:S02]  /*1540*/  HADD2.F32 R2, -RZ, R50.H0_H0 ;  /* 0x20000032ff027230 */ /* 0x000fe40000004100 */
[----:B------:R-:W-:Y:S01]  /*1550*/  HADD2.F32 R24, -RZ, R64.H0_H0 ;  /* 0x20000040ff187230 */ /* 0x000fe20000004100 */
[----:B------:R-:W-:Y:S01]  /*1560*/  FFMA.FTZ R17, R18, R19, R17 ;  /* 0x0000001312117223 */ /* 0x000fe20000010011 */
        /* <DEDUP_REMOVED lines=28> */
[----:B------:R-:W-:Y:S01]  /*1730*/  HADD2.F32 R67, -RZ, R67.H1_H1 ;  /* 0x30000043ff437230 */ /* 0x000fe20000004100 */
[----:B------:R-:W-:Y:S01]  /*1740*/  FFMA.FTZ R18, R19, R16, R18 ;  /* 0x0000001013127223 */ /* 0x000fe20000010012 */
        /* <DEDUP_REMOVED lines=23> */
[--C-:B------:R-:W-:Y:S02]  /*18c0*/  HADD2.F32 R19, -RZ, R12.reuse.H0_H0 ;  /* 0x2000000cff137230 */ /* 0x100fe40000004100 */
[----:B------:R-:W-:Y:S01]  /*18d0*/  HADD2.F32 R25, -RZ, R12.H1_H1 ;  /* 0x3000000cff197230 */ /* 0x000fe20000004100 */
[----:B------:R-:W-:Y:S01]  /*18e0*/  FFMA.FTZ R53, R3, R24, R53 ;  /* 0x0000001803357223 */ /* 0x000fe20000010035 */
[----:B------:R-:W-:Y:S02]  /*18f0*/  HADD2.F32 R54, -RZ, R54.H1_H1 ;  /* 0x30000036ff367230 */ /* 0x000fe40000004100 */
[----:B------:R-:W-:Y:S02]  /*1900*/  HADD2.F32 R33, -RZ, R69.H0_H0 ;  /* 0x20000045ff217230 */ /* 0x000fe40000004100 */
[----:B------:R-:W-:-:S02]  /*1910*/  HADD2.F32 R3, -RZ, R34.H1_H1 ;  /* 0x30000022ff037230 */ /* 0x000fc40000004100 */
[----:B------:R-:W-:Y:S02]  /*1920*/  HADD2.F32 R12, -RZ, R30.H0_H0 ;  /* 0x2000001eff0c7230 */ /* 0x000fe40000004100 */
[----:B------:R-:W-:Y:S01]  /*1930*/  HADD2.F32 R69, -RZ, R69.H1_H1 ;  /* 0x30000045ff457230 */ /* 0x000fe20000004100 */
[----:B------:R-:W-:Y:S01]  /*1940*/  FFMA.FTZ R53, R54, R3, R53 ;  /* 0x0000000336357223 */ /* 0x000fe20000010035 */
[----:B------:R-:W-:Y:S01]  /*1950*/  HADD2.F32 R3, -RZ, R56.H0_H0 ;  /* 0x20000038ff037230 */ /* 0x000fe20000004100 */
[----:B------:R-:W-:Y:S01]  /*1960*/  FFMA.FTZ R28, R33, R12, R28 ;  /* 0x0000000c211c7223 */ /* 0x000fe2000001001c */
[----:B------:R-:W-:Y:S02]  /*1970*/  HADD2.F32 R12, -RZ, R35.H0_H0 ;  /* 0x20000023ff0c7230 */ /* 0x000fe40000004100 */
[----:B------:R-:W-:Y:S02]  /*1980*/  HADD2.F32 R30, -RZ, R30.H1_H1 ;  /* 0x3000001eff1e7230 */ /* 0x000fe40000004100 */
[--C-:B------:R-:W-:Y:S01]  /*1990*/  HADD2.F32 R24, -RZ, R13.reuse.H0_H0 ;  /* 0x2000000dff187230 */ /* 0x100fe20000004100 */
[----:B------:R-:W-:Y:S01]  /*19a0*/  FFMA.FTZ R3, R3, R12, R53 ;  /* 0x0000000c03037223 */ /* 0x000fe20000010035 */
[----:B------:R-:W-:Y:S01]  /*19b0*/  HADD2.F32 R26, -RZ, R13.H1_H1 ;  /* 0x3000000dff1a7230 */ /* 0x000fe20000004100 */
[----:B------:R-:W-:Y:S01]  /*19c0*/  FFMA.FTZ R28, R69, R30, R28 ;  /* 0x0000001e451c7223 */ /* 0x000fe2000001001c */
[----:B------:R-:W-:-:S02]  /*19d0*/  HADD2.F32 R13, -RZ, R14.H0_H0 ;  /* 0x2000000eff0d7230 */ /* 0x000fc40000004100 */
[----:B------:R-:W-:Y:S02]  /*19e0*/  HADD2.F32 R27, -RZ, R14.H1_H1 ;  /* 0x3000000eff1b7230 */ /* 0x000fe40000004100 */
[----:B------:R-:W-:Y:S02]  /*19f0*/  HADD2.F32 R56, -RZ, R56.H1_H1 ;  /* 0x30000038ff387230 */ /* 0x000fe40000004100 */
[----:B------:R-:W-:Y:S02]  /*1a00*/  HADD2.F32 R35, -RZ, R35.H1_H1 ;  /* 0x30000023ff237230 */ /* 0x000fe40000004100 */
[--C-:B------:R-:W-:Y:S02]  /*1a10*/  HADD2.F32 R29, -RZ, R15.reuse.H0_H0 ;  /* 0x2000000fff1d7230 */ /* 0x100fe40000004100 */
[----:B------:R-:W-:Y:S01]  /*1a20*/  HADD2.F32 R14, -RZ, R15.H1_H1 ;  /* 0x3000000fff0e7230 */ /* 0x000fe20000004100 */
[----:B------:R-:W-:Y:S01]  /*1a30*/  FFMA.FTZ R3, R56, R35, R3 ;  /* 0x0000002338037223 */ /* 0x000fe20000010003 */
[----:B------:R-:W-:-:S02]  /*1a40*/  HADD2.F32 R15, -RZ, R70.H0_H0 ;  /* 0x20000046ff0f7230 */ /* 0x000fc40000004100 */
[--C-:B------:R-:W-:Y:S02]  /*1a50*/  HADD2.F32 R12, -RZ, R31.reuse.H0_H0 ;  /* 0x2000001fff0c7230 */ /* 0x100fe40000004100 */
[----:B------:R-:W-:Y:S02]  /*1a60*/  HADD2.F32 R16, -RZ, R4.H0_H0 ;  /* 0x20000004ff107230 */ /* 0x000fe40000004100 */
[----:B------:R-:W-:Y:S01]  /*1a70*/  HADD2.F32 R33, -RZ, R70.H1_H1 ;  /* 0x30000046ff217230 */ /* 0x000fe20000004100 */
[----:B------:R-:W-:Y:S01]  /*1a80*/  FFMA.FTZ R28, R15, R12, R28 ;  /* 0x0000000c0f1c7223 */ /* 0x000fe2000001001c */
[----:B------:R-:W-:Y:S01]  /*1a90*/  HADD2.F32 R31, -RZ, R31.H1_H1 ;  /* 0x3000001fff1f7230 */ /* 0x000fe20000004100 */
[----:B------:R-:W-:Y:S01]  /*1aa0*/  FFMA.FTZ R3, R16, R19, R3 ;  /* 0x0000001310037223 */ /* 0x000fe20000010003 */
[----:B------:R-:W-:Y:S02]  /*1ab0*/  HADD2.F32 R4, -RZ, R4.H1_H1 ;  /* 0x30000004ff047230 */ /* 0x000fe40000004100 */
[----:B------:R-:W-:Y:S01]  /*1ac0*/  HADD2.F32 R15, -RZ, R8.H0_H0 ;  /* 0x20000008ff0f7230 */ /* 0x000fe20000004100 */
[----:B------:R-:W-:Y:S01]  /*1ad0*/  FFMA.FTZ R28, R33, R31, R28 ;  /* 0x0000001f211c7223 */ /* 0x000fe2000001001c */
[----:B------:R-:W-:Y:S01]  /*1ae0*/  HADD2.F32 R12, -RZ, R20.H0_H0 ;  /* 0x20000014ff0c7230 */ /* 0x000fe20000004100 */
[----:B------:R-:W-:Y:S01]  /*1af0*/  FFMA.FTZ R3, R4, R25, R3 ;  /* 0x0000001904037223 */ /* 0x000fe20000010003 */
[----:B------:R-:W-:-:S02]  /*1b00*/  HADD2.F32 R17, -RZ, R5.H0_H0 ;  /* 0x20000005ff117230 */ /* 0x000fc40000004100 */
        /* <DEDUP_REMOVED lines=27> */
[----:B------:R-:W-:Y:S01]  /*1cc0*/  HADD2.F32 R7, -RZ, R7.H1_H1 ;  /* 0x30000007ff077230 */ /* 0x000fe20000004100 */
[----:B------:R-:W-:Y:S01]  /*1cd0*/  SHF.L.U32 R9, R42, 0x2, RZ ;  /* 0x000000022a097819 */ /* 0x000fe200000006ff */
[----:B------:R-:W-:Y:S01]  /*1ce0*/  HADD2.F32 R11, -RZ, R11.H1_H1 ;  /* 0x3000000bff0b7230 */ /* 0x000fe20000004100 */
[----:B------:R-:W-:Y:S01]  /*1cf0*/  FFMA.FTZ R28, R3, R4, R28 ;  /* 0x00000004031c7223 */ /* 0x000fe2000001001c */
[----:B------:R-:W-:Y:S01]  /*1d00*/  HADD2.F32 R23, -RZ, R23.H1_H1 ;  /* 0x30000017ff177230 */ /* 0x000fe20000004100 */
[----:B------:R-:W-:-:S04]  /*1d10*/  FFMA.FTZ R2, R7, R14, R2 ;  /* 0x0000000e07027223 */ /* 0x000fc80000010002 */
[----:B------:R-:W-:Y:S01]  /*1d20*/  FFMA.FTZ R28, R11, R23, R28 ;  /* 0x000000170b1c7223 */ /* 0x000fe2000001001c */
[----:B------:R-:W0:Y:S01]  /*1d30*/  SHFL.BFLY PT, R3, R2, 0x4, 0x1f ;  /* 0x0c801f0002037f89 */ /* 0x000e2200000e0000 */
[----:B------:R-:W-:-:S03]  /*1d40*/  LEA.HI R11, P1, R0, R43, RZ, 0x1d ;  /* 0x0000002b000b7211 */ /* 0x000fc6000783e8ff */
[----:B------:R-:W1:Y:S01]  /*1d50*/  SHFL.BFLY PT, R5, R28, 0x4, 0x1f ;  /* 0x0c801f001c057f89 */ /* 0x000e6200000e0000 */
[----:B------:R-:W-:Y:S02]  /*1d60*/  LEA.HI.X.SX32 R0, R43, RZ, 0x1, P1 ;  /* 0x000000ff2b007211 */ /* 0x000fe400008f0eff */
[----:B------:R-:W-:-:S04]  /*1d70*/  LEA R10, P1, R11, c[0x0][0x3c8], 0x2 ;  /* 0x0000f2000b0a7a11 */ /* 0x000fc800078210ff */
[----:B------:R-:W-:Y:S01]  /*1d80*/  LEA.HI.X R11, R11, c[0x0][0x3cc], R0, 0x2, P1 ;  /* 0x0000f3000b0b7a11 */ /* 0x000fe200008f1400 */
[----:B0-----:R-:W-:Y:S02]  /*1d90*/  FADD.FTZ R3, R2, R3 ;  /* 0x0000000302037221 */ /* 0x001fe40000010000 */
[----:B-1----:R-:W-:-:S03]  /*1da0*/  FADD.FTZ R6, R28, R5 ;  /* 0x000000051c067221 */ /* 0x002fc60000010000 */
[----:B------:R-:W0:Y:S04]  /*1db0*/  SHFL.BFLY PT, R4, R3, 0x2, 0x1f ;  /* 0x0c401f0003047f89 */ /* 0x000e2800000e0000 */
[----:B------:R-:W1:Y:S01]  /*1dc0*/  SHFL.BFLY PT, R5, R6, 0x2, 0x1f ;  /* 0x0c401f0006057f89 */ /* 0x000e6200000e0000 */
[----:B0-----:R-:W-:Y:S02]  /*1dd0*/  FADD.FTZ R4, R3, R4 ;  /* 0x0000000403047221 */ /* 0x001fe40000010000 */
[----:B------:R-:W-:-:S04]  /*1de0*/  IMAD.WIDE R2, R9, 0x10, R36 ;  /* 0x0000001009027825 */ /* 0x000fc800078e0224 */
[----:B-1----:R-:W-:Y:S01]  /*1df0*/  FADD.FTZ R7, R6, R5 ;  /* 0x0000000506077221 */ /* 0x002fe20000010000 */
[C---:B------:R-:W-:Y:S01]  /*1e00*/  IADD3 R6, R9.reuse, 0x10, R9 ;  /* 0x0000001009067810 */ /* 0x040fe20007ffe009 */
[----:B------:R-:W0:Y:S03]  /*1e10*/  SHFL.BFLY PT, R5, R4, 0x1, 0x1f ;  /* 0x0c201f0004057f89 */ /* 0x000e2600000e0000 */
[----:B------:R-:W-:Y:S01]  /*1e20*/  IADD3 R9, R9, R6, RZ ;  /* 0x0000000609097210 */ /* 0x000fe20007ffe0ff */
[----:B------:R-:W1:Y:S01]  /*1e30*/  SHFL.BFLY PT, R8, R7, 0x1, 0x1f ;  /* 0x0c201f0007087f89 */ /* 0x000e6200000e0000 */
[----:B0-----:R-:W-:Y:S02]  /*1e40*/  FADD.FTZ R5, R4, R5 ;  /* 0x0000000504057221 */ /* 0x001fe40000010000 */
[----:B-1----:R-:W-:Y:S02]  /*1e50*/  FADD.FTZ R8, R7, R8 ;  /* 0x0000000807087221 */ /* 0x002fe40000010000 */
[----:B------:R-:W-:-:S02]  /*1e60*/  FMUL.FTZ R13, R5, c[0x0][0x2d4] ;  /* 0x0000b500050d7a20 */ /* 0x000fc40000410000 */
[----:B------:R-:W-:-:S03]  /*1e70*/  IMAD.WIDE R4, R42, 0x40, R2 ;  /* 0x000000402a047825 */ /* 0x000fc600078e0202 */
[----:B------:R-:W-:Y:S01]  /*1e80*/  @!P0 STG.E [R10.64], R13 ;  /* 0x0000000d0a008986 */ /* 0x000fe2000c101904 */
[----:B------:R-:W-:Y:S02]  /*1e90*/  FMUL.FTZ R15, R8, c[0x0][0x2d4] ;  /* 0x0000b500080f7a20 */ /* 0x000fe40000410000 */
[----:B------:R-:W-:-:S03]  /*1ea0*/  IMAD.WIDE R42, R42, 0x40, R4 ;  /* 0x000000402a2a7825 */ /* 0x000fc600078e0204 */
[----:B------:R-:W-:Y:S01]  /*1eb0*/  @!P0 STG.E [R10.64+0x80], R15 ;  /* 0x0000800f0a008986 */ /* 0x000fe2000c101904 */
[----:B------:R-:W-:-:S03]  /*1ec0*/  IMAD.WIDE R6, R6, 0x10, R36 ;  /* 0x0000001006067825 */ /* 0x000fc600078e0224 */
[----:B------:R-:W-:Y:S01]  /*1ed0*/  STG.E.128 [R36.64], RZ ;  /* 0x000000ff24007986 */ /* 0x000fe2000c101d04 */
[----:B------:R-:W-:-:S03]  /*1ee0*/  IMAD.WIDE R8, R9, 0x10, R36 ;  /* 0x0000001009087825 */ /* 0x000fc600078e0224 */
[----:B------:R-:W-:Y:S04]  /*1ef0*/  STG.E.128 [R2.64], RZ ;  /* 0x000000ff02007986 */ /* 0x000fe8000c101d04 */
[----:B------:R-:W-:Y:S04]  /*1f00*/  STG.E.128 [R4.64], RZ ;  /* 0x000000ff04007986 */ /* 0x000fe8000c101d04 */
[----:B------:R-:W-:Y:S04]  /*1f10*/  STG.E.128 [R42.64], RZ ;  /* 0x000000ff2a007986 */ /* 0x000fe8000c101d04 */
[----:B------:R-:W-:Y:S04]  /*1f20*/  STG.E.128 [R36.64+0x100], RZ ;  /* 0x000100ff24007986 */ /* 0x000fe8000c101d04 */
[----:B------:R-:W-:Y:S04]  /*1f30*/  STG.E.128 [R2.64+0x100], RZ ;  /* 0x000100ff02007986 */ /* 0x000fe8000c101d04 */
[----:B------:R-:W-:Y:S04]  /*1f40*/  STG.E.128 [R6.64], RZ ;  /* 0x000000ff06007986 */ /* 0x000fe8000c101d04 */
[----:B------:R-:W-:Y:S04]  /*1f50*/  STG.E.128 [R8.64], RZ ;  /* 0x000000ff08007986 */ /* 0x000fe8000c101d04 */
[----:B------:R-:W-:Y:S04]  /*1f60*/  STG.E.128 [R36.64+0x200], RZ ;  /* 0x000200ff24007986 */ /* 0x000fe8000c101d04 */
[----:B------:R-:W-:Y:S04]  /*1f70*/  STG.E.128 [R2.64+0x200], RZ ;  /* 0x000200ff02007986 */ /* 0x000fe8000c101d04 */
[----:B------:R-:W-:Y:S04]  /*1f80*/  STG.E.128 [R6.64+0x100], RZ ;  /* 0x000100ff06007986 */ /* 0x000fe8000c101d04 */
[----:B------:R-:W-:Y:S04]  /*1f90*/  STG.E.128 [R8.64+0x100], RZ ;  /* 0x000100ff08007986 */ /* 0x000fe8000c101d04 */
[----:B------:R-:W-:Y:S04]  /*1fa0*/  STG.E.128 [R36.64+0x300], RZ ;  /* 0x000300ff24007986 */ /* 0x000fe8000c101d04 */
[----:B------:R-:W-:Y:S04]  /*1fb0*/  STG.E.128 [R2.64+0x300], RZ ;  /* 0x000300ff02007986 */ /* 0x000fe8000c101d04 */
[----:B------:R-:W-:Y:S04]  /*1fc0*/  STG.E.128 [R6.64+0x200], RZ ;  /* 0x000200ff06007986 */ /* 0x000fe8000c101d04 */
[----:B------:R-:W-:Y:S01]  /*1fd0*/  STG.E.128 [R8.64+0x200], RZ ;  /* 0x000200ff08007986 */ /* 0x000fe2000c101d04 */
[----:B------:R-:W-:Y:S05]  /*1fe0*/  EXIT ;  /* 0x000000000000794d */ /* 0x000fea0003800000 */
.L_x_198:
        /* <DEDUP_REMOVED lines=9> */
.L_x_1023:


//--------------------- .text._ZN5flash44flash_bwd_dq_dk_dv_loop_seqk_parallel_kernelI23Flash_bwd_kernel_traitsILi256ELi64ELi64ELi8ELi4ELi2ELi2ELb0ELb1EN7cutlass6half_tE19Flash_kernel_traitsILi256ELi64ELi64ELi8ES3_EELb0ELb1ELb0ELb0ELb0ELb0ELb0EEEvNS_16Flash_bwd_paramsE --------------------------
	.section	.text._ZN5flash44flash_bwd_dq_dk_dv_loop_seqk_parallel_kernelI23Flash_bwd_kernel_traitsILi256ELi64ELi64ELi8ELi4ELi2ELi2ELb0ELb1EN7cutlass6half_tE19Flash_kernel_traitsILi256ELi64ELi64ELi8ES3_EELb0ELb1ELb0ELb0ELb0ELb0ELb0EEEvNS_16Flash_bwd_paramsE,"ax",@progbits
	.sectioninfo	@"SHI_REGISTERS=254"
	.align	128
        .global         _ZN5flash44flash_bwd_dq_dk_dv_loop_seqk_parallel_kernelI23Flash_bwd_kernel_traitsILi256ELi64ELi64ELi8ELi4ELi2ELi2ELb0ELb1EN7cutlass6half_tE19Flash_kernel_traitsILi256ELi64ELi64ELi8ES3_EELb0ELb1ELb0ELb0ELb0ELb0ELb0EEEvNS_16Flash_bwd_paramsE
        .type           _ZN5flash44flash_bwd_dq_dk_dv_loop_seqk_parallel_kernelI23Flash_bwd_kernel_traitsILi256ELi64ELi64ELi8ELi4ELi2ELi2ELb0ELb1EN7cutlass6half_tE19Flash_kernel_traitsILi256ELi64ELi64ELi8ES3_EELb0ELb1ELb0ELb0ELb0ELb0ELb0EEEvNS_16Flash_bwd_paramsE,@function
        .size           _ZN5flash44flash_bwd_dq_dk_dv_loop_seqk_parallel_kernelI23Flash_bwd_kernel_traitsILi256ELi64ELi64ELi8ELi4ELi2ELi2ELb0ELb1EN7cutlass6half_tE19Flash_kernel_traitsILi256ELi64ELi64ELi8ES3_EELb0ELb1ELb0ELb0ELb0ELb0ELb0EEEvNS_16Flash_bwd_paramsE,(.L_x_1024 - _ZN5flash44flash_bwd_dq_dk_dv_loop_seqk_parallel_kernelI23Flash_bwd_kernel_traitsILi256ELi64ELi64ELi8ELi4ELi2ELi2ELb0ELb1EN7cutlass6half_tE19Flash_kernel_traitsILi256ELi64ELi64ELi8ES3_EELb0ELb1ELb0ELb0ELb0ELb0ELb0EEEvNS_16Flash_bwd_paramsE)
        .other          _ZN5flash44flash_bwd_dq_dk_dv_loop_seqk_parallel_kernelI23Flash_bwd_kernel_traitsILi256ELi64ELi64ELi8ELi4ELi2ELi2ELb0ELb1EN7cutlass6half_tE19Flash_kernel_traitsILi256ELi64ELi64ELi8ES3_EELb0ELb1ELb0ELb0ELb0ELb0ELb0EEEvNS_16Flash_bwd_paramsE,@"STO_CUDA_ENTRY STV_DEFAULT"
_ZN5flash44flash_bwd_dq_dk_dv_loop_seqk_parallel_kernelI23Flash_bwd_kernel_traitsILi256ELi64ELi64ELi8ELi4ELi2ELi2ELb0ELb1EN7cutlass6half_tE19Flash_kernel_traitsILi256ELi64ELi64ELi8ES3_EELb0ELb1ELb0ELb0ELb0ELb0ELb0EEEvNS_16Flash_bwd_paramsE:
.text._ZN5flash44flash_bwd_dq_dk_dv_loop_seqk_parallel_kernelI23Flash_bwd_kernel_traitsILi256ELi64ELi64ELi8ELi4ELi2ELi2ELb0ELb1EN7cutlass6half_tE19Flash_kernel_traitsILi256ELi64ELi64ELi8ES3_EELb0ELb1ELb0ELb0ELb0ELb0ELb0EEEvNS_16Flash_bwd_paramsE:
[----:B------:R-:W-:Y:S02]  /*0000*/  MOV R1, c[0x0][0x28] ;  /* 0x00000a0000017a02 */ /* 0x000fe40000000f00 */
[----:B------:R-:W1:Y:S01]  /*0010*/  S2UR UR18, SR_CTAID.X ;  /* 0x00000000001279c3 */ /* 0x000e620000002500 */
[----:B------:R-:W-:Y:S02]  /*0020*/  ULDC UR4, c[0x0][0x218] ;  /* 0x0000860000047ab9 */ /* 0x000fe40000000800 */
[----:B------:R-:W-:-:S04]  /*0030*/  UIADD3 UR5, UR4, 0x3f, URZ ;  /* 0x0000003f04057890 */ /* 0x000fc8000fffe03f */
        /* <DEDUP_REMOVED lines=9> */
[----:B------:R-:W-:Y:S02]  /*00d0*/  ULDC.U8 UR7, c[0x0][0x328] ;  /* 0x0000ca0000077ab9 */ /* 0x000fe40000000000 */
[----:B------:R-:W-:Y:S02]  /*00e0*/  UISETP.NE.AND UP5, UPT, UR7, URZ, UPT ;  /* 0x0000003f0700728c */ /* 0x000fe4000bfa5270 */
[----:B------:R-:W-:Y:S02]  /*00f0*/  ULDC UR61, c[0x0][0x224] ;  /* 0x00008900003d7ab9 */ /* 0x000fe40000000800 */
[----:B------:R-:W3:Y:S01]  /*0100*/  S2UR UR33, SR_CTAID.Y ;  /* 0x00000000002179c3 */ /* 0x000ee20000002600 */
[----:B------:R-:W-:-:S02]  /*0110*/  ULDC UR45, c[0x0][0x22c] ;  /* 0x00008b00002d7ab9 */ /* 0x000fc40000000800 */
[----:B------:R-:W-:Y:S02]  /*0120*/  ULDC UR36, c[0x0][0x1c0] ;  /* 0x0000700000247ab9 */ /* 0x000fe40000000800 */
[----:B------:R-:W-:Y:S02]  /*0130*/  ULDC UR10, c[0x0][0x1c0] ;  /* 0x00007000000a7ab9 */ /* 0x000fe40000000800 */
[----:B------:R-:W-:Y:S02]  /*0140*/  USHF.R.S32.HI UR5, URZ, 0x1f, UR61 ;  /* 0x0000001f3f057899 */ /* 0x000fe4000801143d */
        /* <DEDUP_REMOVED lines=10> */
[--C-:B------:R-:W-:Y:S01]  /*01f0*/  SHF.R.S32.HI R0, RZ, 0x5, R11.reuse ;  /* 0x00000005ff007819 */ /* 0x100fe2000001140b */
[----:B------:R-:W-:Y:S01]  /*0200*/  ULDC UR9, c[0x0][0x1c0] ;  /* 0x0000700000097ab9 */ /* 0x000fe20000000800 */
[----:B------:R-:W-:Y:S01]  /*0210*/  SHF.R.S32.HI R3, RZ, 0x1f, R11 ;  /* 0x0000001fff037819 */ /* 0x000fe2000001140b */
[----:B------:R-:W-:Y:S01]  /*0220*/  UIMAD UR54, UR6, UR4, UR54 ;  /* 0x00000004063672a4 */ /* 0x000fe2000f8e0236 */
[-C--:B------:R-:W-:Y:S01]  /*0230*/  LEA.HI R2, R11, R0.reuse, RZ, 0x1 ;  /* 0x000000000b027211 */ /* 0x080fe200078f08ff */
[----:B---3--:R-:W-:Y:S01]  /*0240*/  UIMAD UR51, UR5, UR33, URZ ;  /* 0x00000021053372a4 */ /* 0x008fe2000f8e023f */
[----:B------:R-:W-:Y:S01]  /*0250*/  LEA.HI R3, R3, R0, RZ, 0x2 ;  /* 0x0000000003037211 */ /* 0x000fe200078f10ff */
[----:B------:R-:W-:Y:S01]  /*0260*/  UIMAD.WIDE.U32 UR42, UR33, UR61, URZ ;  /* 0x0000003d212a72a5 */ /* 0x000fe2000f8e003f */
[----:B------:R-:W-:Y:S01]  /*0270*/  LOP3.LUT R2, R2, 0xfffffffe, RZ, 0xc0, !PT ;  /* 0xfffffffe02027812 */ /* 0x000fe200078ec0ff */
[----:B------:R-:W-:Y:S01]  /*0280*/  UIMAD UR4, UR33, UR9, UR34 ;  /* 0x00000009210472a4 */ /* 0x000fe2000f8e0222 */
[----:B------:R-:W-:Y:S01]  /*0290*/  LOP3.LUT R3, R3, 0xfffffffc, RZ, 0xc0, !PT ;  /* 0xfffffffc03037812 */ /* 0x000fe200078ec0ff */
[----:B------:R-:W-:Y:S01]  /*02a0*/  @!UP5 UIMAD UR5, UR33, UR11, UR34 ;  /* 0x0000000b2105d2a4 */ /* 0x000fe2000f8e0222 */
[----:B------:R-:W-:Y:S01]  /*02b0*/  LEA.HI R13, R19, R224, RZ, 0x4 ;  /* 0x000000e0130d7211 */ /* 0x000fe200078f20ff */
[C---:B------:R-:W-:Y:S01]  /*02c0*/  IMAD.IADD R2, R0.reuse, 0x1, -R2 ;  /* 0x0000000100027824 */ /* 0x040fe200078e0a02 */
[----:B------:R-:W-:Y:S01]  /*02d0*/  SHF.R.S32.HI R7, RZ, 0x2, R5 ;  /* 0x00000002ff077819 */ /* 0x000fe20000011405 */
[----:B------:R-:W-:Y:S01]  /*02e0*/  IMAD.IADD R3, R0, 0x1, -R3 ;  /* 0x0000000100037824 */ /* 0x000fe200078e0a03 */
[----:B------:R-:W-:Y:S01]  /*02f0*/  SHF.R.S32.HI R12, RZ, 0x1f, R5 ;  /* 0x0000001fff0c7819 */ /* 0x000fe20000011405 */
[----:B------:R-:W-:Y:S01]  /*0300*/  IMAD.SHL.U32 R15, R2, 0x10, RZ ;  /* 0x00000010020f7824 */ /* 0x000fe200078e00ff */
[----:B------:R-:W-:Y:S01]  /*0310*/  SHF.R.S32.HI R0, RZ, 0x4, R13 ;  /* 0x00000004ff007819 */ /* 0x000fe2000001140d */
[----:B------:R-:W-:Y:S01]  /*0320*/  USHF.L.U32 UR44, UR45, 0x6, URZ ;  /* 0x000000062d2c7899 */ /* 0x000fe2000800063f */
[----:B------:R-:W-:Y:S01]  /*0330*/  LEA.HI R12, R12, R7, RZ, 0x3 ;  /* 0x000000070c0c7211 */ /* 0x000fe200078f18ff */
[----:B------:R-:W-:Y:S01]  /*0340*/  ULDC UR48, c[0x0][0x214] ;  /* 0x0000850000307ab9 */ /* 0x000fe20000000800 */
[----:B------:R-:W-:Y:S01]  /*0350*/  LEA.HI R6, R13, R0, RZ, 0x1 ;  /* 0x000000000d067211 */ /* 0x000fe200078f08ff */
[----:B------:R-:W-:Y:S01]  /*0360*/  ULDC UR55, c[0x0][0x1c8] ;  /* 0x0000720000377ab9 */ /* 0x000fe20000000800 */
[----:B------:R-:W-:Y:S01]  /*0370*/  LOP3.LUT R12, R12, 0xfffffff8, RZ, 0xc0, !PT ;  /* 0xfffffff80c0c7812 */ /* 0x000fe200078ec0ff */
[----:B------:R-:W-:Y:S01]  /*0380*/  ULDC.U8 UR8, c[0x0][0x3d0] ;  /* 0x0000f40000087ab9 */ /* 0x000fe20000000000 */
[----:B------:R-:W-:Y:S01]  /*0390*/  LOP3.LUT R6, R6, 0xfffffffe, RZ, 0xc0, !PT ;  /* 0xfffffffe06067812 */ /* 0x000fe200078ec0ff */
[----:B------:R-:W-:Y:S01]  /*03a0*/  ULDC UR49, c[0x0][0x224] ;  /* 0x0000890000317ab9 */ /* 0x000fe20000000800 */
[----:B------:R-:W-:Y:S01]  /*03b0*/  LEA.HI R17, R19, R224, RZ, 0x3 ;  /* 0x000000e013117211 */ /* 0x000fe200078f18ff */
[----:B------:R-:W-:Y:S01]  /*03c0*/  IMAD.IADD R12, R7, 0x1, -R12 ;  /* 0x00000001070c7824 */ /* 0x000fe200078e0a0c */
[----:B------:R-:W-:Y:S01]  /*03d0*/  LOP3.LUT R13, R13, 0xfffffff0, RZ, 0xc0, !PT ;  /* 0xfffffff00d0d7812 */ /* 0x000fe200078ec0ff */
[----:B------:R-:W-:Y:S01]  /*03e0*/  IMAD.IADD R6, R0, 0x1, -R6 ;  /* 0x0000000100067824 */ /* 0x000fe200078e0a06 */
[----:B------:R-:W-:Y:S01]  /*03f0*/  LOP3.LUT R7, R17, 0xfffffff8, RZ, 0xc0, !PT ;  /* 0xfffffff811077812 */ /* 0x000fe200078ec0ff */
[----:B------:R-:W-:Y:S01]  /*0400*/  @UP5 UIMAD UR53, UR33, UR48, URZ ;  /* 0x00000030213552a4 */ /* 0x000fe2000f8e023f */
[----:B------:R-:W-:Y:S01]  /*0410*/  LOP3.LUT R11, R11, 0xffffffe0, RZ, 0xc0, !PT ;  /* 0xffffffe00b0b7812 */ /* 0x000fe200078ec0ff */
[C---:B------:R-:W-:Y:S01]  /*0420*/  IMAD.IADD R0, R224.reuse, 0x1, -R13 ;  /* 0x00000001e0007824 */ /* 0x040fe200078e0a0d */
[----:B------:R-:W-:Y:S01]  /*0430*/  SHF.R.S32.HI R230, RZ, 0x3, R17 ;  /* 0x00000003ffe67819 */ /* 0x000fe20000011411 */
[C---:B------:R-:W-:Y:S01]  /*0440*/  IMAD.IADD R8, R224.reuse, 0x1, -R7 ;  /* 0x00000001e0087824 */ /* 0x040fe200078e0a07 */
[----:B------:R-:W-:Y:S01]  /*0450*/  LOP3.LUT R5, R5, 0x7ffffffc, RZ, 0xc0, !PT ;  /* 0x7ffffffc05057812 */ /* 0x000fe200078ec0ff */
[----:B------:R-:W-:Y:S01]  /*0460*/  IMAD.IADD R11, R224, 0x1, -R11 ;  /* 0x00000001e00b7824 */ /* 0x000fe200078e0a0b */
[----:B------:R-:W-:Y:S01]  /*0470*/  SHF.R.S32.HI R7, RZ, 0x1f, R0 ;  /* 0x0000001fff077819 */ /* 0x000fe20000011400 */
[C---:B------:R-:W-:Y:S01]  /*0480*/  IMAD.SHL.U32 R232, R8.reuse, 0x8, RZ ;  /* 0x0000000808e87824 */ /* 0x040fe200078e00ff */
[----:B------:R-:W-:Y:S01]  /*0490*/  LOP3.LUT P4, RZ, R8, 0x4, RZ, 0xc0, !PT ;  /* 0x0000000408ff7812 */ /* 0x000fe2000788c0ff */
[----:B------:R-:W-:Y:S01]  /*04a0*/  IMAD.SHL.U32 R9, R230, 0x40, RZ ;  /* 0x00000040e6097824 */ /* 0x000fe200078e00ff */
[----:B------:R-:W-:Y:S01]  /*04b0*/  LEA.HI R7, R7, R0, RZ, 0x3 ;  /* 0x0000000007077211 */ /* 0x000fe200078f18ff */
[----:B------:R-:W-:Y:S01]  /*04c0*/  UMOV UR39, URZ ;  /* 0x0000003f00277c82 */ /* 0x000fe20008000000 */
[C---:B------:R-:W-:Y:S01]  /*04d0*/  LOP3.LUT P3, RZ, R8.reuse, 0x2, RZ, 0xc0, !PT ;  /* 0x0000000208ff7812 */ /* 0x040fe2000786c0ff */
[----:B------:R-:W-:Y:S01]  /*04e0*/  IMAD.SHL.U32 R8, R8, 0x40, RZ ;  /* 0x0000004008087824 */ /* 0x000fe200078e00ff */
[C---:B------:R-:W-:Y:S01]  /*04f0*/  LOP3.LUT R13, R7.reuse, 0xfffffff8, RZ, 0xc0, !PT ;  /* 0xfffffff8070d7812 */ /* 0x040fe200078ec0ff */
[----:B------:R-:W-:Y:S01]  /*0500*/  IMAD.SHL.U32 R7, R7, 0x40, RZ ;  /* 0x0000004007077824 */ /* 0x000fe200078e00ff */
[----:B------:R-:W-:Y:S01]  /*0510*/  SHF.R.S32.HI R4, RZ, 0x1f, R11 ;  /* 0x0000001fff047819 */ /* 0x000fe2000001140b */
[----:B------:R-:W-:Y:S01]  /*0520*/  UMOV UR59, 0x4 ;  /* 0x00000004003b7882 */ /* 0x000fe20000000000 */
[----:B------:R-:W-:Y:S01]  /*0530*/  LOP3.LUT R8, R8, 0x1c0, RZ, 0xc0, !PT ;  /* 0x000001c008087812 */ /* 0x000fe200078ec0ff */
[----:B------:R-:W-:Y:S01]  /*0540*/  IMAD.IADD R13, R0, 0x1, -R13 ;  /* 0x00000001000d7824 */ /* 0x000fe200078e0a0d */
[----:B------:R-:W-:Y:S01]  /*0550*/  LOP3.LUT R0, R12, 0x1, RZ, 0xc0, !PT ;  /* 0x000000010c007812 */ /* 0x000fe200078ec0ff */
[----:B------:R-:W-:Y:S01]  /*0560*/  ULOP3.LUT UR55, UR34, UR55, URZ, 0x3c, !UPT ;  /* 0x0000003722377292 */ /* 0x000fe2000f8e3c3f */
[----:B------:R-:W-:Y:S01]  /*0570*/  LOP3.LUT R9, R9, 0x1c0, RZ, 0xc0, !PT ;  /* 0x000001c009097812 */ /* 0x000fe200078ec0ff */
[----:B------:R-:W-:Y:S01]  /*0580*/  USHF.L.U32 UR60, UR33, 0x7, URZ ;  /* 0x00000007213c7899 */ /* 0x000fe2000800063f */
[----:B------:R-:W-:Y:S01]  /*0590*/  ISETP.NE.U32.AND P0, PT, R0, 0x1, PT ;  /* 0x000000010000780c */ /* 0x000fe20003f05070 */
[----:B------:R-:W-:Y:S01]  /*05a0*/  UISETP.NE.AND UP6, UPT, UR8, URZ, UPT ;  /* 0x0000003f0800728c */ /* 0x000fe2000bfc5270 */
[----:B------:R-:W-:Y:S01]  /*05b0*/  LOP3.LUT R0, R8, 0x10, R15, 0xf8, !PT ;  /* 0x0000001008007812 */ /* 0x000fe200078ef80f */
[----:B------:R-:W-:Y:S01]  /*05c0*/  USHF.R.S32.HI UR56, URZ, 0x1f, UR34 ;  /* 0x0000001f3f387899 */ /* 0x000fe20008011422 */
[----:B------:R-:W-:Y:S01]  /*05d0*/  LEA.HI R4, R4, R11, RZ, 0x2 ;  /* 0x0000000b04047211 */ /* 0x000fe200078f10ff */
[----:B------:R-:W-:Y:S01]  /*05e0*/  USHF.R.S32.HI UR58, URZ, 0x1f, UR33 ;  /* 0x0000001f3f3a7899 */ /* 0x000fe20008011421 */
[----:B------:R-:W-:Y:S01]  /*05f0*/  LOP3.LUT R10, R9, 0x38, R232, 0xf8, !PT ;  /* 0x00000038090a7812 */ /* 0x000fe200078ef8e8 */
[----:B------:R-:W-:Y:S01]  /*0600*/  USHF.R.S32.HI UR57, URZ, 0x1f, UR34 ;  /* 0x0000001f3f397899 */ /* 0x000fe20008011422 */
[----:B------:R-:W-:Y:S01]  /*0610*/  LOP3.LUT R222, R8, 0x8, R17, 0xf8, !PT ;  /* 0x0000000808de7812 */ /* 0x000fe200078ef811 */
[----:B------:R-:W-:Y:S01]  /*0620*/  UIMAD.WIDE.U32 UR40, UR36, UR42, URZ ;  /* 0x0000002a242872a5 */ /* 0x000fe2000f8e003f */
[----:B------:R-:W-:Y:S01]  /*0630*/  SHF.R.U32.HI R15, RZ, 0x3, R8 ;  /* 0x00000003ff0f7819 */ /* 0x000fe20000011608 */
[----:B------:R-:W-:Y:S01]  /*0640*/  UIMAD UR50, UR37, UR42, URZ ;  /* 0x0000002a253272a4 */ /* 0x000fe2000f8e023f */
[----:B------:R-:W-:Y:S01]  /*0650*/  SHF.R.U32.HI R9, RZ, 0x3, R9 ;  /* 0x00000003ff097819 */ /* 0x000fe20000011609 */
[----:B------:R-:W-:Y:S01]  /*0660*/  USHF.R.S32.HI UR52, URZ, 0x1f, UR46 ;  /* 0x0000001f3f347899 */ /* 0x000fe2000801142e */
[CC--:B------:R-:W-:Y:S01]  /*0670*/  LEA.HI R11, R19.reuse, R224.reuse, RZ, 0x7 ;  /* 0x000000e0130b7211 */ /* 0x0c0fe200078f38ff */
[----:B------:R-:W-:Y:S01]  /*0680*/  UIMAD UR49, UR4, UR49, URZ ;  /* 0x00000031043172a4 */ /* 0x000fe2000f8e023f */
[----:B------:R-:W-:Y:S01]  /*0690*/  LEA.HI R8, R19, R224, RZ, 0x6 ;  /* 0x000000e013087211 */ /* 0x000fe200078f30ff */
[----:B------:R-:W-:Y:S01]  /*06a0*/  @!UP5 UIMAD UR48, UR5, UR48, URZ ;  /* 0x000000300530d2a4 */ /* 0x000fe2000f8e023f */
[----:B------:R-:W-:Y:S01]  /*06b0*/  LOP3.LUT R9, R10, R9, RZ, 0x3c, !PT ;  /* 0x000000090a097212 */ /* 0x000fe200078e3cff */
[----:B------:R-:W-:Y:S01]  /*06c0*/  IMAD.SHL.U32 R10, R6, 0x200, RZ ;  /* 0x00000200060a7824 */ /* 0x000fe200078e00ff */
[----:B------:R-:W-:Y:S01]  /*06d0*/  SHF.R.S32.HI R11, RZ, 0x7, R11 ;  /* 0x00000007ff0b7819 */ /* 0x000fe2000001140b */
[----:B------:R-:W-:Y:S01]  /*06e0*/  USHF.R.S32.HI UR47, URZ, 0x1f, UR44 ;  /* 0x0000001f3f2f7899 */ /* 0x000fe2000801142c */
[----:B------:R-:W-:-:S02]  /*06f0*/  SHF.R.S32.HI R8, RZ, 0x6, R8 ;  /* 0x00000006ff087819 */ /* 0x000fc40000011408 */
[C---:B------:R-:W-:Y:S01]  /*0700*/  R2P PR, R12.reuse, 0x6 ;  /* 0x000000060c007804 */ /* 0x040fe20000000000 */
[----:B------:R-:W-:Y:S01]  /*0710*/  IMAD.SHL.U32 R12, R12, 0x40, RZ ;  /* 0x000000400c0c7824 */ /* 0x000fe200078e00ff */
[----:B------:R-:W-:Y:S01]  /*0720*/  LOP3.LUT R0, R0, 0x8, R17, 0xf8, !PT ;  /* 0x0000000800007812 */ /* 0x000fe200078ef811 */
[----:B------:R-:W-:Y:S01]  /*0730*/  IMAD R17, R11, 0x800, R10 ;  /* 0x000008000b117824 */ /* 0x000fe200078e020a */
[----:B------:R-:W-:Y:S01]  /*0740*/  LOP3.LUT P6, RZ, R13, 0x4, RZ, 0xc0, !PT ;  /* 0x000000040dff7812 */ /* 0x000fe200078cc0ff */
[----:B------:R-:W-:Y:S01]  /*0750*/  IMAD R226, R8, 0x200, R9 ;  /* 0x0000020008e27824 */ /* 0x000fe200078e0209 */
[----:B------:R-:W-:Y:S01]  /*0760*/  LOP3.LUT R0, R10, R0, R15, 0xf6, !PT ;  /* 0x000000000a007212 */ /* 0x000fe200078ef60f */
[----:B------:R-:W-:Y:S01]  /*0770*/  IMAD.SHL.U32 R8, R8, 0x8, RZ ;  /* 0x0000000808087824 */ /* 0x000fe200078e00ff */
[----:B------:R-:W-:Y:S01]  /*0780*/  LOP3.LUT R12, R12, 0x1c0, RZ, 0xc0, !PT ;  /* 0x000001c00c0c7812 */ /* 0x000fe200078ec0ff */
[----:B------:R-:W-:Y:S01]  /*0790*/  IMAD.SHL.U32 R11, R11, 0x20, RZ ;  /* 0x000000200b0b7824 */ /* 0x000fe200078e00ff */
[C---:B------:R-:W-:Y:S01]  /*07a0*/  LOP3.LUT P5, RZ, R13.reuse, 0x2, RZ, 0xc0, !PT ;  /* 0x000000020dff7812 */ /* 0x040fe200078ac0ff */
[----:B------:R-:W-:Y:S01]  /*07b0*/  IMAD.IADD R10, R224, 0x1, -R5 ;  /* 0x00000001e00a7824 */ /* 0x000fe200078e0a05 */
[----:B------:R-:W-:Y:S01]  /*07c0*/  LOP3.LUT R8, R8, 0x18, RZ, 0xc0, !PT ;  /* 0x0000001808087812 */ /* 0x000fe200078ec0ff */
[----:B------:R-:W-:Y:S01]  /*07d0*/  IMAD.SHL.U32 R5, R6, 0x20, RZ ;  /* 0x0000002006057824 */ /* 0x000fe200078e00ff */
[----:B------:R-:W-:Y:S01]  /*07e0*/  SHF.R.U32.HI R9, RZ, 0x3, R12 ;  /* 0x00000003ff097819 */ /* 0x000fe2000001160c */
[----:B------:R-:W-:Y:S01]  /*07f0*/  IMAD.SHL.U32 R10, R10, 0x2, RZ ;  /* 0x000000020a0a7824 */ /* 0x000fe200078e00ff */
[----:B------:R-:W-:Y:S01]  /*0800*/  LOP3.LUT R14, R12, 0x20, R11, 0xf8, !PT ;  /* 0x000000200c0e7812 */ /* 0x000fe200078ef80b */
[----:B------:R-:W-:Y:S01]  /*0810*/  IMAD.SHL.U32 R13, R13, 0x40, RZ ;  /* 0x000000400d0d7824 */ /* 0x000fe200078e00ff */
[----:B------:R-:W-:Y:S01]  /*0820*/  LOP3.LUT R231, R9, R12, R8, 0x1e, !PT ;  /* 0x0000000c09e77212 */ /* 0x000fe200078e1e08 */
[----:B------:R-:W-:Y:S01]  /*0830*/  IMAD.SHL.U32 R224, R224, 0x2, RZ ;  /* 0x00000002e0e07824 */ /* 0x000fe200078e00ff */
[----:B------:R-:W-:Y:S01]  /*0840*/  LOP3.LUT R14, R14, R9, RZ, 0x3c, !PT ;  /* 0x000000090e0e7212 */ /* 0x000fe200078e3cff */
[--C-:B------:R-:W-:Y:S01]  /*0850*/  IMAD R9, R3, 0x400, R10.reuse ;  /* 0x0000040003097824 */ /* 0x100fe200078e020a */
[----:B------:R-:W-:Y:S01]  /*0860*/  LOP3.LUT R5, R8, 0x20, R5, 0xf8, !PT ;  /* 0x0000002008057812 */ /* 0x000fe200078ef805 */
[----:B------:R-:W-:Y:S01]  /*0870*/  IMAD R10, R2, 0x400, R10 ;  /* 0x00000400020a7824 */ /* 0x000fe200078e020a */
[----:B------:R-:W-:Y:S01]  /*0880*/  LOP3.LUT R8, R13, 0x1c0, RZ, 0xc0, !PT ;  /* 0x000001c00d087812 */ /* 0x000fe200078ec0ff */
[----:B------:R-:W-:Y:S01]  /*0890*/  IMAD.IADD R234, R9, 0x1, R14 ;  /* 0x0000000109ea7824 */ /* 0x000fe200078e020e */
[----:B------:R-:W-:Y:S01]  /*08a0*/  SHF.R.S32.HI R4, RZ, 0x2, R4 ;  /* 0x00000002ff047819 */ /* 0x000fe20000011404 */
[----:B------:R-:W-:Y:S01]  /*08b0*/  IMAD.SHL.U32 R9, R6, 0x8, RZ ;  /* 0x0000000806097824 */ /* 0x000fe200078e00ff */
[----:B------:R-:W-:Y:S01]  /*08c0*/  SHF.R.U32.HI R6, RZ, 0x3, R8 ;  /* 0x00000003ff067819 */ /* 0x000fe20000011608 */
[----:B------:R-:W-:Y:S01]  /*08d0*/  IMAD.SHL.U32 R234, R234, 0x2, RZ ;  /* 0x00000002eaea7824 */ /* 0x000fe200078e00ff */
[----:B------:R-:W-:Y:S01]  /*08e0*/  LOP3.LUT R222, R222, R15, RZ, 0x3c, !PT ;  /* 0x0000000fdede7212 */ /* 0x000fe200078e3cff */
[----:B------:R-:W-:Y:S01]  /*08f0*/  IMAD R225, R3, 0x10, R4 ;  /* 0x0000001003e17824 */ /* 0x000fe200078e0204 */
[----:B------:R-:W-:Y:S01]  /*0900*/  LOP3.LUT R9, R8, 0x8, R9, 0xf8, !PT ;  /* 0x0000000808097812 */ /* 0x000fe200078ef809 */
[----:B------:R-:W-:Y:S01]  /*0910*/  IMAD.IADD R231, R10, 0x1, R231 ;  /* 0x000000010ae77824 */ /* 0x000fe200078e02e7 */
[----:B------:R-:W-:Y:S01]  /*0920*/  LOP3.LUT R5, R6, R5, R8, 0x1e, !PT ;  /* 0x0000000506057212 */ /* 0x000fe200078e1e08 */
[----:B------:R-:W-:Y:S01]  /*0930*/  IMAD.IADD R222, R17, 0x1, R222 ;  /* 0x0000000111de7824 */ /* 0x000fe200078e02de */
[----:B------:R-:W-:Y:S01]  /*0940*/  LOP3.LUT R8, R7, 0xfffffe00, RZ, 0xc0, !PT ;  /* 0xfffffe0007087812 */ /* 0x000fe200078ec0ff */
[----:B------:R-:W-:Y:S01]  /*0950*/  IMAD.MOV.U32 R7, RZ, RZ, -0x10 ;  /* 0xfffffff0ff077424 */ /* 0x000fe200078e00ff */
[----:B------:R-:W-:Y:S01]  /*0960*/  LOP3.LUT R9, R9, R6, RZ, 0x3c, !PT ;  /* 0x0000000609097212 */ /* 0x000fe200078e3cff */
[----:B------:R-:W-:Y:S01]  /*0970*/  IMAD.SHL.U32 R222, R222, 0x2, RZ ;  /* 0x00000002dede7824 */ /* 0x000fe200078e00ff */
[----:B------:R-:W-:Y:S01]  /*0980*/  LOP3.LUT R217, R5, R8, RZ, 0xfc, !PT ;  /* 0x0000000805d97212 */ /* 0x000fe200078efcff */
[--C-:B------:R-:W-:Y:S01]  /*0990*/  IMAD R4, R3, 0x400, R8.reuse ;  /* 0x0000040003047824 */ /* 0x100fe200078e0208 */
[C---:B------:R-:W-:Y:S01]  /*09a0*/  SEL R3, R213.reuse, 0xffffffe0, !P3 ;  /* 0xffffffe0d5037807 */ /* 0x040fe20005800000 */
[----:B------:R-:W-:Y:S01]  /*09b0*/  IMAD R216, R2, 0x400, R8 ;  /* 0x0000040002d87824 */ /* 0x000fe200078e0208 */
[----:B------:R-:W-:Y:S01]  /*09c0*/  SEL R213, R213, 0xffffffe0, !P5 ;  /* 0xffffffe0d5d57807 */ /* 0x000fe20006800000 */
[----:B------:R-:W-:Y:S01]  /*09d0*/  IMAD.IADD R223, R4, 0x1, R9 ;  /* 0x0000000104df7824 */ /* 0x000fe200078e0209 */
[----:B------:R-:W-:Y:S01]  /*09e0*/  IADD3 R236, R234, 0x20, RZ ;  /* 0x00000020eaec7810 */ /* 0x000fe20007ffe0ff */
[----:B------:R-:W-:Y:S01]  /*09f0*/  IMAD.MOV.U32 R4, RZ, RZ, 0x40 ;  /* 0x00000040ff047424 */ /* 0x000fe200078e00ff */
[----:B------:R-:W-:Y:S01]  /*0a00*/  SEL R7, R7, 0x10, !P0 ;  /* 0x0000001007077807 */ /* 0x000fe20004000000 */
[----:B------:R-:W-:Y:S01]  /*0a10*/  IMAD.IADD R216, R9, 0x1, R216 ;  /* 0x0000000109d87824 */ /* 0x000fe200078e02d8 */
[----:B------:R-:W-:Y:S01]  /*0a20*/  LEA R231, R231, 0x10000, 0x1 ;  /* 0x00010000e7e77811 */ /* 0x000fe200078e08ff */
[----:B------:R-:W-:Y:S01]  /*0a30*/  IMAD.SHL.U32 R223, R223, 0x2, RZ ;  /* 0x00000002dfdf7824 */ /* 0x000fe200078e00ff */
[----:B------:R-:W-:Y:S01]  /*0a40*/  SEL R5, R4, 0xffffffc0, !P4 ;  /* 0xffffffc004057807 */ /* 0x000fe20006000000 */
[----:B------:R-:W-:Y:S01]  /*0a50*/  IMAD.IADD R212, R222, 0x1, R3 ;  /* 0x00000001ded47824 */ /* 0x000fe200078e0203 */
[----:B------:R-:W-:Y:S01]  /*0a60*/  SEL R4, R4, 0xffffffc0, !P6 ;  /* 0xffffffc004047807 */ /* 0x000fe20007000000 */
[----:B------:R-:W-:Y:S01]  /*0a70*/  IMAD.IADD R221, R223, 0x1, R213 ;  /* 0x00000001dfdd7824 */ /* 0x000fe200078e02d5 */
[----:B------:R-:W-:Y:S01]  /*0a80*/  LEA R216, R216, 0x20000, 0x1 ;  /* 0x00020000d8d87811 */ /* 0x000fe200078e08ff */
[----:B------:R-:W-:Y:S01]  /*0a90*/  IMAD.SHL.U32 R218, R0, 0x2, RZ ;  /* 0x0000000200da7824 */ /* 0x000fe200078e00ff */
[----:B------:R-:W-:Y:S01]  /*0aa0*/  @P1 IADD3 R236, R234, -0x20, RZ ;  /* 0xffffffe0eaec1810 */ /* 0x000fe20007ffe0ff */
[----:B------:R-:W-:Y:S01]  /*0ab0*/  IMAD.SHL.U32 R226, R226, 0x2, RZ ;  /* 0x00000002e2e27824 */ /* 0x000fe200078e00ff */
[----:B------:R-:W-:Y:S01]  /*0ac0*/  IADD3 R235, R231, 0x40, RZ ;  /* 0x00000040e7eb7810 */ /* 0x000fe20007ffe0ff */
[----:B------:R-:W-:Y:S01]  /*0ad0*/  IMAD.IADD R214, R4, 0x1, R216 ;  /* 0x0000000104d67824 */ /* 0x000fe200078e02d8 */
[----:B------:R-:W-:Y:S01]  /*0ae0*/  LOP3.LUT R224, R11, 0x6, R224, 0xf8, !PT ;  /* 0x000000060be07812 */ /* 0x000fe200078ef8e0 */
[----:B------:R-:W-:Y:S01]  /*0af0*/  IMAD.IADD R215, R213, 0x1, R216 ;  /* 0x00000001d5d77824 */ /* 0x000fe200078e02d8 */
[----:B------:R-:W-:Y:S01]  /*0b00*/  IADD3 R229, R232, 0x40, RZ ;  /* 0x00000040e8e57810 */ /* 0x000fe20007ffe0ff */
[--C-:B------:R-:W-:Y:S01]  /*0b10*/  IMAD R0, R0, 0x2, R5.reuse ;  /* 0x0000000200007824 */ /* 0x100fe200078e0205 */
[----:B------:R-:W-:Y:S01]  /*0b20*/  IADD3 R228, R232, 0x80, RZ ;  /* 0x00000080e8e47810 */ /* 0x000fe20007ffe0ff */
[----:B------:R-:W-:Y:S01]  /*0b30*/  IMAD.IADD R3, R222, 0x1, R5 ;  /* 0x00000001de037824 */ /* 0x000fe200078e0205 */
[----:B------:R-:W-:Y:S01]  /*0b40*/  IADD3 R227, R232, 0xc0, RZ ;  /* 0x000000c0e8e37810 */ /* 0x000fe20007ffe0ff */
[----:B------:R-:W-:Y:S01]  /*0b50*/  IMAD.IADD R2, R5, 0x1, R212 ;  /* 0x0000000105027824 */ /* 0x000fe200078e02d4 */
[----:B------:R-:W-:Y:S01]  /*0b60*/  @P2 IADD3 R235, R231, -0x40, RZ ;  /* 0xffffffc0e7eb2810 */ /* 0x000fe20007ffe0ff */
[----:B------:R-:W-:-:S02]  /*0b70*/  IMAD.IADD R237, R234, 0x1, R7 ;  /* 0x00000001eaed7824 */ /* 0x000fc400078e0207 */
[----:B------:R-:W-:Y:S02]  /*0b80*/  IMAD.SHL.U32 R217, R217, 0x2, RZ ;  /* 0x00000002d9d97824 */ /* 0x000fe400078e00ff */
[----:B------:R-:W-:Y:S02]  /*0b90*/  IMAD.IADD R238, R7, 0x1, R236 ;  /* 0x0000000107ee7824 */ /* 0x000fe400078e02ec */
[--C-:B------:R-:W-:Y:S02]  /*0ba0*/  IMAD.IADD R220, R223, 0x1, R4.reuse ;  /* 0x00000001dfdc7824 */ /* 0x100fe400078e0204 */
[----:B------:R-:W-:Y:S02]  /*0bb0*/  IMAD.IADD R219, R221, 0x1, R4 ;  /* 0x00000001dddb7824 */ /* 0x000fe400078e0204 */
[----:B------:R-:W-:Y:S02]  /*0bc0*/  IMAD.IADD R213, R213, 0x1, R214 ;  /* 0x00000001d5d57824 */ /* 0x000fe400078e02d6 */
.L_x_243:
[----:B------:R-:W-:Y:S02]  /*0bd0*/  ULDC.64 UR4, c[0x0][0x240] ;  /* 0x0000900000047ab9 */ /* 0x000fe40000000a00 */
[----:B------:R-:W-:-:S02]  /*0be0*/  ULDC.64 UR6, c[0x0][0x250] ;  /* 0x0000940000067ab9 */ /* 0x000fc40000000a00 */
[----:B------:R-:W-:Y:S02]  /*0bf0*/  UISETP.NE.U32.AND UP1, UPT, URZ, UR4, UPT ;  /* 0x000000043f00728c */ /* 0x000fe4000bf25070 */
[----:B------:R-:W-:Y:S02]  /*0c00*/  UISETP.NE.U32.AND UP3, UPT, URZ, UR6, UPT ;  /* 0x000000063f00728c */ /* 0x000fe4000bf65070 */
[----:B------:R-:W-:Y:S02]  /*0c10*/  USHF.R.S32.HI UR38, URZ, 0x1f, UR33 ;  /* 0x0000001f3f267899 */ /* 0x000fe40008011421 */
[----:B------:R-:W-:Y:S02]  /*0c20*/  USHF.L.U32 UR12, UR33, 0x2, URZ ;  /* 0x00000002210c7899 */ /* 0x000fe4000800063f */
[----:B------:R-:W-:Y:S02]  /*0c30*/  UISETP.NE.AND.EX UP1, UPT, URZ, UR5, UPT, UP1 ;  /* 0x000000053f00728c */ /* 0x000fe4000bf25310 */
[----:B------:R-:W-:-:S02]  /*0c40*/  UISETP.NE.AND.EX UP3, UPT, URZ, UR7, UPT, UP3 ;  /* 0x000000073f00728c */ /* 0x000fc4000bf65330 */
[----:B------:R-:W-:Y:S02]  /*0c50*/  USHF.L.U64.HI UR11, UR33, 0x2, UR38 ;  /* 0x00000002210b7899 */ /* 0x000fe40008010226 */
[----:B------:R-:W-:Y:S01]  /*0c60*/  UIADD3 UR4, UP0, UR12, UR4, URZ ;  /* 0x000000040c047290 */ /* 0x000fe2000ff1e03f */
[----:B------:R-:W-:Y:S01]  /*0c70*/  PLOP3.LUT P2, PT, PT, PT, UP1, 0x80, 0x0 ;  /* 0x000000000000781c */ /* 0x000fe20003f4f018 */
[----:B------:R-:W-:Y:S02]  /*0c80*/  ULDC.U8 UR10, c[0x0][0x312] ;  /* 0x0000c480000a7ab9 */ /* 0x000fe40000000000 */
[----:B------:R-:W-:Y:S02]  /*0c90*/  UIADD3.X UR5, UR11, UR5, URZ, UP0, !UPT ;  /* 0x000000050b057290 */ /* 0x000fe400087fe43f */
[----:B------:R-:W-:Y:S01]  /*0ca0*/  ULDC.64 UR8, c[0x0][0x248] ;  /* 0x0000920000087ab9 */ /* 0x000fe20000000a00 */
[----:B-1----:R-:W-:Y:S01]  /*0cb0*/  IMAD.U32 R12, RZ, RZ, UR4 ;  /* 0x00000004ff0c7e24 */ /* 0x002fe2000f8e00ff */
[----:B------:R-:W-:-:S02]  /*0cc0*/  UISETP.NE.AND UP4, UPT, UR10, URZ, UPT ;  /* 0x0000003f0a00728c */ /* 0x000fc4000bf85270 */
[----:B------:R-:W-:Y:S01]  /*0cd0*/  UISETP.EQ.U32.AND UP2, UPT, URZ, UR8, UPT ;  /* 0x000000083f00728c */ /* 0x000fe2000bf42070 */
[----:B------:R-:W-:Y:S01]  /*0ce0*/  IMAD.U32 R13, RZ, RZ, UR5 ;  /* 0x00000005ff0d7e24 */ /* 0x000fe2000f8e00ff */
[----:B------:R-:W-:Y:S02]  /*0cf0*/  @UP3 UIADD3 UR6, UP0, UR12, UR6, URZ ;  /* 0x000000060c063290 */ /* 0x000fe4000ff1e03f */
[----:B------:R-:W-:Y:S02]  /*0d00*/  UISETP.EQ.OR.EX UP2, UPT, URZ, UR9, !UP4, UP2 ;  /* 0x000000093f00728c */ /* 0x000fe4000e742720 */
[----:B------:R-:W-:Y:S02]  /*0d10*/  @UP3 UIADD3.X UR7, UR11, UR7, URZ, UP0, !UPT ;  /* 0x000000070b073290 */ /* 0x000fe400087fe43f */
[----:B------:R-:W-:Y:S02]  /*0d20*/  ULDC.64 UR4, c[0x0][0x118] ;  /* 0x0000460000047ab9 */ /* 0x000fe40000000a00 */
[----:B------:R-:W-:Y:S01]  /*0d30*/  UIADD3 UR10, UP0, UR12, UR8, URZ ;  /* 0x000000080c0a7290 */ /* 0x000fe2000ff1e03f */
[----:B--2---:R-:W2:Y:S01]  /*0d40*/  @P2 LDG.E R9, [R12.64] ;  /* 0x000000040c092981 */ /* 0x004ea2000c1e1900 */
[----:B------:R-:W-:-:S03]  /*0d50*/  PLOP3.LUT P1, PT, PT, PT, UP2, 0x80, 0x0 ;  /* 0x000000000000781c */ /* 0x000fc60003f2f028 */
[----:B---3--:R-:W3:Y:S01]  /*0d60*/  @P2 LDG.E R4, [R12.64+0x4] ;  /* 0x000004040c042981 */ /* 0x008ee2000c1e1900 */
[----:B------:R-:W-:Y:S01]  /*0d70*/  UIADD3.X UR8, UR11, UR9, URZ, UP0, !UPT ;  /* 0x000000090b087290 */ /* 0x000fe200087fe43f */
[----:B------:R-:W-:Y:S01]  /*0d80*/  IMAD.U32 R6, RZ, RZ, UR10 ;  /* 0x0000000aff067e24 */ /* 0x000fe2000f8e00ff */
[----:B------:R-:W-:Y:S01]  /*0d90*/  PLOP3.LUT P0, PT, PT, PT, UP3, 0x80, 0x0 ;  /* 0x000000000000781c */ /* 0x000fe20003f0f038 */
[----:B------:R-:W-:Y:S02]  /*0da0*/  IMAD.U32 R10, RZ, RZ, UR6 ;  /* 0x00000006ff0a7e24 */ /* 0x000fe4000f8e00ff */
[----:B------:R-:W-:Y:S02]  /*0db0*/  IMAD.U32 R11, RZ, RZ, UR7 ;  /* 0x00000007ff0b7e24 */ /* 0x000fe4000f8e00ff */
[----:B------:R-:W-:-:S05]  /*0dc0*/  IMAD.U32 R7, RZ, RZ, UR8 ;  /* 0x00000008ff077e24 */ /* 0x000fca000f8e00ff */
[----:B------:R-:W4:Y:S04]  /*0dd0*/  @!P1 LDG.E R8, [R6.64] ;  /* 0x0000000406089981 */ /* 0x000f28000c1e1900 */
[----:B-----5:R1:W5:Y:S01]  /*0de0*/  @P0 LDG.E R5, [R10.64] ;  /* 0x000000040a050981 */ /* 0x020362000c1e1900 */
[----:B------:R-:W1:Y:S01]  /*0df0*/  S2UR UR28, SR_CTAID.X ;  /* 0x00000000001c79c3 */ /* 0x000e620000002500 */
[----:B------:R-:W-:Y:S02]  /*0e00*/  UMOV UR14, 0xffffffff ;  /* 0xffffffff000e7882 */ /* 0x000fe40000000000 */
[----:B------:R-:W-:Y:S02]  /*0e10*/  UMOV UR26, 0xffffffff ;  /* 0xffffffff001a7882 */ /* 0x000fe40000000000 */
[----:B------:R-:W-:-:S02]  /*0e20*/  ULDC UR8, c[0x0][0xc] ;  /* 0x0000030000087ab9 */ /* 0x000fc40000000800 */
[----:B------:R-:W-:Y:S02]  /*0e30*/  USHF.L.U32 UR8, UR8, 0x6, URZ ;  /* 0x0000000608087899 */ /* 0x000fe4000800063f */
[----:B------:R-:W-:Y:S02]  /*0e40*/  UMOV UR19, URZ ;  /* 0x0000003f00137c82 */ /* 0x000fe40008000000 */
[----:B-1----:R-:W-:-:S04]  /*0e50*/  USHF.L.U32 UR6, UR28, 0x6, URZ ;  /* 0x000000061c067899 */ /* 0x002fc8000800063f */
[----:B------:R-:W-:-:S03]  /*0e60*/  UIMAD UR6, UR8, UR39, UR6 ;  /* 0x00000027080672a4 */ /* 0x000fc6000f8e0206 */
[----:B------:R-:W-:-:S03]  /*0e70*/  ULDC UR8, c[0x0][0x218] ;  /* 0x0000860000087ab9 */ /* 0x000fc60000000800 */
[----:B------:R-:W-:Y:S01]  /*0e80*/  IMAD.U32 R11, RZ, RZ, UR6 ;  /* 0x00000006ff0b7e24 */ /* 0x000fe2000f8e00ff */
[----:B--2---:R-:W1:Y:S08]  /*0e90*/  @P2 R2UR UR14, R9 ;  /* 0x00000000090e23c2 */ /* 0x004e7000000e0000 */
[----:B---3--:R-:W1:Y:S08]  /*0ea0*/  @P2 R2UR UR7, R4 ;  /* 0x00000000040723c2 */ /* 0x008e7000000e0000 */
[----:B----4-:R2:W3:Y:S01]  /*0eb0*/  @!P1 R2UR UR26, R8 ;  /* 0x00000000081a93c2 */ /* 0x0104e200000e0000 */
[----:B------:R-:W-:-:S04]  /*0ec0*/  ISETP.NE.U32.AND P1, PT, RZ, c[0x0][0x248], PT ;  /* 0x00009200ff007a0c */ /* 0x000fc80003f25070 */
[----:B------:R-:W-:-:S03]  /*0ed0*/  ISETP.NE.AND.EX P1, PT, RZ, c[0x0][0x24c], PT, P1 ;  /* 0x00009300ff007a0c */ /* 0x000fc60003f25310 */
[----:B-----5:R2:W4:Y:S01]  /*0ee0*/  @P0 R2UR UR19, R5 ;  /* 0x00000000051303c2 */ /* 0x02052200000e0000 */
[----:B------:R-:W-:Y:S01]  /*0ef0*/  IADD3 R12, P0, R230, UR6, RZ ;  /* 0x00000006e60c7c10 */ /* 0x000fe2000ff1e0ff */
[----:B-1----:R-:W-:Y:S01]  /*0f00*/  @UP1 UIADD3 UR25, UR7, -UR14, URZ ;  /* 0x8000000e07191290 */ /* 0x002fe2000fffe03f */
[----:B------:R-:W-:-:S06]  /*0f10*/  SHF.R.S32.HI R4, RZ, 0x1f, R230 ;  /* 0x0000001fff047819 */ /* 0x000fcc00000114e6 */
[----:B------:R-:W-:Y:S01]  /*0f20*/  @!UP1 ULDC UR25, c[0x0][0x214] ;  /* 0x0000850000199ab9 */ /* 0x000fe20000000800 */
[----:B------:R-:W-:Y:S01]  /*0f30*/  LEA.HI.X.SX32 R11, R11, R4, 0x1, P0 ;  /* 0x000000040b0b7211 */ /* 0x000fe200000f0eff */
[----:B------:R-:W-:Y:S05]  /*0f40*/  @!P1 BRA `(.L_x_199) ;  /* 0x0000007000009947 */ /* 0x000fea0003800000 */
[----:B---3--:R-:W-:-:S13]  /*0f50*/  PLOP3.LUT P0, PT, PT, PT, UP4, 0x80, 0x0 ;  /* 0x000000000000781c */ /* 0x008fda0003f0f048 */
[----:B--2---:R-:W2:Y:S04]  /*0f60*/  @P0 LDG.E R5, [R6.64+0x4] ;  /* 0x0000040406050981 */ /* 0x004ea8000c1e1900 */
[----:B------:R-:W3:Y:S01]  /*0f70*/  @!P0 LDG.E R8, [R6.64] ;  /* 0x0000000406088981 */ /* 0x000ee2000c1e1900 */
[----:B--2---:R-:W1:Y:S02]  /*0f80*/  @P0 R2UR UR6, R5 ;  /* 0x00000000050603c2 */ /* 0x004e6400000e0000 */
[----:B-1----:R-:W-:-:S11]  /*0f90*/  @UP4 UIADD3 UR8, UR6, -UR26, URZ ;  /* 0x8000001a06084290 */ /* 0x002fd6000fffe03f */
[----:B---3--:R1:W2:Y:S01]  /*0fa0*/  @!P0 R2UR UR8, R8 ;  /* 0x00000000080883c2 */ /* 0x0082a200000e0000 */
[----:B------:R-:W-:-:S07]  /*0fb0*/  DEPBAR.LE SB1, 0x0, {2} ;  /* 0x000090040000791a */ /* 0x000fce0000000000 */
.L_x_199:
        /* <DEDUP_REMOVED lines=9> */
[----:B--2---:R-:W2:Y:S01]  /*1050*/  @P0 LDG.E R5, [R6.64] ;  /* 0x0000000406050981 */ /* 0x004ea2000c1e1900 */
[----:B------:R-:W-:Y:S02]  /*1060*/  @!UP2 UISETP.NE.U32.AND UP0, UPT, URZ, UR6, UPT ;  /* 0x000000063f00a28c */ /* 0x000fe4000bf05070 */
[----:B------:R-:W-:Y:S02]  /*1070*/  ULDC UR10, c[0x0][0x21c] ;  /* 0x00008700000a7ab9 */ /* 0x000fe40000000800 */
[----:B------:R-:W-:Y:S02]  /*1080*/  @!UP2 UISETP.NE.AND.EX UP0, UPT, URZ, UR7, UPT, UP0 ;  /* 0x000000073f00a28c */ /* 0x000fe4000bf05300 */
[----:B------:R-:W-:Y:S02]  /*1090*/  USHF.L.U32 UR23, UR18, 0x6, URZ ;  /* 0x0000000612177899 */ /* 0x000fe4000800063f */
[----:B------:R-:W-:Y:S01]  /*10a0*/  @!UP2 USEL UR6, URZ, UR10, !UP0 ;  /* 0x0000000a3f06a287 */ /* 0x000fe2000c000000 */
[----:B--2---:R-:W1:Y:S02]  /*10b0*/  @P0 R2UR UR9, R5 ;  /* 0x00000000050903c2 */ /* 0x004e6400000e0000 */
[----:B-1--4-:R-:W-:-:S02]  /*10c0*/  @UP2 UIADD3 UR15, UR9, -UR19, URZ ;  /* 0x80000013090f2290 */ /* 0x012fc4000fffe03f */
[----:B------:R-:W-:-:S04]  /*10d0*/  @!UP2 UIADD3 UR15, UR6, UR8, -UR19 ;  /* 0x00000008060fa290 */ /* 0x000fc8000fffe813 */
[----:B------:R-:W-:-:S06]  /*10e0*/  UISETP.GT.AND UP0, UPT, UR15, UR23, UPT ;  /* 0x000000170f00728c */ /* 0x000fcc000bf04270 */
[----:B------:R-:W-:-:S13]  /*10f0*/  PLOP3.LUT P0, PT, PT, PT, UP0, 0x80, 0x0 ;  /* 0x000000000000781c */ /* 0x000fda0003f0f008 */
[----:B------:R-:W-:Y:S05]  /*1100*/  @!P0 BRA `(.L_x_200) ;  /* 0x00008b7000008947 */ /* 0x000fea0003800000 */
[----:B------:R-:W-:Y:S02]  /*1110*/  ULDC.64 UR6, c[0x0][0x190] ;  /* 0x0000640000067ab9 */ /* 0x000fe40000000a00 */
[----:B------:R-:W-:Y:S02]  /*1120*/  UISETP.NE.AND UP0, UPT, UR26, -0x1, UPT ;  /* 0xffffffff1a00788c */ /* 0x000fe4000bf05270 */
[----:B------:R-:W-:Y:S02]  /*1130*/  UIMAD.WIDE.U32 UR8, UR14, UR6, URZ ;  /* 0x000000060e0872a5 */ /* 0x000fe4000f8e003f */
[----:B------:R-:W-:Y:S02]  /*1140*/  UIADD3 UR6, UR25, 0x3f, URZ ;  /* 0x0000003f19067890 */ /* 0x000fe4000fffe03f */
[----:B------:R-:W-:Y:S01]  /*1150*/  UIMAD UR24, UR14, UR7, URZ ;  /* 0x000000070e1872a4 */ /* 0x000fe2000f8e023f */
[----:B------:R-:W-:Y:S01]  /*1160*/  PLOP3.LUT P1, PT, PT, PT, UP0, 0x80, 0x0 ;  /* 0x000000000000781c */ /* 0x000fe20003f2f008 */
[----:B------:R-:W-:-:S02]  /*1170*/  USHF.R.S32.HI UR7, URZ, 0x1f, UR6 ;  /* 0x0000001f3f077899 */ /* 0x000fc40008011406 */
[----:B------:R-:W-:Y:S02]  /*1180*/  UISETP.NE.AND UP2, UPT, UR14, -0x1, UPT ;  /* 0xffffffff0e00788c */ /* 0x000fe4000bf45270 */
[----:B------:R-:W-:Y:S02]  /*1190*/  ULEA.HI UR12, UR7, UR6, URZ, 0x6 ;  /* 0x00000006070c7291 */ /* 0x000fe4000f8f303f */
[----:B------:R-:W-:Y:S02]  /*11a0*/  ULDC.64 UR16, c[0x0][0x178] ;  /* 0x00005e0000107ab9 */ /* 0x000fe40000000a00 */
[----:B------:R-:W-:Y:S02]  /*11b0*/  @UP0 UIADD3 UR13, UR19, UR26, URZ ;  /* 0x0000001a130d0290 */ /* 0x000fe4000fffe03f */
[----:B------:R-:W-:Y:S02]  /*11c0*/  UIMAD UR22, UR38, UR16, URZ ;  /* 0x00000010261672a4 */ /* 0x000fe4000f8e023f */
[----:B------:R-:W-:-:S02]  /*11d0*/  ULDC.64 UR20, c[0x0][0x198] ;  /* 0x0000660000147ab9 */ /* 0x000fc40000000a00 */
[----:B------:R-:W-:Y:S02]  /*11e0*/  USHF.R.S32.HI UR35, URZ, 0x6, UR12 ;  /* 0x000000063f237899 */ /* 0x000fe4000801140c */
[----:B------:R-:W-:Y:S02]  /*11f0*/  ULOP3.LUT UR12, UR12, 0xffffffc0, URZ, 0xc0, !UPT ;  /* 0xffffffc00c0c7892 */ /* 0x000fe4000f8ec03f */
[----:B------:R-:W-:Y:S02]  /*1200*/  @UP0 UIMAD.WIDE.U32 UR6, UR13, UR20, URZ ;  /* 0x000000140d0602a5 */ /* 0x000fe4000f8e003f */
[----:B------:R-:W-:Y:S02]  /*1210*/  UIMAD.WIDE.U32 UR10, UR33, UR16, URZ ;  /* 0x00000010210a72a5 */ /* 0x000fe4000f8e003f */
[----:B------:R-:W-:Y:S02]  /*1220*/  UIMAD UR17, UR33, UR17, UR22 ;  /* 0x00000011211172a4 */ /* 0x000fe4000f8e0216 */
[----:B------:R-:W-:-:S02]  /*1230*/  UIADD3 UR22, UR12, -0x40, URZ ;  /* 0xffffffc00c167890 */ /* 0x000fc4000fffe03f */
[----:B------:R-:W-:Y:S02]  /*1240*/  UIADD3 UR29, UR11, UR17, URZ ;  /* 0x000000110b1d7290 */ /* 0x000fe4000fffe03f */
[----:B------:R-:W-:Y:S02]  /*1250*/  @UP2 UIADD3 UR29, UR9, UR24, URZ ;  /* 0x00000018091d2290 */ /* 0x000fe4000fffe03f */
[----:B------:R-:W-:Y:S02]  /*1260*/  @UP0 UIMAD UR27, UR13, UR21, UR7 ;  /* 0x000000150d1b02a4 */ /* 0x000fe4000f8e0207 */
        /* <DEDUP_REMOVED lines=16> */
.L_x_201:
[----:B------:R-:W-:Y:S01]  /*1370*/  IABS R7, c[0x0][0x1c8] ;  /* 0x0000720000077a13 */ /* 0x000fe20000000000 */
[----:B------:R-:W-:Y:S01]  /*1380*/  @UP0 UIADD3 UR8, UR19, UR26, URZ ;  /* 0x0000001a13080290 */ /* 0x000fe2000fffe03f */
[----:B------:R-:W-:Y:S01]  /*1390*/  ISETP.LE.AND P0, PT, RZ, UR55, PT ;  /* 0x00000037ff007c0c */ /* 0x000fe2000bf03270 */
[----:B------:R-:W-:Y:S01]  /*13a0*/  ULDC.64 UR10, c[0x0][0x1a0] ;  /* 0x00006800000a7ab9 */ /* 0x000fe20000000a00 */
[----:B------:R-:W1:Y:S01]  /*13b0*/  I2F.RP R13, R7 ;  /* 0x00000007000d7306 */ /* 0x000e620000209400 */
[----:B------:R-:W-:-:S04]  /*13c0*/  @UP0 UIMAD.WIDE.U32 UR6, UR8, UR10, URZ ;  /* 0x0000000a080602a5 */ /* 0x000fc8000f8e003f */
[----:B------:R-:W-:-:S03]  /*13d0*/  @UP0 UIMAD UR21, UR8, UR11, UR7 ;  /* 0x0000000b081502a4 */ /* 0x000fc6000f8e0207 */
[----:B------:R-:W-:Y:S01]  /*13e0*/  @UP0 UMOV UR20, UR6 ;  /* 0x0000000600140c82 */ /* 0x000fe20008000000 */
[----:B-1----:R-:W1:Y:S02]  /*13f0*/  MUFU.RCP R8, R13 ;  /* 0x0000000d00087308 */ /* 0x002e640000001000 */
[----:B-1----:R-:W-:-:S06]  /*1400*/  IADD3 R8, R8, 0xffffffe, RZ ;  /* 0x0ffffffe08087810 */ /* 0x002fcc0007ffe0ff */
[----:B------:R-:W1:Y:S02]  /*1410*/  F2I.FTZ.U32.TRUNC.NTZ R9, R8 ;  /* 0x0000000800097305 */ /* 0x000e64000021f000 */
[----:B-1----:R-:W-:Y:S02]  /*1420*/  IMAD.MOV R5, RZ, RZ, -R9 ;  /* 0x000000ffff057224 */ /* 0x002fe400078e0a09 */
[----:B------:R-:W-:Y:S02]  /*1430*/  IMAD.MOV.U32 R8, RZ, RZ, RZ ;  /* 0x000000ffff087224 */ /* 0x000fe400078e00ff */
[----:B------:R-:W-:Y:S01]  /*1440*/  IMAD R6, R5, R7, RZ ;  /* 0x0000000705067224 */ /* 0x000fe200078e02ff */
[----:B------:R-:W-:-:S03]  /*1450*/  IABS R5, UR34 ;  /* 0x0000002200057c13 */ /* 0x000fc60008000000 */
[----:B------:R-:W-:-:S06]  /*1460*/  IMAD.HI.U32 R6, R9, R6, R8 ;  /* 0x0000000609067227 */ /* 0x000fcc00078e0008 */
[----:B------:R-:W-:-:S04]  /*1470*/  IMAD.HI.U32 R10, R6, R5, RZ ;  /* 0x00000005060a7227 */ /* 0x000fc800078e00ff */
[----:B------:R-:W-:-:S04]  /*1480*/  IMAD.MOV R6, RZ, RZ, -R10 ;  /* 0x000000ffff067224 */ /* 0x000fc800078e0a0a */
[----:B------:R-:W-:-:S05]  /*1490*/  IMAD R6, R7, R6, R5 ;  /* 0x0000000607067224 */ /* 0x000fca00078e0205 */
[----:B------:R-:W-:-:S13]  /*14a0*/  ISETP.GT.U32.AND P2, PT, R7, R6, PT ;  /* 0x000000060700720c */ /* 0x000fda0003f44070 */
[----:B------:R-:W-:Y:S01]  /*14b0*/  @!P2 IMAD.IADD R6, R6, 0x1, -R7 ;  /* 0x000000010606a824 */ /* 0x000fe200078e0a07 */
[----:B------:R-:W-:Y:S02]  /*14c0*/  @!P2 IADD3 R10, R10, 0x1, RZ ;  /* 0x000000010a0aa810 */ /* 0x000fe40007ffe0ff */
[----:B------:R-:W-:Y:S02]  /*14d0*/  ISETP.NE.AND P2, PT, RZ, c[0x0][0x1c8], PT ;  /* 0x00007200ff007a0c */ /* 0x000fe40003f45270 */
[----:B------:R-:W-:-:S13]  /*14e0*/  ISETP.GE.U32.AND P3, PT, R6, R7, PT ;  /* 0x000000070600720c */ /* 0x000fda0003f66070 */
[----:B------:R-:W-:-:S05]  /*14f0*/  @P3 IADD3 R10, R10, 0x1, RZ ;  /* 0x000000010a0a3810 */ /* 0x000fca0007ffe0ff */
[----:B------:R-:W-:Y:S01]  /*1500*/  @!P0 IMAD.MOV R10, RZ, RZ, -R10 ;  /* 0x000000ffff0a8224 */ /* 0x000fe200078e0a0a */
[----:B------:R-:W-:-:S04]  /*1510*/  @!P2 LOP3.LUT R10, RZ, c[0x0][0x1c8], RZ, 0x33, !PT ;  /* 0x00007200ff0aaa12 */ /* 0x000fc800078e33ff */
[----:B------:R-:W-:Y:S01]  /*1520*/  SHF.R.S32.HI R8, RZ, 0x1f, R10 ;  /* 0x0000001fff087819 */ /* 0x000fe2000001140a */
        /* <DEDUP_REMOVED lines=13> */
.L_x_202:
[----:B------:R-:W-:Y:S01]  /*1600*/  ULDC.64 UR8, c[0x0][0x370] ;  /* 0x0000dc0000087ab9 */ /* 0x000fe20000000a00 */
[----:B------:R-:W-:Y:S01]  /*1610*/  PLOP3.LUT P0, PT, PT, PT, UP5, 0x80, 0x0 ;  /* 0x000000000000781c */ /* 0x000fe20003f0f058 */
[----:B------:R-:W-:Y:S02]  /*1620*/  @UP2 UIMAD.WIDE.U32 UR6, UR14, UR8, URZ ;  /* 0x000000080e0622a5 */ /* 0x000fe4000f8e003f */
[----:B------:R-:W-:Y:S02]  /*1630*/  ULDC UR13, c[0x0][0x234] ;  /* 0x00008d00000d7ab9 */ /* 0x000fe40000000800 */
[----:B------:R-:W-:-:S03]  /*1640*/  @UP2 UIMAD UR17, UR14, UR9, UR7 ;  /* 0x000000090e1122a4 */ /* 0x000fc6000f8e0207 */
[----:B------:R-:W-:Y:S02]  /*1650*/  @UP2 UMOV UR16, UR6 ;  /* 0x0000000600102c82 */ /* 0x000fe40008000000 */
[----:B------:R-:W-:Y:S02]  /*1660*/  ULDC.64 UR6, c[0x0][0x368] ;  /* 0x0000da0000067ab9 */ /* 0x000fe40000000a00 */
[----:B------:R-:W-:-:S04]  /*1670*/  @!UP2 UIMAD UR8, UR38, UR6, URZ ;  /* 0x000000062608a2a4 */ /* 0x000fc8000f8e023f */
[----:B------:R-:W-:Y:S02]  /*1680*/  @!UP2 UIMAD UR8, UR33, UR7, UR8 ;  /* 0x000000072108a2a4 */ /* 0x000fe4000f8e0208 */
[----:B------:R-:W-:-:S04]  /*1690*/  @!UP2 UIMAD.WIDE.U32 UR6, UR33, UR6, URZ ;  /* 0x000000062106a2a5 */ /* 0x000fc8000f8e003f */
[----:B------:R-:W-:-:S03]  /*16a0*/  @!UP2 UIADD3 UR17, UR7, UR8, URZ ;  /* 0x000000080711a290 */ /* 0x000fc6000fffe03f */
[----:B------:R-:W-:Y:S02]  /*16b0*/  ULDC.64 UR8, c[0x0][0x3d8] ;  /* 0x0000f60000087ab9 */ /* 0x000fe40000000a00 */
[----:B------:R-:W-:Y:S02]  /*16c0*/  @!UP2 UMOV UR16, UR6 ;  /* 0x000000060010ac82 */ /* 0x000fe40008000000 */
[----:B------:R-:W-:-:S04]  /*16d0*/  UIMAD.WIDE.U32 UR6, UR28, UR8, URZ ;  /* 0x000000081c0672a5 */ /* 0x000fc8000f8e003f */
[----:B------:R-:W-:Y:S02]  /*16e0*/  UIMAD UR10, UR28, UR9, UR7 ;  /* 0x000000091c0a72a4 */ /* 0x000fe4000f8e0207 */
[----:B------:R-:W-:Y:S02]  /*16f0*/  UIMAD UR7, UR38, UR61, UR51 ;  /* 0x0000003d260772a4 */ /* 0x000fe4000f8e0233 */
[----:B------:R-:W-:Y:S02]  /*1700*/  UIMAD.WIDE.U32 UR8, UR36, UR14, URZ ;  /* 0x0000000e240872a5 */ /* 0x000fe4000f8e003f */
[----:B------:R-:W-:Y:S02]  /*1710*/  UIADD3 UR7, UR43, UR7, URZ ;  /* 0x000000072b077290 */ /* 0x000fe4000fffe03f */
[----:B------:R-:W-:Y:S02]  /*1720*/  USEL UR12, UR6, URZ, UP6 ;  /* 0x0000003f060c7287 */ /* 0x000fe4000b000000 */
[----:B------:R-:W-:-:S02]  /*1730*/  UIMAD UR7, UR36, UR7, UR50 ;  /* 0x00000007240772a4 */ /* 0x000fc4000f8e0232 */
[----:B------:R-:W-:Y:S02]  /*1740*/  USHF.L.U64.HI UR6, UR33, 0x7, UR38 ;  /* 0x0000000721067899 */ /* 0x000fe40008010226 */
[----:B------:R-:W-:Y:S02]  /*1750*/  UIADD3 UR11, UR41, UR7, URZ ;  /* 0x00000007290b7290 */ /* 0x000fe4000fffe03f */
[----:B------:R-:W-:Y:S02]  /*1760*/  UIMAD UR7, UR37, UR14, URZ ;  /* 0x0000000e250772a4 */ /* 0x000fe4000f8e023f */
[----:B------:R-:W-:Y:S02]  /*1770*/  USEL UR28, UR40, UR8, !UP2 ;  /* 0x00000008281c7287 */ /* 0x000fe4000d000000 */
[----:B------:R-:W-:Y:S02]  /*1780*/  @UP2 UIADD3 UR11, UR9, UR7, URZ ;  /* 0x00000007090b2290 */ /* 0x000fe4000fffe03f */
[----:B------:R-:W-:-:S02]  /*1790*/  USEL UR7, UR60, URZ, UP1 ;  /* 0x0000003f3c077287 */ /* 0x000fc40008800000 */
[----:B------:R-:W-:Y:S02]  /*17a0*/  USEL UR6, UR6, URZ, UP1 ;  /* 0x0000003f06067287 */ /* 0x000fe40008800000 */
[----:B------:R-:W-:Y:S02]  /*17b0*/  UIADD3 UR8, UP1, UR22, UR7, URZ ;  /* 0x0000000716087290 */ /* 0x000fe4000ff3e03f */
[----:B------:R-:W-:Y:S02]  /*17c0*/  USEL UR10, UR10, URZ, UP6 ;  /* 0x0000003f0a0a7287 */ /* 0x000fe4000b000000 */
[----:B------:R-:W-:Y:S02]  /*17d0*/  UIADD3.X UR7, UR32, UR6, URZ, UP1, !UPT ;  /* 0x0000000620077290 */ /* 0x000fe40008ffe43f */
[----:B------:R-:W-:-:S04]  /*17e0*/  UIMAD UR6, UR37, UR8, URZ ;  /* 0x00000008250672a4 */ /* 0x000fc8000f8e023f */
[----:B------:R-:W-:Y:S02]  /*17f0*/  UIMAD UR9, UR36, UR7, UR6 ;  /* 0x00000007240972a4 */ /* 0x000fe4000f8e0206 */
[----:B------:R-:W-:-:S04]  /*1800*/  @UP5 USEL UR6, UR53, UR14, !UP2 ;  /* 0x0000000e35065287 */ /* 0x000fc8000d000000 */
[----:B------:R-:W-:Y:S02]  /*1810*/  @UP5 UIMAD UR13, UR34, UR13, UR6 ;  /* 0x0000000d220d52a4 */ /* 0x000fe4000f8e0206 */
[----:B------:R-:W-:-:S04]  /*1820*/  UIMAD.WIDE.U32 UR6, UR36, UR8, URZ ;  /* 0x00000008240672a5 */ /* 0x000fc8000f8e003f */
[----:B------:R-:W-:Y:S02]  /*1830*/  UIADD3 UR9, UR7, UR9, URZ ;  /* 0x0000000907097290 */ /* 0x000fe4000fffe03f */
[----:B------:R-:W-:Y:S01]  /*1840*/  @!UP5 UMOV UR13, UR48 ;  /* 0x00000030000ddc82 */ /* 0x000fe20008000000 */
[----:B------:R-:W-:Y:S05]  /*1850*/  @!P0 BRA `(.L_x_203) ;  /* 0x0000005000008947 */ /* 0x000fea0003800000 */
[----:B------:R-:W-:Y:S02]  /*1860*/  ULDC UR8, c[0x0][0x224] ;  /* 0x0000890000087ab9 */ /* 0x000fe40000000800 */
[----:B------:R-:W-:-:S04]  /*1870*/  @!UP2 UIMAD UR14, UR33, UR8, URZ ;  /* 0x00000008210ea2a4 */ /* 0x000fc8000f8e023f */
[----:B------:R-:W-:-:S04]  /*1880*/  ULEA UR8, UR33, UR14, 0x7 ;  /* 0x0000000e21087291 */ /* 0x000fc8000f8e383f */
[----:B------:R-:W-:Y:S01]  /*1890*/  UIMAD UR8, UR54, UR34, UR8 ;  /* 0x00000022360872a4 */ /* 0x000fe2000f8e0208 */
[----:B------:R-:W-:Y:S05]  /*18a0*/  BRA `(.L_x_204) ;  /* 0x0000001000007947 */ /* 0x000fea0003800000 */
.L_x_203:
[----:B------:R-:W-:-:S04]  /*18b0*/  UMOV UR8, UR49 ;  /* 0x0000003100087c82 */ /* 0x000fc80008000000 */
.L_x_204:
[----:B------:R-:W-:Y:S01]  /*18c0*/  UIADD3 UR6, UP4, UP3, UR6, UR44, UR46 ;  /* 0x0000002c06067290 */ /* 0x000fe2000fb9e02e */
[----:B------:R-:W-:Y:S01]  /*18d0*/  IMAD.U32 R6, RZ, RZ, UR5 ;  /* 0x00000005ff067e24 */ /* 0x000fe2000f8e00ff */
[----:B------:R-:W1:Y:S01]  /*18e0*/  S2R R9, SR_TID.X ;  /* 0x0000000000097919 */ /* 0x000e620000002100 */
[----:B------:R-:W-:Y:S01]  /*18f0*/  IMAD.U32 R5, RZ, RZ, UR4 ;  /* 0x00000004ff057e24 */ /* 0x000fe2000f8e00ff */
[----:B------:R-:W-:Y:S01]  /*1900*/  UIADD3 UR30, UP2, UP1, UR12, UR6, UR28 ;  /* 0x000000060c1e7290 */ /* 0x000fe2000f95e01c */
[--C-:B------:R-:W-:Y:S01]  /*1910*/  SHF.R.S32.HI R233, RZ, 0x1f, R232.reuse ;  /* 0x0000001fffe97819 */ /* 0x100fe200000114e8 */
[----:B------:R-:W-:Y:S01]  /*1920*/  UIADD3.X UR6, UR9, UR47, UR52, UP4, UP3 ;  /* 0x0000002f09067290 */ /* 0x000fe2000a7e6434 */
[----:B------:R-:W-:Y:S01]  /*1930*/  IADD3 R16, P2, R232, UR16, RZ ;  /* 0x00000010e8107c10 */ /* 0x000fe2000ff5e0ff */
[----:B------:R-:W-:Y:S01]  /*1940*/  ULDC.64 UR4, c[0x0][0x3c8] ;  /* 0x0000f20000047ab9 */ /* 0x000fe20000000a00 */
[----:B------:R-:W-:Y:S01]  /*1950*/  IADD3 R15, P0, R230, UR22, RZ ;  /* 0x00000016e60f7c10 */ /* 0x000fe2000ff1e0ff */
[----:B------:R-:W-:Y:S01]  /*1960*/  UIADD3.X UR28, UR10, UR6, UR11, UP2, UP1 ;  /* 0x000000060a1c7290 */ /* 0x000fe200097e240b */
[----:B------:R-:W-:Y:S01]  /*1970*/  IADD3.X R17, R233, UR17, RZ, P2, !PT ;  /* 0x00000011e9117c10 */ /* 0x000fe200097fe4ff */
[----:B------:R-:W-:Y:S01]  /*1980*/  IMAD.U32 R20, RZ, RZ, UR22 ;  /* 0x00000016ff147e24 */ /* 0x000fe2000f8e00ff */
[----:B------:R-:W-:Y:S01]  /*1990*/  ULDC.64 UR6, c[0x0][0x1a8] ;  /* 0x00006a0000067ab9 */ /* 0x000fe20000000a00 */
[----:B------:R-:W-:Y:S01]  /*19a0*/  IMAD.WIDE.U32 R22, R15, c[0x0][0x190], R232 ;  /* 0x000064000f167a25 */ /* 0x000fe200078e00e8 */
[----:B------:R-:W-:Y:S01]  /*19b0*/  UIMAD UR6, UR56, UR6, URZ ;  /* 0x00000006380672a4 */ /* 0x000fe2000f8e023f */
[----:B------:R-:W-:Y:S02]  /*19c0*/  BSSY B1, `(.L_x_200) ;  /* 0x000082b000017945 */ /* 0x000fe40003800000 */
[----:B------:R-:W-:Y:S01]  /*19d0*/  IMAD.WIDE.U32 R20, R20, c[0x0][0x370], R16 ;  /* 0x0000dc0014147a25 */ /* 0x000fe200078e0010 */
[----:B------:R-:W-:-:S03]  /*19e0*/  UIMAD UR14, UR34, UR7, UR6 ;  /* 0x00000007220e72a4 */ /* 0x000fc6000f8e0206 */
[----:B------:R-:W-:Y:S01]  /*19f0*/  ULDC.64 UR6, c[0x0][0x370] ;  /* 0x0000dc0000067ab9 */ /* 0x000fe20000000a00 */
[----:B------:R-:W-:Y:S01]  /*1a00*/  IMAD.U32 R16, RZ, RZ, UR34 ;  /* 0x00000022ff107e24 */ /* 0x000fe2000f8e00ff */
[----:B------:R-:W-:-:S04]  /*1a10*/  UIMAD UR6, UR32, UR6, URZ ;  /* 0x00000006200672a4 */ /* 0x000fc8000f8e023f */
[----:B------:R-:W-:-:S03]  /*1a20*/  UIMAD UR11, UR22, UR7, UR6 ;  /* 0x00000007160b72a4 */ /* 0x000fc6000f8e0206 */
[----:B------:R-:W-:Y:S02]  /*1a30*/  ULDC.64 UR6, c[0x0][0x378] ;  /* 0x0000de0000067ab9 */ /* 0x000fe40000000a00 */
[----:B------:R-:W-:Y:S01]  /*1a40*/  UIMAD UR6, UR56, UR6, URZ ;  /* 0x00000006380672a4 */ /* 0x000fe2000f8e023f */
[----:B------:R-:W-:-:S03]  /*1a50*/  IADD3 R21, R21, UR11, RZ ;  /* 0x0000000b15157c10 */ /* 0x000fc6000fffe0ff */
[----:B------:R-:W-:Y:S02]  /*1a60*/  UIMAD UR12, UR34, UR7, UR6 ;  /* 0x00000007220c72a4 */ /* 0x000fe4000f8e0206 */
[----:B------:R-:W-:Y:S01]  /*1a70*/  UIADD3 UR6, UR22, UR8, URZ ;  /* 0x0000000816067290 */ /* 0x000fe2000fffe03f */
[----:B------:R-:W-:-:S03]  /*1a80*/  IMAD.WIDE.U32 R16, R16, c[0x0][0x378], R20 ;  /* 0x0000de0010107a25 */ /* 0x000fc600078e0014 */
[----:B------:R-:W-:Y:S01]  /*1a90*/  UIMAD.WIDE UR6, UR6, UR59, UR4 ;  /* 0x0000003b060672a5 */ /* 0x000fe2000f8e0204 */
[----:B------:R-:W-:Y:S01]  /*1aa0*/  IMAD.U32 R20, RZ, RZ, UR34 ;  /* 0x00000022ff147e24 */ /* 0x000fe2000f8e00ff */
[----:B------:R-:W-:Y:S01]  /*1ab0*/  IADD3 R17, R17, UR12, RZ ;  /* 0x0000000c11117c10 */ /* 0x000fe2000fffe0ff */
[----:B------:R-:W-:-:S04]  /*1ac0*/  ULDC.64 UR4, c[0x0][0x200] ;  /* 0x0000800000047ab9 */ /* 0x000fc80000000a00 */
[----:B------:R-:W-:Y:S01]  /*1ad0*/  UMOV UR10, UR6 ;  /* 0x00000006000a7c82 */ /* 0x000fe20008000000 */
[----:B------:R-:W-:Y:S01]  /*1ae0*/  IMAD.WIDE.U32 R16, R230, c[0x0][0x370], R16 ;  /* 0x0000dc00e6107a25 */ /* 0x000fe200078e0010 */
[----:B------:R-:W-:Y:S02]  /*1af0*/  UIADD3 UR6, UR22, UR13, URZ ;  /* 0x0000000d16067290 */ /* 0x000fe4000fffe03f */
[----:B------:R-:W-:Y:S02]  /*1b00*/  UMOV UR9, UR7 ;  /* 0x0000000700097c82 */ /* 0x000fe40008000000 */
[----:B------:R-:W-:Y:S01]  /*1b10*/  UIMAD.WIDE UR6, UR6, UR59, UR4 ;  /* 0x0000003b060672a5 */ /* 0x000fe2000f8e0204 */
[----:B------:R1:W2:Y:S01]  /*1b20*/  R2UR UR5, R6 ;  /* 0x00000000060573c2 */ /* 0x0002a200000e0000 */
[----:B------:R-:W-:Y:S01]  /*1b30*/  ULDC UR13, c[0x0][0x2e8] ;  /* 0x0000ba00000d7ab9 */ /* 0x000fe20000000800 */
[----:B------:R-:W-:-:S04]  /*1b40*/  LEA R246, P3, R16, c[0x0][0x330], 0x1 ;  /* 0x0000cc0010f67a11 */ /* 0x000fc800078608ff */
[----:B------:R-:W-:Y:S02]  /*1b50*/  UMOV UR8, UR6 ;  /* 0x0000000600087c82 */ /* 0x000fe40008000000 */
[----:B------:R-:W-:Y:S01]  /*1b60*/  UIADD3 UR6, -UR15, UR25, UR23 ;  /* 0x000000190f067290 */ /* 0x000fe2000fffe117 */
[----:B------:R3:W4:Y:S03]  /*1b70*/  R2UR UR4, R5 ;  /* 0x00000000050473c2 */ /* 0x00072600000e0000 */
[----:B------:R-:W-:-:S04]  /*1b80*/  UIADD3 UR6, UR6, -UR13, URZ ;  /* 0x8000000d06067290 */ /* 0x000fc8000fffe03f */
[----:B------:R-:W-:-:S04]  /*1b90*/  USHF.R.S32.HI UR13, URZ, 0x1f, UR6 ;  /* 0x0000001f3f0d7899 */ /* 0x000fc80008011406 */
[----:B------:R-:W-:Y:S02]  /*1ba0*/  ULEA.HI UR13, UR13, UR6, URZ, 0x6 ;  /* 0x000000060d0d7291 */ /* 0x000fe4000f8f303f */
[----:B------:R-:W-:Y:S01]  /*1bb0*/  UIADD3 UR6, UR35, -0x1, URZ ;  /* 0xffffffff23067890 */ /* 0x000fe2000fffe03f */
[----:B-1----:R-:W-:Y:S01]  /*1bc0*/  SHF.R.S32.HI R6, RZ, 0x1f, R9 ;  /* 0x0000001fff067819 */ /* 0x002fe20000011409 */
[----:B------:R-:W-:-:S03]  /*1bd0*/  USHF.R.S32.HI UR13, URZ, 0x6, UR13 ;  /* 0x000000063f0d7899 */ /* 0x000fc6000801140d */
[----:B------:R-:W-:Y:S01]  /*1be0*/  LEA.HI R7, R6, R9, RZ, 0x5 ;  /* 0x0000000906077211 */ /* 0x000fe200078f28ff */
[----:B------:R-:W-:-:S03]  /*1bf0*/  UISETP.LT.AND UP1, UPT, URZ, UR13, UPT ;  /* 0x0000000d3f00728c */ /* 0x000fc6000bf21270 */
[----:B------:R-:W-:Y:S01]  /*1c00*/  LOP3.LUT R6, R7, 0xffffffe0, RZ, 0xc0, !PT ;  /* 0xffffffe007067812 */ /* 0x000fe200078ec0ff */
[----:B------:R-:W-:Y:S01]  /*1c10*/  USEL UR13, URZ, UR13, !UP1 ;  /* 0x0000000d3f0d7287 */ /* 0x000fe2000c800000 */
[----:B------:R-:W-:Y:S02]  /*1c20*/  SHF.R.S32.HI R7, RZ, 0x5, R7 ;  /* 0x00000005ff077819 */ /* 0x000fe40000011407 */
[C---:B---3--:R-:W-:Y:S01]  /*1c30*/  IADD3.X R5, R4.reuse, UR32, RZ, P0, !PT ;  /* 0x0000002004057c10 */ /* 0x048fe200087fe4ff */
[----:B------:R-:W-:Y:S01]  /*1c40*/  IMAD.IADD R6, R9, 0x1, -R6 ;  /* 0x0000000109067824 */ /* 0x000fe200078e0a06 */
[----:B------:R-:W-:Y:S01]  /*1c50*/  UISETP.GT.AND UP1, UPT, UR35, UR13, UPT ;  /* 0x0000000d2300728c */ /* 0x000fe2000bf24270 */
[----:B------:R-:W-:Y:S02]  /*1c60*/  IMAD R9, R4, c[0x0][0x370], RZ ;  /* 0x0000dc0004097a24 */ /* 0x000fe400078e02ff */
[----:B------:R-:W-:Y:S02]  /*1c70*/  IMAD R6, R7, UR45, R6 ;  /* 0x0000002d07067c24 */ /* 0x000fe4000f8e0206 */
[----:B------:R-:W-:-:S02]  /*1c80*/  IMAD R18, R5, c[0x0][0x190], RZ ;  /* 0x0000640005127a24 */ /* 0x000fc400078e02ff */
[----:B------:R-:W-:Y:S01]  /*1c90*/  IMAD R9, R230, c[0x0][0x374], R9 ;  /* 0x0000dd00e6097a24 */ /* 0x000fe200078e0209 */
[C---:B------:R-:W-:Y:S01]  /*1ca0*/  IADD3 R7, P0, R6.reuse, UR30, RZ ;  /* 0x0000001e06077c10 */ /* 0x040fe2000ff1e0ff */
[----:B------:R-:W-:Y:S02]  /*1cb0*/  IMAD R18, R15, c[0x0][0x194], R18 ;  /* 0x000065000f127a24 */ /* 0x000fe400078e0212 */
[----:B------:R-:W-:Y:S01]  /*1cc0*/  IMAD.IADD R9, R17, 0x1, R9 ;  /* 0x0000000111097824 */ /* 0x000fe200078e0209 */
[----:B------:R-:W-:Y:S02]  /*1cd0*/  LEA.HI.X.SX32 R6, R6, UR28, 0x1, P0 ;  /* 0x0000001c06067c11 */ /* 0x000fe400080f0eff */
[----:B------:R-:W-:Y:S02]  /*1ce0*/  IADD3 R22, P0, R22, UR31, RZ ;  /* 0x0000001f16167c10 */ /* 0x000fe4000ff1e0ff */
[----:B------:R-:W-:Y:S02]  /*1cf0*/  LEA R250, P2, R7, c[0x0][0x350], 0x2 ;  /* 0x0000d40007fa7a11 */ /* 0x000fe400078410ff */
[----:B------:R-:W-:-:S02]  /*1d00*/  IADD3.X R23, R23, UR29, R18, P0, !PT ;  /* 0x0000001d17177c10 */ /* 0x000fc400087fe412 */
[----:B------:R-:W-:Y:S02]  /*1d10*/  PLOP3.LUT P0, PT, PT, PT, UP1, 0x80, 0x0 ;  /* 0x000000000000781c */ /* 0x000fe40003f0f018 */
[----:B------:R-:W-:Y:S01]  /*1d20*/  LEA.HI.X R251, R7, c[0x0][0x354], R6, 0x2, P2 ;  /* 0x0000d50007fb7a11 */ /* 0x000fe200010f1406 */
[----:B------:R-:W-:Y:S01]  /*1d30*/  IMAD.WIDE.U32 R20, R20, c[0x0][0x1a8], R22 ;  /* 0x00006a0014147a25 */ /* 0x000fe200078e0016 */
[----:B------:R-:W-:-:S04]  /*1d40*/  LEA.HI.X R247, R16, c[0x0][0x334], R9, 0x1, P3 ;  /* 0x0000cd0010f77a11 */ /* 0x000fc800018f0c09 */
[----:B------:R-:W-:Y:S02]  /*1d50*/  LEA R244, P4, R20, c[0x0][0x160], 0x1 ;  /* 0x0000580014f47a11 */ /* 0x000fe400078808ff */
[----:B------:R-:W-:-:S04]  /*1d60*/  IADD3 R13, R21, UR14, RZ ;  /* 0x0000000e150d7c10 */ /* 0x000fc8000fffe0ff */
[----:B------:R-:W-:Y:S01]  /*1d70*/  LEA.HI.X R245, R20, c[0x0][0x164], R13, 0x1, P4 ;  /* 0x0000590014f57a11 */ /* 0x000fe200020f0c0d */
[----:B--2-4-:R-:W-:Y:S05]  /*1d80*/  @P0 BRA `(.L_x_205) ;  /* 0x0000091000000947 */ /* 0x014fea0003800000 */
        /* <DEDUP_REMOVED lines=18> */
.L_x_206:
        /* <DEDUP_REMOVED lines=18> */
.L_x_207:
[----:B------:R-:W-:Y:S01]  /*1fd0*/  USHF.R.S32.HI UR10, URZ, 0x1f, UR23 ;  /* 0x0000001f3f0a7899 */ /* 0x000fe20008011417 */
[----:B------:R-:W-:Y:S01]  /*1fe0*/  IMAD.U32 R5, RZ, RZ, UR23 ;  /* 0x00000017ff057e24 */ /* 0x000fe2000f8e00ff */
[----:B------:R-:W-:Y:S01]  /*1ff0*/  ULDC.64 UR6, c[0x0][0x3a0] ;  /* 0x0000e80000067ab9 */ /* 0x000fe20000000a00 */
[----:B------:R-:W-:Y:S01]  /*2000*/  IMAD.U32 R10, RZ, RZ, UR34 ;  /* 0x00000022ff0a7e24 */ /* 0x000fe2000f8e00ff */
[----:B------:R-:W-:Y:S01]  /*2010*/  UIMAD UR6, UR10, UR6, URZ ;  /* 0x000000060a0672a4 */ /* 0x000fe2000f8e023f */
[----:B------:R-:W-:Y:S01]  /*2020*/  IMAD.WIDE.U32 R6, R5, c[0x0][0x3a0], R232 ;  /* 0x0000e80005067a25 */ /* 0x000fe200078e00e8 */
[----:B------:R-:W-:Y:S01]  /*2030*/  ULDC.64 UR8, c[0x0][0x3b8] ;  /* 0x0000ee0000087ab9 */ /* 0x000fe20000000a00 */
[----:B------:R-:W-:Y:S01]  /*2040*/  BSSY B0, `(.L_x_208) ;  /* 0x000001b000007945 */ /* 0x000fe20003800000 */
[----:B------:R-:W-:-:S02]  /*2050*/  UIMAD UR7, UR23, UR7, UR6 ;  /* 0x00000007170772a4 */ /* 0x000fc4000f8e0206 */
[----:B------:R-:W-:Y:S01]  /*2060*/  UIADD3 UR6, -UR23, UR15, URZ ;  /* 0x0000000f17067290 */ /* 0x000fe2000fffe13f */
[----:B------:R-:W-:-:S03]  /*2070*/  IADD3 R8, P0, R6, UR13, RZ ;  /* 0x0000000d06087c10 */ /* 0x000fc6000ff1e0ff */
[----:B------:R-:W-:Y:S01]  /*2080*/  MOV R6, UR7 ;  /* 0x0000000700067c02 */ /* 0x000fe20008000f00 */
[----:B------:R-:W-:Y:S01]  /*2090*/  UIMAD UR7, UR56, UR8, URZ ;  /* 0x00000008380772a4 */ /* 0x000fe2000f8e023f */
[----:B------:R-:W-:Y:S02]  /*20a0*/  ISETP.GE.AND P5, PT, R230, UR6, PT ;  /* 0x00000006e6007c0c */ /* 0x000fe4000bfa6270 */
[----:B------:R-:W-:Y:S01]  /*20b0*/  IADD3.X R9, R7, UR14, R6, P0, !PT ;  /* 0x0000000e07097c10 */ /* 0x000fe200087fe406 */
[----:B------:R-:W-:-:S04]  /*20c0*/  UIMAD UR7, UR34, UR9, UR7 ;  /* 0x00000009220772a4 */ /* 0x000fc8000f8e0207 */
[----:B------:R-:W-:-:S05]  /*20d0*/  IMAD.WIDE.U32 R10, R10, c[0x0][0x3b8], R8 ;  /* 0x0000ee000a0a7a25 */ /* 0x000fca00078e0008 */
[----:B------:R-:W-:Y:S01]  /*20e0*/  IADD3 R7, R11, UR7, RZ ;  /* 0x000000070b077c10 */ /* 0x000fe2000fffe0ff */
[----:B------:R-:W-:Y:S05]  /*20f0*/  @P5 BRA `(.L_x_209) ;  /* 0x000000f000005947 */ /* 0x000fea0003800000 */
[----:B------:R-:W-:Y:S01]  /*2100*/  IMAD.MOV.U32 R6, RZ, RZ, R10 ;  /* 0x000000ffff067224 */ /* 0x000fe200078e000a */
[----:B------:R-:W-:Y:S01]  /*2110*/  ISETP.GE.AND P4, PT, R232, c[0x0][0x220], PT ;  /* 0x00008800e8007a0c */ /* 0x000fe20003f86270 */
[----:B------:R-:W-:Y:S01]  /*2120*/  IMAD R9, R4, c[0x0][0x3a0], RZ ;  /* 0x0000e80004097a24 */ /* 0x000fe200078e02ff */
[----:B------:R-:W-:Y:S01]  /*2130*/  ISETP.GE.AND P3, PT, R229, c[0x0][0x220], PT ;  /* 0x00008800e5007a0c */ /* 0x000fe20003f66270 */
[----:B------:R-:W-:Y:S01]  /*2140*/  IMAD.WIDE.U32 R12, R230, c[0x0][0x3a0], R6 ;  /* 0x0000e800e60c7a25 */ /* 0x000fe200078e0006 */
[----:B------:R-:W-:Y:S02]  /*2150*/  ISETP.GE.AND P2, PT, R228, c[0x0][0x220], PT ;  /* 0x00008800e4007a0c */ /* 0x000fe40003f46270 */
[----:B------:R-:W-:Y:S01]  /*2160*/  ISETP.GE.AND P1, PT, R227, c[0x0][0x220], PT ;  /* 0x00008800e3007a0c */ /* 0x000fe20003f26270 */
[----:B------:R-:W-:Y:S01]  /*2170*/  IMAD R6, R230, c[0x0][0x3a4], R9 ;  /* 0x0000e900e6067a24 */ /* 0x000fe200078e0209 */
[----:B------:R-:W-:-:S03]  /*2180*/  LEA R8, P0, R12, c[0x0][0x340], 0x1 ;  /* 0x0000d0000c087a11 */ /* 0x000fc600078008ff */
[----:B------:R-:W-:-:S05]  /*2190*/  IMAD.IADD R6, R13, 0x1, R6 ;  /* 0x000000010d067824 */ /* 0x000fca00078e0206 */
[----:B------:R-:W-:-:S05]  /*21a0*/  LEA.HI.X R9, R12, c[0x0][0x344], R6, 0x1, P0 ;  /* 0x0000d1000c097a11 */ /* 0x000fca00000f0c06 */
[----:B------:R1:W-:Y:S04]  /*21b0*/  @!P4 STG.E.128 [R8.64], RZ ;  /* 0x000000ff0800c986 */ /* 0x0003e8000c101d04 */
[----:B------:R1:W-:Y:S04]  /*21c0*/  @!P3 STG.E.128 [R8.64+0x80], RZ ;  /* 0x000080ff0800b986 */ /* 0x0003e8000c101d04 */
[----:B------:R1:W-:Y:S04]  /*21d0*/  @!P2 STG.E.128 [R8.64+0x100], RZ ;  /* 0x000100ff0800a986 */ /* 0x0003e8000c101d04 */
[----:B------:R1:W-:Y:S02]  /*21e0*/  @!P1 STG.E.128 [R8.64+0x180], RZ ;  /* 0x000180ff08009986 */ /* 0x0003e4000c101d04 */
.L_x_209:
[----:B------:R-:W-:Y:S05]  /*21f0*/  BSYNC B0 ;  /* 0x0000000000007941 */ /* 0x000fea0003800000 */
.L_x_208:
[----:B------:R-:W-:Y:S01]  /*2200*/  IADD3 R6, R230, 0x20, RZ ;  /* 0x00000020e6067810 */ /* 0x000fe20007ffe0ff */
[----:B------:R-:W-:Y:S03]  /*2210*/  BSSY B0, `(.L_x_210) ;  /* 0x0000014000007945 */ /* 0x000fe60003800000 */
[----:B------:R-:W-:-:S13]  /*2220*/  ISETP.GE.AND P4, PT, R6, UR6, PT ;  /* 0x0000000606007c0c */ /* 0x000fda000bf86270 */
[----:B------:R-:W-:Y:S05]  /*2230*/  @P4 BRA `(.L_x_211) ;  /* 0x0000011000004947 */ /* 0x000fea0003800000 */
[----:B-1----:R-:W-:Y:S01]  /*2240*/  IADD3 R9, P0, R230, 0x20, RZ ;  /* 0x00000020e6097810 */ /* 0x002fe20007f1e0ff */
[----:B------:R-:W-:Y:S01]  /*2250*/  IMAD.MOV.U32 R11, RZ, RZ, R7 ;  /* 0x000000ffff0b7224 */ /* 0x000fe200078e0007 */
[----:B------:R-:W-:Y:S02]  /*2260*/  ISETP.GE.AND P3, PT, R232, c[0x0][0x220], PT ;  /* 0x00008800e8007a0c */ /* 0x000fe40003f66270 */
[----:B------:R-:W-:Y:S01]  /*2270*/  ISETP.GE.AND P2, PT, R229, c[0x0][0x220], PT ;  /* 0x00008800e5007a0c */ /* 0x000fe20003f46270 */
[----:B------:R-:W-:Y:S01]  /*2280*/  IMAD.X R6, RZ, RZ, R4, P0 ;  /* 0x000000ffff067224 */ /* 0x000fe200000e0604 */
[----:B------:R-:W-:Y:S01]  /*2290*/  ISETP.GE.AND P1, PT, R228, c[0x0][0x220], PT ;  /* 0x00008800e4007a0c */ /* 0x000fe20003f26270 */
[----:B------:R-:W-:Y:S01]  /*22a0*/  IMAD.WIDE.U32 R10, R9, c[0x0][0x3a0], R10 ;  /* 0x0000e800090a7a25 */ /* 0x000fe200078e000a */
[----:B------:R-:W-:-:S03]  /*22b0*/  ISETP.GE.AND P0, PT, R227, c[0x0][0x220], PT ;  /* 0x00008800e3007a0c */ /* 0x000fc60003f06270 */
[----:B------:R-:W-:Y:S01]  /*22c0*/  IMAD R6, R6, c[0x0][0x3a0], RZ ;  /* 0x0000e80006067a24 */ /* 0x000fe200078e02ff */
[----:B------:R-:W-:-:S03]  /*22d0*/  LEA R8, P6, R10, c[0x0][0x340], 0x1 ;  /* 0x0000d0000a087a11 */ /* 0x000fc600078c08ff */
[----:B------:R-:W-:-:S04]  /*22e0*/  IMAD R6, R9, c[0x0][0x3a4], R6 ;  /* 0x0000e90009067a24 */ /* 0x000fc800078e0206 */
[----:B------:R-:W-:-:S05]  /*22f0*/  IMAD.IADD R7, R11, 0x1, R6 ;  /* 0x000000010b077824 */ /* 0x000fca00078e0206 */
[----:B------:R-:W-:-:S05]  /*2300*/  LEA.HI.X R9, R10, c[0x0][0x344], R7, 0x1, P6 ;  /* 0x0000d1000a097a11 */ /* 0x000fca00030f0c07 */
[----:B------:R1:W-:Y:S04]  /*2310*/  @!P3 STG.E.128 [R8.64], RZ ;  /* 0x000000ff0800b986 */ /* 0x0003e8000c101d04 */
[----:B------:R1:W-:Y:S04]  /*2320*/  @!P2 STG.E.128 [R8.64+0x80], RZ ;  /* 0x000080ff0800a986 */ /* 0x0003e8000c101d04 */
[----:B------:R1:W-:Y:S04]  /*2330*/  @!P1 STG.E.128 [R8.64+0x100], RZ ;  /* 0x000100ff08009986 */ /* 0x0003e8000c101d04 */
[----:B------:R1:W-:Y:S02]  /*2340*/  @!P0 STG.E.128 [R8.64+0x180], RZ ;  /* 0x000180ff08008986 */ /* 0x0003e4000c101d04 */
.L_x_211:
[----:B------:R-:W-:Y:S05]  /*2350*/  BSYNC B0 ;  /* 0x0000000000007941 */ /* 0x000fea0003800000 */
.L_x_210:
[----:B------:R-:W-:Y:S01]  /*2360*/  ULDC.64 UR6, c[0x0][0x3a8] ;  /* 0x0000ea0000067ab9 */ /* 0x000fe20000000a00 */
[----:B------:R-:W-:Y:S01]  /*2370*/  IMAD.WIDE.U32 R6, R5, c[0x0][0x3a8], R232 ;  /* 0x0000ea0005067a25 */ /* 0x000fe200078e00e8 */
[----:B------:R-:W-:Y:S01]  /*2380*/  UIMAD UR6, UR10, UR6, URZ ;  /* 0x000000060a0672a4 */ /* 0x000fe2000f8e023f */
[----:B-1----:R-:W-:Y:S01]  /*2390*/  MOV R8, UR34 ;  /* 0x0000002200087c02 */ /* 0x002fe20008000f00 */
[----:B------:R-:W-:Y:S02]  /*23a0*/  BSSY B0, `(.L_x_212) ;  /* 0x000001b000007945 */ /* 0x000fe40003800000 */
[----:B------:R-:W-:Y:S01]  /*23b0*/  UIMAD UR6, UR23, UR7, UR6 ;  /* 0x00000007170672a4 */ /* 0x000fe2000f8e0206 */
[----:B------:R-:W-:-:S05]  /*23c0*/  IADD3 R6, P0, R6, UR11, RZ ;  /* 0x0000000b06067c10 */ /* 0x000fca000ff1e0ff */
[----:B------:R-:W-:Y:S01]  /*23d0*/  IMAD.U32 R5, RZ, RZ, UR6 ;  /* 0x00000006ff057e24 */ /* 0x000fe2000f8e00ff */
[----:B------:R-:W-:Y:S02]  /*23e0*/  ULDC.64 UR6, c[0x0][0x3c0] ;  /* 0x0000f00000067ab9 */ /* 0x000fe40000000a00 */
[----:B------:R-:W-:Y:S02]  /*23f0*/  UIMAD UR6, UR56, UR6, URZ ;  /* 0x00000006380672a4 */ /* 0x000fe4000f8e023f */
[----:B------:R-:W-:Y:S02]  /*2400*/  IADD3.X R7, R7, UR12, R5, P0, !PT ;  /* 0x0000000c07077c10 */ /* 0x000fe400087fe405 */
[----:B------:R-:W-:-:S03]  /*2410*/  UIMAD UR6, UR34, UR7, UR6 ;  /* 0x00000007220672a4 */ /* 0x000fc6000f8e0206 */
[----:B------:R-:W-:-:S05]  /*2420*/  IMAD.WIDE.U32 R8, R8, c[0x0][0x3c0], R6 ;  /* 0x0000f00008087a25 */ /* 0x000fca00078e0006 */
[----:B------:R-:W-:Y:S01]  /*2430*/  IADD3 R5, R9, UR6, RZ ;  /* 0x0000000609057c10 */ /* 0x000fe2000fffe0ff */
[----:B------:R-:W-:Y:S05]  /*2440*/  @P5 BRA `(.L_x_213) ;  /* 0x0000010000005947 */ /* 0x000fea0003800000 */
[----:B------:R-:W-:Y:S01]  /*2450*/  IMAD R7, R4, c[0x0][0x3a8], RZ ;  /* 0x0000ea0004077a24 */ /* 0x000fe200078e02ff */
[----:B------:R-:W-:Y:S01]  /*2460*/  ISETP.GE.AND P3, PT, R232, c[0x0][0x220], PT ;  /* 0x00008800e8007a0c */ /* 0x000fe20003f66270 */
[----:B------:R-:W-:Y:S01]  /*2470*/  IMAD.MOV.U32 R10, RZ, RZ, R8 ;  /* 0x000000ffff0a7224 */ /* 0x000fe200078e0008 */
[----:B------:R-:W-:Y:S01]  /*2480*/  ISETP.GE.AND P2, PT, R229, c[0x0][0x220], PT ;  /* 0x00008800e5007a0c */ /* 0x000fe20003f46270 */
[----:B------:R-:W-:Y:S01]  /*2490*/  IMAD.MOV.U32 R11, RZ, RZ, R5 ;  /* 0x000000ffff0b7224 */ /* 0x000fe200078e0005 */
[----:B------:R-:W-:Y:S01]  /*24a0*/  ISETP.GE.AND P1, PT, R228, c[0x0][0x220], PT ;  /* 0x00008800e4007a0c */ /* 0x000fe20003f26270 */
[C---:B------:R-:W-:Y:S01]  /*24b0*/  IMAD R6, R230.reuse, c[0x0][0x3ac], R7 ;  /* 0x0000eb00e6067a24 */ /* 0x040fe200078e0207 */
[----:B------:R-:W-:Y:S01]  /*24c0*/  ISETP.GE.AND P0, PT, R227, c[0x0][0x220], PT ;  /* 0x00008800e3007a0c */ /* 0x000fe20003f06270 */
[----:B------:R-:W-:-:S04]  /*24d0*/  IMAD.WIDE.U32 R10, R230, c[0x0][0x3a8], R10 ;  /* 0x0000ea00e60a7a25 */ /* 0x000fc800078e000a */
[----:B------:R-:W-:Y:S01]  /*24e0*/  IMAD.IADD R6, R11, 0x1, R6 ;  /* 0x000000010b067824 */ /* 0x000fe200078e0206 */
[----:B------:R-:W-:-:S04]  /*24f0*/  LEA R12, P5, R10, c[0x0][0x348], 0x1 ;  /* 0x0000d2000a0c7a11 */ /* 0x000fc800078a08ff */
[----:B------:R-:W-:-:S05]  /*2500*/  LEA.HI.X R13, R10, c[0x0][0x34c], R6, 0x1, P5 ;  /* 0x0000d3000a0d7a11 */ /* 0x000fca00028f0c06 */
[----:B------:R1:W-:Y:S04]  /*2510*/  @!P3 STG.E.128 [R12.64], RZ ;  /* 0x000000ff0c00b986 */ /* 0x0003e8000c101d04 */
[----:B------:R1:W-:Y:S04]  /*2520*/  @!P2 STG.E.128 [R12.64+0x80], RZ ;  /* 0x000080ff0c00a986 */ /* 0x0003e8000c101d04 */
[----:B------:R1:W-:Y:S04]  /*2530*/  @!P1 STG.E.128 [R12.64+0x100], RZ ;  /* 0x000100ff0c009986 */ /* 0x0003e8000c101d04 */
[----:B------:R1:W-:Y:S02]  /*2540*/  @!P0 STG.E.128 [R12.64+0x180], RZ ;  /* 0x000180ff0c008986 */ /* 0x0003e4000c101d04 */
.L_x_213:
[----:B------:R-:W-:Y:S05]  /*2550*/  BSYNC B0 ;  /* 0x0000000000007941 */ /* 0x000fea0003800000 */
.L_x_212:
[----:B------:R-:W-:Y:S05]  /*2560*/  @P4 BRA `(.L_x_214) ;  /* 0x0000770000004947 */ /* 0x000fea0003800000 */
[----:B------:R-:W-:Y:S02]  /*2570*/  IADD3 R6, P0, R230, 0x20, RZ ;  /* 0x00000020e6067810 */ /* 0x000fe40007f1e0ff */
[----:B------:R-:W-:-:S02]  /*2580*/  ISETP.GE.AND P2, PT, R232, c[0x0][0x220], PT ;  /* 0x00008800e8007a0c */ /* 0x000fc40003f46270 */
[----:B------:R-:W-:Y:S01]  /*2590*/  ISETP.GE.AND P1, PT, R229, c[0x0][0x220], PT ;  /* 0x00008800e5007a0c */ /* 0x000fe20003f26270 */
[----:B------:R-:W-:Y:S01]  /*25a0*/  IMAD.X R4, RZ, RZ, R4, P0 ;  /* 0x000000ffff047224 */ /* 0x000fe200000e0604 */
[----:B------:R-:W-:-:S03]  /*25b0*/  ISETP.GE.AND P0, PT, R228, c[0x0][0x220], PT ;  /* 0x00008800e4007a0c */ /* 0x000fc60003f06270 */
[----:B------:R-:W-:Y:S02]  /*25c0*/  IMAD R7, R4, c[0x0][0x3a8], RZ ;  /* 0x0000ea0004077a24 */ /* 0x000fe400078e02ff */
[----:B------:R-:W-:Y:S02]  /*25d0*/  IMAD.MOV.U32 R4, RZ, RZ, R8 ;  /* 0x000000ffff047224 */ /* 0x000fe400078e0008 */
[C---:B------:R-:W-:Y:S02]  /*25e0*/  IMAD R7, R6.reuse, c[0x0][0x3ac], R7 ;  /* 0x0000eb0006077a24 */ /* 0x040fe400078e0207 */
[----:B------:R-:W-:-:S04]  /*25f0*/  IMAD.WIDE.U32 R4, R6, c[0x0][0x3a8], R4 ;  /* 0x0000ea0006047a25 */ /* 0x000fc800078e0004 */
[----:B------:R-:W-:Y:S01]  /*2600*/  IMAD.IADD R7, R5, 0x1, R7 ;  /* 0x0000000105077824 */ /* 0x000fe200078e0207 */
        /* <DEDUP_REMOVED lines=9> */
.L_x_205:
[----:B------:R-:W-:Y:S01]  /*26a0*/  PLOP3.LUT P0, PT, PT, PT, UP6, 0x80, 0x0 ;  /* 0x000000000000781c */ /* 0x000fe20003f0f068 */
[----:B------:R-:W-:Y:S01]  /*26b0*/  UIMAD UR11, UR6, -0x40, UR25 ;  /* 0xffffffc0060b78a4 */ /* 0x000fe2000f8e0219 */
        /* <DEDUP_REMOVED lines=8> */
[----:B------:R-:W-:Y:S01]  /*2740*/  IMAD R6, R5, c[0x0][0x370], RZ ;  /* 0x0000dc0005067a24 */ /* 0x000fe200078e02ff */
[----:B------:R-:W-:Y:S01]  /*2750*/  ISETP.GE.AND P4, PT, R232, c[0x0][0x220], PT ;  /* 0x00008800e8007a0c */ /* 0x000fe20003f86270 */
[----:B------:R-:W-:Y:S01]  /*2760*/  IMAD.U32 R22, RZ, RZ, UR16 ;  /* 0x00000010ff167e24 */ /* 0x000fe2000f8e00ff */
[----:B------:R-:W-:Y:S01]  /*2770*/  ISETP.GE.AND P3, PT, R229, c[0x0][0x220], PT ;  /* 0x00008800e5007a0c */ /* 0x000fe20003f66270 */
[----:B------:R-:W-:Y:S01]  /*2780*/  IMAD.U32 R23, RZ, RZ, UR17 ;  /* 0x00000011ff177e24 */ /* 0x000fe2000f8e00ff */
[----:B------:R-:W-:Y:S01]  /*2790*/  ISETP.GE.AND P2, PT, R228, c[0x0][0x220], PT ;  /* 0x00008800e4007a0c */ /* 0x000fe20003f46270 */
[----:B------:R-:W-:Y:S01]  /*27a0*/  IMAD R5, R15, c[0x0][0x374], R6 ;  /* 0x0000dd000f057a24 */ /* 0x000fe200078e0206 */
[----:B------:R-:W-:Y:S01]  /*27b0*/  ISETP.GE.AND P1, PT, R227, c[0x0][0x220], PT ;  /* 0x00008800e3007a0c */ /* 0x000fe20003f26270 */
[----:B------:R-:W-:-:S04]  /*27c0*/  IMAD.WIDE.U32 R6, R15, c[0x0][0x370], R22 ;  /* 0x0000dc000f067a25 */ /* 0x000fc800078e0016 */
[----:B------:R-:W-:Y:S01]  /*27d0*/  IMAD.MOV.U32 R22, RZ, RZ, R6 ;  /* 0x000000ffff167224 */ /* 0x000fe200078e0006 */
[----:B------:R-:W-:Y:S01]  /*27e0*/  IADD3 R23, R7, R5, RZ ;  /* 0x0000000507177210 */ /* 0x000fe20007ffe0ff */
[----:B------:R-:W-:Y:S01]  /*27f0*/  IMAD.U32 R5, RZ, RZ, UR34 ;  /* 0x00000022ff057e24 */ /* 0x000fe2000f8e00ff */
[----:B------:R-:W-:Y:S01]  /*2800*/  MOV R7, 0x2 ;  /* 0x0000000200077802 */ /* 0x000fe20000000f00 */
[----:B------:R2:W-:Y:S02]  /*2810*/  @P4 STS.128 [R226+0x8000], RZ ;  /* 0x008000ffe2004388 */ /* 0x0005e40000000c00 */
[----:B------:R-:W-:Y:S02]  /*2820*/  IMAD.WIDE.U32 R22, R5, c[0x0][0x378], R22 ;  /* 0x0000de0005167a25 */ /* 0x000fe400078e0016 */
[----:B------:R-:W-:Y:S01]  /*2830*/  @!PT LDS RZ, [RZ] ;  /* 0x00000000fffff984 */ /* 0x000fe20000000800 */
[----:B------:R-:W-:Y:S01]  /*2840*/  @!PT LDS RZ, [RZ] ;  /* 0x00000000fffff984 */ /* 0x000fe20000000800 */
[----:B------:R-:W-:Y:S01]  /*2850*/  @!PT LDS RZ, [RZ] ;  /* 0x00000000fffff984 */ /* 0x000fe20000000800 */
[----:B------:R2:W-:Y:S02]  /*2860*/  @!P4 LDGSTS.E.BYPASS.LTC128B.128 [R226+0x8000], [R246.64] ;  /* 0x08000000f6e2cfae */ /* 0x0005e4000b901d44 */
[----:B------:R-:W-:Y:S01]  /*2870*/  IMAD.WIDE R6, R232, R7, c[0x0][0x330] ;  /* 0x0000cc00e8067625 */ /* 0x000fe200078e0207 */
[----:B------:R-:W-:Y:S01]  /*2880*/  IADD3 R5, R23, UR12, RZ ;  /* 0x0000000c17057c10 */ /* 0x000fe2000fffe0ff */
[----:B------:R2:W-:Y:S03]  /*2890*/  @P3 STS.128 [R226+0xa000], RZ ;  /* 0x00a000ffe2003388 */ /* 0x0005e60000000c00 */
[----:B------:R-:W-:-:S04]  /*28a0*/  LEA R6, P0, R22, R6, 0x1 ;  /* 0x0000000616067211 */ /* 0x000fc800078008ff */
[----:B------:R-:W-:-:S05]  /*28b0*/  LEA.HI.X R7, R22, R7, R5, 0x1, P0 ;  /* 0x0000000716077211 */ /* 0x000fca00000f0c05 */
        /* <DEDUP_REMOVED lines=15> */
.L_x_216:
[----:B------:R-:W-:Y:S05]  /*29b0*/  BSYNC B0 ;  /* 0x0000000000007941 */ /* 0x000fea0003800000 */
.L_x_215:
[----:B--23--:R-:W-:Y:S01]  /*29c0*/  IADD3 R6, R230, 0x20, RZ ;  /* 0x00000020e6067810 */ /* 0x00cfe20007ffe0ff */
        /* <DEDUP_REMOVED lines=8> */
[----:B------:R-:W-:Y:S01]  /*2a50*/  ISETP.GE.AND P4, PT, R232, c[0x0][0x220], PT ;  /* 0x00008800e8007a0c */ /* 0x000fe20003f86270 */
[----:B------:R-:W-:Y:S01]  /*2a60*/  IMAD.WIDE.U32 R22, R5, c[0x0][0x370], RZ ;  /* 0x0000dc0005167a25 */ /* 0x000fe200078e00ff */
[----:B------:R-:W-:-:S02]  /*2a70*/  ISETP.GE.AND P3, PT, R229, c[0x0][0x220], PT ;  /* 0x00008800e5007a0c */ /* 0x000fc40003f66270 */
[----:B------:R-:W-:Y:S02]  /*2a80*/  ISETP.GE.AND P2, PT, R228, c[0x0][0x220], PT ;  /* 0x00008800e4007a0c */ /* 0x000fe40003f46270 */
[----:B------:R-:W-:Y:S01]  /*2a90*/  IADD3 R7, P1, R16, R22, RZ ;  /* 0x0000001610077210 */ /* 0x000fe20007f3e0ff */
[----:B------:R-:W-:-:S05]  /*2aa0*/  IMAD R16, R5, c[0x0][0x374], RZ ;  /* 0x0000dd0005107a24 */ /* 0x000fca00078e02ff */
[----:B------:R-:W-:Y:S01]  /*2ab0*/  IADD3.X R16, R9, R23, R16, P1, !PT ;  /* 0x0000001709107210 */ /* 0x000fe20000ffe410 */
[----:B------:R-:W-:Y:S01]  /*2ac0*/  @!P4 IMAD.MOV.U32 R17, RZ, RZ, c[0x0][0x370] ;  /* 0x0000dc00ff11c624 */ /* 0x000fe200078e00ff */
[----:B------:R3:W-:Y:S01]  /*2ad0*/  @P4 STS.128 [R226+0x9000], RZ ;  /* 0x009000ffe2004388 */ /* 0x0007e20000000c00 */
[----:B------:R-:W-:Y:S02]  /*2ae0*/  @!P4 IMAD.MOV.U32 R14, RZ, RZ, c[0x0][0x374] ;  /* 0x0000dd00ff0ec624 */ /* 0x000fe400078e00ff */
[----:B------:R-:W-:Y:S02]  /*2af0*/  @!P2 LEA R24, P1, R7, c[0x0][0x330], 0x1 ;  /* 0x0000cc000718aa11 */ /* 0x000fe400078208ff */
[----:B------:R-:W-:Y:S02]  /*2b00*/  @!P4 LEA R22, P0, R17, R246, 0x6 ;  /* 0x000000f61116c211 */ /* 0x000fe400078030ff */
[----:B------:R-:W-:Y:S02]  /*2b10*/  @!P2 LEA.HI.X R25, R7, c[0x0][0x334], R16, 0x1, P1 ;  /* 0x0000cd000719aa11 */ /* 0x000fe400008f0c10 */
[----:B------:R-:W-:-:S02]  /*2b20*/  @!P4 LEA.HI.X R23, R17, R247, R14, 0x6, P0 ;  /* 0x000000f71117c211 */ /* 0x000fc400000f340e */
[----:B------:R-:W-:-:S03]  /*2b30*/  @!P3 LEA R26, P0, R7, c[0x0][0x330], 0x1 ;  /* 0x0000cc00071aba11 */ /* 0x000fc600078008ff */
[----:B------:R-:W-:Y:S01]  /*2b40*/  @!PT LDS RZ, [RZ] ;  /* 0x00000000fffff984 */ /* 0x000fe20000000800 */
[----:B------:R-:W-:Y:S01]  /*2b50*/  @!PT LDS RZ, [RZ] ;  /* 0x00000000fffff984 */ /* 0x000fe20000000800 */
[----:B------:R-:W-:Y:S01]  /*2b60*/  @!PT LDS RZ, [RZ] ;  /* 0x00000000fffff984 */ /* 0x000fe20000000800 */
[----:B------:R3:W-:Y:S01]  /*2b70*/  @!P4 LDGSTS.E.BYPASS.LTC128B.128 [R226+0x9000], [R22.64] ;  /* 0x0900000016e2cfae */ /* 0x0007e2000b901d44 */
[----:B------:R-:W-:Y:S02]  /*2b80*/  @!P3 LEA.HI.X R27, R7, c[0x0][0x334], R16, 0x1, P0 ;  /* 0x0000cd00071bba11 */ /* 0x000fe400000f0c10 */
[----:B------:R-:W-:Y:S01]  /*2b90*/  ISETP.GE.AND P0, PT, R227, c[0x0][0x220], PT ;  /* 0x00008800e3007a0c */ /* 0x000fe20003f06270 */
        /* <DEDUP_REMOVED lines=12> */
[----:B---3--:R-:W-:-:S04]  /*2c60*/  LEA R22, P0, R7, c[0x0][0x330], 0x1 ;  /* 0x0000cc0007167a11 */ /* 0x008fc800078008ff */
[----:B------:R-:W-:-:S05]  /*2c70*/  LEA.HI.X R23, R7, c[0x0][0x334], R16, 0x1, P0 ;  /* 0x0000cd0007177a11 */ /* 0x000fca00000f0c10 */
[----:B------:R-:W-:Y:S01]  /*2c80*/  @!PT LDS RZ, [RZ] ;  /* 0x00000000fffff984 */ /* 0x000fe20000000800 */
[----:B------:R-:W-:Y:S01]  /*2c90*/  @!PT LDS RZ, [RZ] ;  /* 0x00000000fffff984 */ /* 0x000fe20000000800 */
[----:B------:R-:W-:Y:S01]  /*2ca0*/  @!PT LDS RZ, [RZ] ;  /* 0x00000000fffff984 */ /* 0x000fe20000000800 */
[----:B------:R3:W-:Y:S04]  /*2cb0*/  LDGSTS.E.BYPASS.LTC128B.128 [R226+0xf000], [R22.64+0x180] ;  /* 0x0f00018016e27fae */ /* 0x0007e8000b901d44 */
.L_x_218:
[----:B------:R-:W-:Y:S05]  /*2cc0*/  BSYNC B0 ;  /* 0x0000000000007941 */ /* 0x000fea0003800000 */
.L_x_217:
[----:B------:R4:W-:Y:S01]  /*2cd0*/  @P6 STS.128 [R226], RZ ;  /* 0x000000ffe2006388 */ /* 0x0009e20000000c00 */
[----:B------:R-:W-:Y:S03]  /*2ce0*/  BSSY B0, `(.L_x_219) ;  /* 0x0000029000007945 */ /* 0x000fe60003800000 */
[----:B------:R4:W-:Y:S04]  /*2cf0*/  @P6 STS.128 [R226+0x2000], RZ ;  /* 0x002000ffe2006388 */ /* 0x0009e80000000c00 */
[----:B------:R4:W-:Y:S04]  /*2d00*/  @P6 STS.128 [R226+0x4000], RZ ;  /* 0x004000ffe2006388 */ /* 0x0009e80000000c00 */
[----:B------:R4:W-:Y:S01]  /*2d10*/  @P6 STS.128 [R226+0x6000], RZ ;  /* 0x006000ffe2006388 */ /* 0x0009e20000000c00 */
[----:B------:R-:W-:Y:S05]  /*2d20*/  @P6 BRA `(.L_x_220) ;  /* 0x0000024000006947 */ /* 0x000fea0003800000 */
[----:B------:R-:W-:Y:S01]  /*2d30*/  IMAD.U32 R16, RZ, RZ, UR31 ;  /* 0x0000001fff107e24 */ /* 0x000fe2000f8e00ff */
[----:B------:R-:W-:Y:S01]  /*2d40*/  MOV R9, 0x2 ;  /* 0x0000000200097802 */ /* 0x000fe20000000f00 */
[----:B------:R-:W-:Y:S01]  /*2d50*/  IMAD.U32 R17, RZ, RZ, UR29 ;  /* 0x0000001dff117e24 */ /* 0x000fe2000f8e00ff */
[----:B------:R-:W-:Y:S01]  /*2d60*/  ISETP.GE.AND P3, PT, R232, c[0x0][0x220], PT ;  /* 0x00008800e8007a0c */ /* 0x000fe20003f66270 */
[----:B------:R-:W-:Y:S01]  /*2d70*/  IMAD.U32 R7, RZ, RZ, UR34 ;  /* 0x00000022ff077e24 */ /* 0x000fe2000f8e00ff */
[----:B------:R-:W-:Y:S01]  /*2d80*/  ISETP.GE.AND P2, PT, R229, c[0x0][0x220], PT ;  /* 0x00008800e5007a0c */ /* 0x000fe20003f46270 */
[----:B------:R-:W-:Y:S01]  /*2d90*/  IMAD.WIDE.U32 R14, R15, c[0x0][0x190], R16 ;  /* 0x000064000f0e7a25 */ /* 0x000fe200078e0010 */
[----:B------:R-:W-:-:S02]  /*2da0*/  ISETP.GE.AND P1, PT, R228, c[0x0][0x220], PT ;  /* 0x00008800e4007a0c */ /* 0x000fc40003f26270 */
[----:B------:R-:W-:Y:S01]  /*2db0*/  ISETP.GE.AND P0, PT, R227, c[0x0][0x220], PT ;  /* 0x00008800e3007a0c */ /* 0x000fe20003f06270 */
[----:B------:R-:W-:Y:S01]  /*2dc0*/  IMAD.WIDE R16, R232, R9, c[0x0][0x160] ;  /* 0x00005800e8107625 */ /* 0x000fe200078e0209 */
[----:B------:R-:W-:-:S05]  /*2dd0*/  IADD3 R15, R18, R15, RZ ;  /* 0x0000000f120f7210 */ /* 0x000fca0007ffe0ff */
[----:B------:R-:W-:Y:S01]  /*2de0*/  IMAD.WIDE.U32 R14, R7, c[0x0][0x1a8], R14 ;  /* 0x00006a00070e7a25 */ /* 0x000fe200078e000e */
[----:B------:R1:W-:Y:S04]  /*2df0*/  @P3 STS.128 [R226], RZ ;  /* 0x000000ffe2003388 */ /* 0x0003e80000000c00 */
[----:B------:R-:W-:Y:S01]  /*2e00*/  IADD3 R7, R15, UR14, RZ ;  /* 0x0000000e0f077c10 */ /* 0x000fe2000fffe0ff */
[----:B------:R-:W-:Y:S01]  /*2e10*/  @!PT LDS RZ, [RZ] ;  /* 0x00000000fffff984 */ /* 0x000fe20000000800 */
[----:B------:R-:W-:Y:S01]  /*2e20*/  @!PT LDS RZ, [RZ] ;  /* 0x00000000fffff984 */ /* 0x000fe20000000800 */
[----:B------:R-:W-:Y:S01]  /*2e30*/  @!PT LDS RZ, [RZ] ;  /* 0x00000000fffff984 */ /* 0x000fe20000000800 */
[----:B------:R1:W-:Y:S01]  /*2e40*/  @!P3 LDGSTS.E.BYPASS.LTC128B.128 [R226], [R244.64] ;  /* 0x00000000f4e2bfae */ /* 0x0003e2000b901d44 */
[----:B------:R-:W-:-:S03]  /*2e50*/  LEA R16, P4, R14, R16, 0x1 ;  /* 0x000000100e107211 */ /* 0x000fc600078808ff */
[----:B------:R1:W-:Y:S01]  /*2e60*/  @P2 STS.128 [R226+0x2000], RZ ;  /* 0x002000ffe2002388 */ /* 0x0003e20000000c00 */
        /* <DEDUP_REMOVED lines=16> */
.L_x_220:
[----:B------:R-:W-:Y:S05]  /*2f70*/  BSYNC B0 ;  /* 0x0000000000007941 */ /* 0x000fea0003800000 */
.L_x_219:
[----:B------:R1:W-:Y:S01]  /*2f80*/  @P5 STS.128 [R226+0x1000], RZ ;  /* 0x001000ffe2005388 */ /* 0x0003e20000000c00 */
[----:B------:R-:W-:Y:S03]  /*2f90*/  BSSY B0, `(.L_x_221) ;  /* 0x000002c000007945 */ /* 0x000fe60003800000 */
[----:B------:R1:W-:Y:S04]  /*2fa0*/  @P5 STS.128 [R226+0x3000], RZ ;  /* 0x003000ffe2005388 */ /* 0x0003e80000000c00 */
[----:B------:R1:W-:Y:S04]  /*2fb0*/  @P5 STS.128 [R226+0x5000], RZ ;  /* 0x005000ffe2005388 */ /* 0x0003e80000000c00 */
[----:B------:R1:W-:Y:S01]  /*2fc0*/  @P5 STS.128 [R226+0x7000], RZ ;  /* 0x007000ffe2005388 */ /* 0x0003e20000000c00 */
[----:B------:R-:W-:Y:S05]  /*2fd0*/  @P5 BRA `(.L_x_222) ;  /* 0x0000027000005947 */ /* 0x000fea0003800000 */
[----:B------:R-:W-:Y:S01]  /*2fe0*/  ISETP.GE.AND P4, PT, R232, c[0x0][0x220], PT ;  /* 0x00008800e8007a0c */ /* 0x000fe20003f86270 */
[----:B-1----:R-:W-:Y:S01]  /*2ff0*/  IMAD.WIDE.U32 R16, R5, c[0x0][0x190], RZ ;  /* 0x0000640005107a25 */ /* 0x002fe200078e00ff */
[----:B------:R-:W-:-:S02]  /*3000*/  ISETP.GE.AND P3, PT, R229, c[0x0][0x220], PT ;  /* 0x00008800e5007a0c */ /* 0x000fc40003f66270 */
[----:B------:R-:W-:Y:S02]  /*3010*/  ISETP.GE.AND P2, PT, R228, c[0x0][0x220], PT ;  /* 0x00008800e4007a0c */ /* 0x000fe40003f46270 */
[----:B------:R-:W-:Y:S01]  /*3020*/  IADD3 R20, P1, R20, R16, RZ ;  /* 0x0000001014147210 */ /* 0x000fe20007f3e0ff */
[----:B------:R-:W-:-:S05]  /*3030*/  IMAD R16, R5, c[0x0][0x194], RZ ;  /* 0x0000650005107a24 */ /* 0x000fca00078e02ff */
[----:B------:R-:W-:Y:S01]  /*3040*/  IADD3.X R13, R13, R17, R16, P1, !PT ;  /* 0x000000110d0d7210 */ /* 0x000fe20000ffe410 */
[----:B------:R-:W-:Y:S01]  /*3050*/  @!P4 IMAD.MOV.U32 R7, RZ, RZ, c[0x0][0x190] ;  /* 0x00006400ff07c624 */ /* 0x000fe200078e00ff */
[----:B------:R1:W-:Y:S01]  /*3060*/  @P4 STS.128 [R226+0x1000], RZ ;  /* 0x001000ffe2004388 */ /* 0x0003e20000000c00 */
[----:B------:R-:W-:Y:S01]  /*3070*/  @!P4 IMAD.MOV.U32 R14, RZ, RZ, c[0x0][0x194] ;  /* 0x00006500ff0ec624 */ /* 0x000fe200078e00ff */
[C---:B------:R-:W-:Y:S02]  /*3080*/  @!P3 LEA R16, P5, R20.reuse, c[0x0][0x160], 0x1 ;  /* 0x000058001410ba11 */ /* 0x040fe400078a08ff */
[C---:B------:R-:W-:Y:S02]  /*3090*/  @!P4 LEA R18, P0, R7.reuse, R244, 0x6 ;  /* 0x000000f40712c211 */ /* 0x040fe400078030ff */
[----:B------:R-:W-:Y:S02]  /*30a0*/  @!P3 LEA.HI.X R17, R20, c[0x0][0x164], R13, 0x1, P5 ;  /* 0x000059001411ba11 */ /* 0x000fe400028f0c0d */
[----:B------:R-:W-:-:S02]  /*30b0*/  @!P4 LEA.HI.X R19, R7, R245, R14, 0x6, P0 ;  /* 0x000000f50713c211 */ /* 0x000fc400000f340e */
[----:B------:R-:W-:Y:S02]  /*30c0*/  ISETP.GE.AND P0, PT, R227, c[0x0][0x220], PT ;  /* 0x00008800e3007a0c */ /* 0x000fe40003f06270 */
[C---:B------:R-:W-:Y:S01]  /*30d0*/  @!P2 LEA R14, P1, R20.reuse, c[0x0][0x160], 0x1 ;  /* 0x00005800140eaa11 */ /* 0x040fe200078208ff */
[----:B------:R-:W-:Y:S01]  /*30e0*/  @!PT LDS RZ, [RZ] ;  /* 0x00000000fffff984 */ /* 0x000fe20000000800 */
[----:B------:R-:W-:Y:S01]  /*30f0*/  @!PT LDS RZ, [RZ] ;  /* 0x00000000fffff984 */ /* 0x000fe20000000800 */
[----:B------:R-:W-:Y:S01]  /*3100*/  @!PT LDS RZ, [RZ] ;  /* 0x00000000fffff984 */ /* 0x000fe20000000800 */
[----:B------:R1:W-:Y:S03]  /*3110*/  @!P4 LDGSTS.E.BYPASS.LTC128B.128 [R226+0x1000], [R18.64] ;  /* 0x0100000012e2cfae */ /* 0x0003e6000b901d44 */
[----:B------:R-:W-:Y:S01]  /*3120*/  @!P2 LEA.HI.X R15, R20, c[0x0][0x164], R13, 0x1, P1 ;  /* 0x00005900140faa11 */ /* 0x000fe200008f0c0d */
        /* <DEDUP_REMOVED lines=18> */
.L_x_222:
[----:B------:R-:W-:Y:S05]  /*3250*/  BSYNC B0 ;  /* 0x0000000000007941 */ /* 0x000fea0003800000 */
.L_x_221:
[----:B------:R-:W-:Y:S01]  /*3260*/  UIADD3 UR12, -UR23, UR15, URZ ;  /* 0x0000000f170c7290 */ /* 0x000fe2000fffe13f */
[C---:B------:R-:W-:Y:S01]  /*3270*/  IADD3 R5, R225.reuse, 0x8, RZ ;  /* 0x00000008e1057810 */ /* 0x040fe20007ffe0ff */
[C---:B-1----:R-:W-:Y:S01]  /*3280*/  IMAD.SHL.U32 R16, R225.reuse, 0x4, RZ ;  /* 0x00000004e1107824 */ /* 0x042fe200078e00ff */
[----:B------:R-:W-:Y:S01]  /*3290*/  SHF.R.S32.HI R240, RZ, 0x1f, R225 ;  /* 0x0000001ffff07819 */ /* 0x000fe200000114e1 */
[----:B------:R-:W-:Y:S01]  /*32a0*/  ULDC.64 UR16, c[0x0][0x198] ;  /* 0x0000660000107ab9 */ /* 0x000fe20000000a00 */
[----:B------:R-:W-:Y:S01]  /*32b0*/  ISETP.GE.AND P2, PT, R225, UR11, PT ;  /* 0x0000000be1007c0c */ /* 0x000fe2000bf46270 */
[----:B------:R-:W-:Y:S01]  /*32c0*/  IMAD.MOV.U32 R248, RZ, RZ, 0x7f800000 ;  /* 0x7f800000fff87424 */ /* 0x000fe200078e00ff */
[----:B------:R-:W-:Y:S01]  /*32d0*/  ISETP.GE.AND P5, PT, R230, UR12, PT ;  /* 0x0000000ce6007c0c */ /* 0x000fe2000bfa6270 */
[----:B------:R-:W-:Y:S01]  /*32e0*/  IMAD.MOV.U32 R249, RZ, RZ, 0x7f800000 ;  /* 0x7f800000fff97424 */ /* 0x000fe200078e00ff */
[----:B------:R-:W-:Y:S01]  /*32f0*/  ISETP.GE.AND P1, PT, R5, UR11, PT ;  /* 0x0000000b05007c0c */ /* 0x000fe2000bf26270 */
[----:B------:R-:W-:Y:S01]  /*3300*/  USHF.R.S32.HI UR11, URZ, 0x1f, UR23 ;  /* 0x0000001f3f0b7899 */ /* 0x000fe20008011417 */
[----:B------:R-:W-:-:S02]  /*3310*/  IADD3 R16, P0, R16, UR8, RZ ;  /* 0x0000000810107c10 */ /* 0x000fc4000ff1e0ff */
[----:B------:R-:W-:Y:S01]  /*3320*/  SHF.L.U64.HI R5, R225, 0x2, R240 ;  /* 0x00000002e1057819 */ /* 0x000fe200000102f0 */
[----:B------:R-:W-:-:S03]  /*3330*/  UIMAD UR14, UR11, UR16, URZ ;  /* 0x000000100b0e72a4 */ /* 0x000fc6000f8e023f */
[----:B------:R-:W-:Y:S01]  /*3340*/  IADD3.X R17, R5, UR7, RZ, P0, !PT ;  /* 0x0000000705117c10 */ /* 0x000fe200087fe4ff */
[----:B------:R-:W-:Y:S01]  /*3350*/  IMAD.U32 R5, RZ, RZ, UR23 ;  /* 0x00000017ff057e24 */ /* 0x000fe2000f8e00ff */
[----:B------:R-:W-:Y:S01]  /*3360*/  UIMAD UR14, UR23, UR17, UR14 ;  /* 0x00000011170e72a4 */ /* 0x000fe2000f8e020e */
[----:B------:R1:W-:Y:S02]  /*3370*/  @P5 STS.128 [R226+0x10000], RZ ;  /* 0x010000ffe2005388 */ /* 0x0003e40000000c00 */
[----:B------:R-:W-:Y:S02]  /*3380*/  IMAD.WIDE.U32 R14, R5, c[0x0][0x198], R232 ;  /* 0x00006600050e7a25 */ /* 0x000fe400078e00e8 */
[----:B------:R1:W-:Y:S04]  /*3390*/  @P5 STS.128 [R226+0x12000], RZ ;  /* 0x012000ffe2005388 */ /* 0x0003e80000000c00 */
[----:B------:R1:W-:Y:S04]  /*33a0*/  @P5 STS.128 [R226+0x14000], RZ ;  /* 0x014000ffe2005388 */ /* 0x0003e80000000c00 */
[----:B------:R1:W-:Y:S01]  /*33b0*/  @P5 STS.128 [R226+0x16000], RZ ;  /* 0x016000ffe2005388 */ /* 0x0003e20000000c00 */
[----:B------:R-:W-:-:S03]  /*33c0*/  IMAD.U32 R7, RZ, RZ, UR14 ;  /* 0x0000000eff077e24 */ /* 0x000fc6000f8e00ff */
[----:B------:R2:W5:Y:S04]  /*33d0*/  @!P2 LDG.E R248, [R16.64] ;  /* 0x0000000410f8a981 */ /* 0x000568000c1e1900 */
[----:B------:R2:W5:Y:S01]  /*33e0*/  @!P1 LDG.E R249, [R16.64+0x20] ;  /* 0x0000200410f99981 */ /* 0x000562000c1e1900 */
[----:B------:R-:W-:Y:S01]  /*33f0*/  BSSY B0, `(.L_x_223) ;  /* 0x0000036000007945 */ /* 0x000fe20003800000 */
[----:B--2---:R-:W-:-:S04]  /*3400*/  IADD3 R16, P0, R14, UR24, RZ ;  /* 0x000000180e107c10 */ /* 0x004fc8000ff1e0ff */
[----:B------:R-:W-:Y:S01]  /*3410*/  IADD3.X R17, R15, UR27, R7, P0, !PT ;  /* 0x0000001b0f117c10 */ /* 0x000fe200087fe407 */
[----:B------:R-:W-:-:S04]  /*3420*/  IMAD R7, R8, c[0x0][0x1b0], RZ ;  /* 0x00006c0008077a24 */ /* 0x000fc800078e02ff */
[C---:B------:R-:W-:Y:S02]  /*3430*/  IMAD R14, R10.reuse, c[0x0][0x1b4], R7 ;  /* 0x00006d000a0e7a24 */ /* 0x040fe400078e0207 */
[----:B------:R-:W-:-:S04]  /*3440*/  IMAD.WIDE.U32 R16, R10, c[0x0][0x1b0], R16 ;  /* 0x00006c000a107a25 */ /* 0x000fc800078e0010 */
[----:B------:R-:W-:Y:S01]  /*3450*/  IMAD.IADD R9, R17, 0x1, R14 ;  /* 0x0000000111097824 */ /* 0x000fe200078e020e */
[----:B------:R-:W-:Y:S05]  /*3460*/  @P5 BRA `(.L_x_224) ;  /* 0x000002e000005947 */ /* 0x000fea0003800000 */
[----:B-1----:R-:W-:Y:S01]  /*3470*/  ISETP.GE.AND P3, PT, R232, c[0x0][0x220], PT ;  /* 0x00008800e8007a0c */ /* 0x002fe20003f66270 */
[----:B------:R-:W-:Y:S01]  /*3480*/  IMAD R7, R11, c[0x0][0x198], RZ ;  /* 0x000066000b077a24 */ /* 0x000fe200078e02ff */
[----:B------:R-:W-:Y:S02]  /*3490*/  MOV R18, UR24 ;  /* 0x0000001800127c02 */ /* 0x000fe40008000f00 */
[----:B------:R-:W-:Y:S01]  /*34a0*/  MOV R19, UR27 ;  /* 0x0000001b00137c02 */ /* 0x000fe20008000f00 */
[C---:B------:R-:W-:Y:S01]  /*34b0*/  IMAD R20, R12.reuse, c[0x0][0x19c], R7 ;  /* 0x000067000c147a24 */ /* 0x040fe200078e0207 */
[----:B------:R-:W-:Y:S02]  /*34c0*/  MOV R7, 0x2 ;  /* 0x0000000200077802 */ /* 0x000fe40000000f00 */
[----:B------:R-:W-:Y:S01]  /*34d0*/  ISETP.GE.AND P2, PT, R229, c[0x0][0x220], PT ;  /* 0x00008800e5007a0c */ /* 0x000fe20003f46270 */
[----:B------:R-:W-:Y:S01]  /*34e0*/  IMAD.WIDE.U32 R18, R12, c[0x0][0x198], R18 ;  /* 0x000066000c127a25 */ /* 0x000fe200078e0012 */
[----:B------:R-:W-:-:S02]  /*34f0*/  ISETP.GE.AND P1, PT, R228, c[0x0][0x220], PT ;  /* 0x00008800e4007a0c */ /* 0x000fc40003f26270 */
[----:B------:R-:W-:Y:S01]  /*3500*/  ISETP.GE.AND P0, PT, R227, c[0x0][0x220], PT ;  /* 0x00008800e3007a0c */ /* 0x000fe20003f06270 */
[----:B------:R-:W-:Y:S01]  /*3510*/  IMAD.IADD R21, R19, 0x1, R20 ;  /* 0x0000000113157824 */ /* 0x000fe200078e0214 */
[----:B------:R1:W-:Y:S01]  /*3520*/  @P3 STS.128 [R226+0x10000], RZ ;  /* 0x010000ffe2003388 */ /* 0x0003e20000000c00 */
[----:B------:R-:W-:Y:S01]  /*3530*/  IMAD.MOV.U32 R20, RZ, RZ, R18 ;  /* 0x000000ffff147224 */ /* 0x000fe200078e0012 */
[----:B------:R-:W-:Y:S01]  /*3540*/  @!P3 MOV R18, R16 ;  /* 0x000000100012b202 */ /* 0x000fe20000000f00 */
[----:B------:R-:W-:Y:S02]  /*3550*/  @!P3 IMAD R13, R4, c[0x0][0x198], RZ ;  /* 0x00006600040dba24 */ /* 0x000fe400078e02ff */
[----:B------:R-:W-:Y:S02]  /*3560*/  @!P3 IMAD.MOV.U32 R19, RZ, RZ, R9 ;  /* 0x000000ffff13b224 */ /* 0x000fe400078e0009 */
[C---:B------:R-:W-:Y:S02]  /*3570*/  @!P3 IMAD R13, R230.reuse, c[0x0][0x19c], R13 ;  /* 0x00006700e60dba24 */ /* 0x040fe400078e020d */
[----:B------:R-:W-:-:S04]  /*3580*/  @!P3 IMAD.WIDE.U32 R18, R230, c[0x0][0x198], R18 ;  /* 0x00006600e612ba25 */ /* 0x000fc800078e0012 */
[----:B------:R-:W-:Y:S01]  /*3590*/  IMAD.WIDE.U32 R20, R10, c[0x0][0x1b0], R20 ;  /* 0x00006c000a147a25 */ /* 0x000fe200078e0014 */
[----:B------:R-:W-:Y:S02]  /*35a0*/  @!P3 IADD3 R13, R19, R13, RZ ;  /* 0x0000000d130db210 */ /* 0x000fe40007ffe0ff */
[----:B---3--:R-:W-:Y:S01]  /*35b0*/  @!P3 LEA R24, P6, R18, c[0x0][0x168], 0x1 ;  /* 0x00005a001218ba11 */ /* 0x008fe200078c08ff */
[----:B------:R-:W-:-:S03]  /*35c0*/  IMAD.WIDE R22, R232, R7, c[0x0][0x168] ;  /* 0x00005a00e8167625 */ /* 0x000fc600078e0207 */
[----:B------:R-:W-:Y:S01]  /*35d0*/  @!P3 LEA.HI.X R25, R18, c[0x0][0x16c], R13, 0x1, P6 ;  /* 0x00005b001219ba11 */ /* 0x000fe200030f0c0d */
[----:B------:R-:W-:Y:S01]  /*35e0*/  IMAD.IADD R7, R14, 0x1, R21 ;  /* 0x000000010e077824 */ /* 0x000fe200078e0215 */
[----:B------:R-:W-:-:S03]  /*35f0*/  LEA R22, P4, R20, R22, 0x1 ;  /* 0x0000001614167211 */ /* 0x000fc600078808ff */
[----:B------:R-:W-:Y:S01]  /*3600*/  @!PT LDS RZ, [RZ] ;  /* 0x00000000fffff984 */ /* 0x000fe20000000800 */
[----:B------:R-:W-:Y:S01]  /*3610*/  @!PT LDS RZ, [RZ] ;  /* 0x00000000fffff984 */ /* 0x000fe20000000800 */
[----:B------:R-:W-:Y:S01]  /*3620*/  @!PT LDS RZ, [RZ] ;  /* 0x00000000fffff984 */ /* 0x000fe20000000800 */
[----:B------:R1:W-:Y:S01]  /*3630*/  @!P3 LDGSTS.E.BYPASS.LTC128B.128 [R226+0x10000], [R24.64] ;  /* 0x1000000018e2bfae */ /* 0x0003e2000b901d44 */
[----:B------:R-:W-:-:S03]  /*3640*/  LEA.HI.X R23, R20, R23, R7, 0x1, P4 ;  /* 0x0000001714177211 */ /* 0x000fc600020f0c07 */
        /* <DEDUP_REMOVED lines=16> */
.L_x_224:
[----:B-1----:R-:W-:Y:S05]  /*3750*/  BSYNC B0 ;  /* 0x0000000000007941 */ /* 0x002fea0003800000 */
.L_x_223:
[----:B------:R-:W-:Y:S01]  /*3760*/  ISETP.GE.AND P4, PT, R6, UR12, PT ;  /* 0x0000000c06007c0c */ /* 0x000fe2000bf86270 */
[----:B------:R-:W-:-:S12]  /*3770*/  BSSY B0, `(.L_x_225) ;  /* 0x0000036000007945 */ /* 0x000fd80003800000 */
[----:B------:R1:W-:Y:S04]  /*3780*/  @P4 STS.128 [R226+0x11000], RZ ;  /* 0x011000ffe2004388 */ /* 0x0003e80000000c00 */
[----:B------:R1:W-:Y:S04]  /*3790*/  @P4 STS.128 [R226+0x13000], RZ ;  /* 0x013000ffe2004388 */ /* 0x0003e80000000c00 */
[----:B------:R1:W-:Y:S04]  /*37a0*/  @P4 STS.128 [R226+0x15000], RZ ;  /* 0x015000ffe2004388 */ /* 0x0003e80000000c00 */
[----:B------:R1:W-:Y:S01]  /*37b0*/  @P4 STS.128 [R226+0x17000], RZ ;  /* 0x017000ffe2004388 */ /* 0x0003e20000000c00 */
[----:B------:R-:W-:Y:S05]  /*37c0*/  @P4 BRA `(.L_x_226) ;  /* 0x0000030000004947 */ /* 0x000fea0003800000 */
[----:B------:R-:W-:Y:S01]  /*37d0*/  IADD3 R18, P0, R12, 0x20, RZ ;  /* 0x000000200c127810 */ /* 0x000fe20007f1e0ff */
[----:B------:R-:W-:Y:S01]  /*37e0*/  IMAD.U32 R20, RZ, RZ, UR24 ;  /* 0x00000018ff147e24 */ /* 0x000fe2000f8e00ff */
[----:B------:R-:W-:Y:S01]  /*37f0*/  ISETP.GE.AND P3, PT, R232, c[0x0][0x220], PT ;  /* 0x00008800e8007a0c */ /* 0x000fe20003f66270 */
[----:B------:R-:W-:Y:S01]  /*3800*/  IMAD.U32 R21, RZ, RZ, UR27 ;  /* 0x0000001bff157e24 */ /* 0x000fe2000f8e00ff */
[----:B------:R-:W-:-:S02]  /*3810*/  IADD3.X R13, RZ, R11, RZ, P0, !PT ;  /* 0x0000000bff0d7210 */ /* 0x000fc400007fe4ff */
[----:B------:R-:W-:Y:S01]  /*3820*/  IADD3 R7, P0, R230, 0x20, RZ ;  /* 0x00000020e6077810 */ /* 0x000fe20007f1e0ff */
[----:B------:R-:W-:Y:S01]  /*3830*/  IMAD.WIDE.U32 R20, R18, c[0x0][0x198], R20 ;  /* 0x0000660012147a25 */ /* 0x000fe200078e0014 */
[----:B------:R-:W-:Y:S02]  /*3840*/  MOV R17, R9 ;  /* 0x0000000900117202 */ /* 0x000fe40000000f00 */
[----:B------:R-:W-:Y:S01]  /*3850*/  IADD3.X R6, RZ, R4, RZ, P0, !PT ;  /* 0x00000004ff067210 */ /* 0x000fe200007fe4ff */
[----:B------:R-:W-:Y:S01]  /*3860*/  IMAD R13, R13, c[0x0][0x198], RZ ;  /* 0x000066000d0d7a24 */ /* 0x000fe200078e02ff */
[----:B------:R-:W-:Y:S01]  /*3870*/  ISETP.GE.AND P2, PT, R229, c[0x0][0x220], PT ;  /* 0x00008800e5007a0c */ /* 0x000fe20003f46270 */
[----:B------:R-:W-:Y:S01]  /*3880*/  IMAD.WIDE.U32 R16, R7, c[0x0][0x198], R16 ;  /* 0x0000660007107a25 */ /* 0x000fe200078e0010 */
[----:B------:R-:W-:Y:S01]  /*3890*/  ISETP.GE.AND P1, PT, R228, c[0x0][0x220], PT ;  /* 0x00008800e4007a0c */ /* 0x000fe20003f26270 */
[----:B------:R1:W-:Y:S02]  /*38a0*/  @P3 STS.128 [R226+0x11000], RZ ;  /* 0x011000ffe2003388 */ /* 0x0003e40000000c00 */
[----:B------:R-:W-:-:S02]  /*38b0*/  IMAD R6, R6, c[0x0][0x198], RZ ;  /* 0x0000660006067a24 */ /* 0x000fc400078e02ff */
[----:B------:R-:W-:Y:S01]  /*38c0*/  IMAD R13, R18, c[0x0][0x19c], R13 ;  /* 0x00006700120d7a24 */ /* 0x000fe200078e020d */
[----:B------:R-:W-:Y:S01]  /*38d0*/  @!P3 LEA R18, P0, R16, c[0x0][0x168], 0x1 ;  /* 0x00005a001012ba11 */ /* 0x000fe200078008ff */
[----:B------:R-:W-:Y:S02]  /*38e0*/  IMAD R6, R7, c[0x0][0x19c], R6 ;  /* 0x0000670007067a24 */ /* 0x000fe400078e0206 */
[----:B------:R-:W-:Y:S02]  /*38f0*/  IMAD.IADD R21, R21, 0x1, R13 ;  /* 0x0000000115157824 */ /* 0x000fe400078e020d */
[----:B------:R-:W-:Y:S01]  /*3900*/  IMAD.MOV.U32 R7, RZ, RZ, 0x2 ;  /* 0x00000002ff077424 */ /* 0x000fe200078e00ff */
[----:B------:R-:W-:Y:S01]  /*3910*/  IADD3 R9, R17, R6, RZ ;  /* 0x0000000611097210 */ /* 0x000fe20007ffe0ff */
[----:B------:R-:W-:-:S03]  /*3920*/  IMAD.WIDE.U32 R20, R10, c[0x0][0x1b0], R20 ;  /* 0x00006c000a147a25 */ /* 0x000fc600078e0014 */
[----:B------:R-:W-:Y:S01]  /*3930*/  @!P3 LEA.HI.X R19, R16, c[0x0][0x16c], R9, 0x1, P0 ;  /* 0x00005b001013ba11 */ /* 0x000fe200000f0c09 */
[----:B--23--:R-:W-:Y:S01]  /*3940*/  IMAD.WIDE R22, R232, R7, c[0x0][0x168] ;  /* 0x00005a00e8167625 */ /* 0x00cfe200078e0207 */
[----:B------:R-:W-:-:S03]  /*3950*/  ISETP.GE.AND P0, PT, R227, c[0x0][0x220], PT ;  /* 0x00008800e3007a0c */ /* 0x000fc60003f06270 */
[----:B------:R-:W-:Y:S01]  /*3960*/  IMAD.IADD R7, R14, 0x1, R21 ;  /* 0x000000010e077824 */ /* 0x000fe200078e0215 */
[C---:B------:R-:W-:Y:S01]  /*3970*/  LEA R6, P6, R20.reuse, R22, 0x1 ;  /* 0x0000001614067211 */ /* 0x040fe200078c08ff */
[----:B------:R-:W-:Y:S01]  /*3980*/  @!PT LDS RZ, [RZ] ;  /* 0x00000000fffff984 */ /* 0x000fe20000000800 */
[----:B------:R-:W-:Y:S01]  /*3990*/  @!PT LDS RZ, [RZ] ;  /* 0x00000000fffff984 */ /* 0x000fe20000000800 */
[----:B------:R-:W-:Y:S01]  /*39a0*/  @!PT LDS RZ, [RZ] ;  /* 0x00000000fffff984 */ /* 0x000fe20000000800 */
[----:B------:R1:W-:Y:S03]  /*39b0*/  @!P3 LDGSTS.E.BYPASS.LTC128B.128 [R226+0x11000], [R18.64] ;  /* 0x1100000012e2bfae */ /* 0x0003e6000b901d44 */
[----:B------:R-:W-:Y:S01]  /*39c0*/  LEA.HI.X R7, R20, R23, R7, 0x1, P6 ;  /* 0x0000001714077211 */ /* 0x000fe200030f0c07 */
        /* <DEDUP_REMOVED lines=16> */
.L_x_226:
[----:B------:R-:W-:Y:S05]  /*3ad0*/  BSYNC B0 ;  /* 0x0000000000007941 */ /* 0x000fea0003800000 */
.L_x_225:
[----:B------:R-:W-:Y:S01]  /*3ae0*/  ULDC.64 UR16, c[0x0][0x1a0] ;  /* 0x0000680000107ab9 */ /* 0x000fe20000000a00 */
[----:B------:R1:W-:Y:S01]  /*3af0*/  @P5 STS.128 [R226+0x18000], RZ ;  /* 0x018000ffe2005388 */ /* 0x0003e20000000c00 */
[----:B------:R-:W-:Y:S01]  /*3b00*/  UIMAD UR11, UR11, UR16, URZ ;  /* 0x000000100b0b72a4 */ /* 0x000fe2000f8e023f */
[----:B-12---:R-:W-:Y:S01]  /*3b10*/  IMAD.WIDE.U32 R6, R5, c[0x0][0x1a0], R232 ;  /* 0x0000680005067a25 */ /* 0x006fe200078e00e8 */
[----:B------:R-:W-:Y:S01]  /*3b20*/  BSSY B0, `(.L_x_227) ;  /* 0x000003a000007945 */ /* 0x000fe20003800000 */
[----:B------:R1:W-:Y:S01]  /*3b30*/  @P5 STS.128 [R226+0x1a000], RZ ;  /* 0x01a000ffe2005388 */ /* 0x0003e20000000c00 */
[----:B------:R-:W-:-:S02]  /*3b40*/  UIMAD UR11, UR23, UR17, UR11 ;  /* 0x00000011170b72a4 */ /* 0x000fc4000f8e020b */
[----:B------:R-:W-:Y:S01]  /*3b50*/  IADD3 R14, P0, R6, UR20, RZ ;  /* 0x00000014060e7c10 */ /* 0x000fe2000ff1e0ff */
[----:B------:R1:W-:Y:S03]  /*3b60*/  @P5 STS.128 [R226+0x1c000], RZ ;  /* 0x01c000ffe2005388 */ /* 0x0003e60000000c00 */
[----:B------:R-:W-:Y:S01]  /*3b70*/  MOV R5, UR11 ;  /* 0x0000000b00057c02 */ /* 0x000fe20008000f00 */
[----:B------:R1:W-:Y:S03]  /*3b80*/  @P5 STS.128 [R226+0x1e000], RZ ;  /* 0x01e000ffe2005388 */ /* 0x0003e60000000c00 */
[----:B------:R-:W-:Y:S01]  /*3b90*/  IADD3.X R15, R7, UR21, R5, P0, !PT ;  /* 0x00000015070f7c10 */ /* 0x000fe200087fe405 */
[----:B------:R-:W-:-:S04]  /*3ba0*/  IMAD R5, R8, c[0x0][0x1b8], RZ ;  /* 0x00006e0008057a24 */ /* 0x000fc800078e02ff */
[C---:B------:R-:W-:Y:S02]  /*3bb0*/  IMAD R8, R10.reuse, c[0x0][0x1bc], R5 ;  /* 0x00006f000a087a24 */ /* 0x040fe400078e0205 */
[----:B------:R-:W-:-:S05]  /*3bc0*/  IMAD.WIDE.U32 R14, R10, c[0x0][0x1b8], R14 ;  /* 0x00006e000a0e7a25 */ /* 0x000fca00078e000e */
[----:B------:R-:W-:Y:S01]  /*3bd0*/  IADD3 R7, R15, R8, RZ ;  /* 0x000000080f077210 */ /* 0x000fe20007ffe0ff */
[----:B------:R-:W-:Y:S05]  /*3be0*/  @P5 BRA `(.L_x_228) ;  /* 0x000002d000005947 */ /* 0x000fea0003800000 */
[----:B------:R-:W-:Y:S01]  /*3bf0*/  ISETP.GE.AND P3, PT, R232, c[0x0][0x220], PT ;  /* 0x00008800e8007a0c */ /* 0x000fe20003f66270 */
[----:B------:R-:W-:Y:S01]  /*3c00*/  IMAD.U32 R16, RZ, RZ, UR20 ;  /* 0x00000014ff107e24 */ /* 0x000fe2000f8e00ff */
[----:B------:R-:W-:Y:S01]  /*3c10*/  ISETP.GE.AND P2, PT, R229, c[0x0][0x220], PT ;  /* 0x00008800e5007a0c */ /* 0x000fe20003f46270 */
[----:B------:R-:W-:Y:S01]  /*3c20*/  IMAD.U32 R17, RZ, RZ, UR21 ;  /* 0x00000015ff117e24 */ /* 0x000fe2000f8e00ff */
[----:B------:R-:W-:Y:S01]  /*3c30*/  ISETP.GE.AND P1, PT, R228, c[0x0][0x220], PT ;  /* 0x00008800e4007a0c */ /* 0x000fe20003f26270 */
[----:B------:R-:W-:Y:S01]  /*3c40*/  IMAD R5, R11, c[0x0][0x1a0], RZ ;  /* 0x000068000b057a24 */ /* 0x000fe200078e02ff */
[----:B------:R-:W-:Y:S01]  /*3c50*/  ISETP.GE.AND P0, PT, R227, c[0x0][0x220], PT ;  /* 0x00008800e3007a0c */ /* 0x000fe20003f06270 */
[----:B------:R-:W-:-:S04]  /*3c60*/  IMAD.WIDE.U32 R16, R12, c[0x0][0x1a0], R16 ;  /* 0x000068000c107a25 */ /* 0x000fc800078e0010 */
[----:B------:R-:W-:Y:S02]  /*3c70*/  IMAD R18, R12, c[0x0][0x1a4], R5 ;  /* 0x000069000c127a24 */ /* 0x000fe400078e0205 */
[----:B------:R-:W-:Y:S01]  /*3c80*/  @!P3 IMAD.MOV.U32 R6, RZ, RZ, R14 ;  /* 0x000000ffff06b224 */ /* 0x000fe200078e000e */
[----:B------:R2:W-:Y:S01]  /*3c90*/  @P3 STS.128 [R226+0x18000], RZ ;  /* 0x018000ffe2003388 */ /* 0x0005e20000000c00 */
[----:B------:R-:W-:Y:S01]  /*3ca0*/  @!P3 IMAD R9, R4, c[0x0][0x1a0], RZ ;  /* 0x000068000409ba24 */ /* 0x000fe200078e02ff */
[----:B------:R-:W-:Y:S01]  /*3cb0*/  IADD3 R19, R17, R18, RZ ;  /* 0x0000001211137210 */ /* 0x000fe20007ffe0ff */
[----:B------:R-:W-:Y:S01]  /*3cc0*/  IMAD.MOV.U32 R5, RZ, RZ, 0x2 ;  /* 0x00000002ff057424 */ /* 0x000fe200078e00ff */
[----:B------:R-:W-:Y:S01]  /*3cd0*/  MOV R18, R16 ;  /* 0x0000001000127202 */ /* 0x000fe20000000f00 */
[----:B------:R-:W-:-:S04]  /*3ce0*/  @!P3 IMAD.WIDE.U32 R16, R230, c[0x0][0x1a0], R6 ;  /* 0x00006800e610ba25 */ /* 0x000fc800078e0006 */
[----:B------:R-:W-:Y:S01]  /*3cf0*/  @!P3 IMAD R6, R230, c[0x0][0x1a4], R9 ;  /* 0x00006900e606ba24 */ /* 0x000fe200078e0209 */
[----:B---3--:R-:W-:Y:S01]  /*3d00*/  @!P3 LEA R22, P6, R16, c[0x0][0x170], 0x1 ;  /* 0x00005c001016ba11 */ /* 0x008fe200078c08ff */
[----:B------:R-:W-:-:S03]  /*3d10*/  IMAD.WIDE.U32 R18, R10, c[0x0][0x1b8], R18 ;  /* 0x00006e000a127a25 */ /* 0x000fc600078e0012 */
[----:B------:R-:W-:Y:S01]  /*3d20*/  @!P3 IADD3 R6, R17, R6, RZ ;  /* 0x000000061106b210 */ /* 0x000fe20007ffe0ff */
[----:B------:R-:W-:Y:S01]  /*3d30*/  IMAD.WIDE R20, R232, R5, c[0x0][0x170] ;  /* 0x00005c00e8147625 */ /* 0x000fe200078e0205 */
[----:B------:R-:W-:Y:S02]  /*3d40*/  IADD3 R5, R8, R19, RZ ;  /* 0x0000001308057210 */ /* 0x000fe40007ffe0ff */
[----:B------:R-:W-:Y:S02]  /*3d50*/  @!P3 LEA.HI.X R23, R16, c[0x0][0x174], R6, 0x1, P6 ;  /* 0x00005d001017ba11 */ /* 0x000fe400030f0c06 */
        /* <DEDUP_REMOVED lines=22> */
.L_x_228:
[----:B------:R-:W-:Y:S05]  /*3ec0*/  BSYNC B0 ;  /* 0x0000000000007941 */ /* 0x000fea0003800000 */
.L_x_227:
[----:B------:R1:W-:Y:S01]  /*3ed0*/  @P4 STS.128 [R226+0x19000], RZ ;  /* 0x019000ffe2004388 */ /* 0x0003e20000000c00 */
[----:B------:R-:W-:Y:S03]  /*3ee0*/  BSSY B0, `(.L_x_229) ;  /* 0x0000035000007945 */ /* 0x000fe60003800000 */
[----:B------:R1:W-:Y:S04]  /*3ef0*/  @P4 STS.128 [R226+0x1b000], RZ ;  /* 0x01b000ffe2004388 */ /* 0x0003e80000000c00 */
[----:B------:R1:W-:Y:S04]  /*3f00*/  @P4 STS.128 [R226+0x1d000], RZ ;  /* 0x01d000ffe2004388 */ /* 0x0003e80000000c00 */
[----:B------:R1:W-:Y:S01]  /*3f10*/  @P4 STS.128 [R226+0x1f000], RZ ;  /* 0x01f000ffe2004388 */ /* 0x0003e20000000c00 */
[----:B------:R-:W-:Y:S05]  /*3f20*/  @P4 BRA `(.L_x_230) ;  /* 0x0000030000004947 */ /* 0x000fea0003800000 */
[----:B------:R-:W-:Y:S01]  /*3f30*/  IADD3 R12, P0, R12, 0x20, RZ ;  /* 0x000000200c0c7810 */ /* 0x000fe20007f1e0ff */
[----:B------:R-:W-:Y:S01]  /*3f40*/  IMAD.U32 R17, RZ, RZ, UR21 ;  /* 0x00000015ff117e24 */ /* 0x000fe2000f8e00ff */
[----:B------:R-:W-:-:S02]  /*3f50*/  IADD3 R5, P1, R230, 0x20, RZ ;  /* 0x00000020e6057810 */ /* 0x000fc40007f3e0ff */
[----:B------:R-:W-:Y:S01]  /*3f60*/  MOV R16, UR20 ;  /* 0x0000001400107c02 */ /* 0x000fe20008000f00 */
[----:B------:R-:W-:Y:S01]  /*3f70*/  IMAD.X R11, RZ, RZ, R11, P0 ;  /* 0x000000ffff0b7224 */ /* 0x000fe200000e060b */
[----:B------:R-:W-:Y:S02]  /*3f80*/  IADD3.X R4, RZ, R4, RZ, P1, !PT ;  /* 0x00000004ff047210 */ /* 0x000fe40000ffe4ff */
[----:B------:R-:W-:Y:S01]  /*3f90*/  ISETP.GE.AND P3, PT, R232, c[0x0][0x220], PT ;  /* 0x00008800e8007a0c */ /* 0x000fe20003f66270 */
[----:B------:R-:W-:Y:S01]  /*3fa0*/  IMAD R11, R11, c[0x0][0x1a0], RZ ;  /* 0x000068000b0b7a24 */ /* 0x000fe200078e02ff */
[----:B------:R-:W-:Y:S01]  /*3fb0*/  MOV R6, R14 ;  /* 0x0000000e00067202 */ /* 0x000fe20000000f00 */
[----:B------:R-:W-:Y:S01]  /*3fc0*/  IMAD R4, R4, c[0x0][0x1a0], RZ ;  /* 0x0000680004047a24 */ /* 0x000fe200078e02ff */
[----:B------:R-:W-:Y:S01]  /*3fd0*/  ISETP.GE.AND P2, PT, R229, c[0x0][0x220], PT ;  /* 0x00008800e5007a0c */ /* 0x000fe20003f46270 */
[----:B------:R-:W-:Y:S01]  /*3fe0*/  IMAD.WIDE.U32 R16, R12, c[0x0][0x1a0], R16 ;  /* 0x000068000c107a25 */ /* 0x000fe200078e0010 */
[----:B------:R-:W-:-:S02]  /*3ff0*/  ISETP.GE.AND P1, PT, R228, c[0x0][0x220], PT ;  /* 0x00008800e4007a0c */ /* 0x000fc40003f26270 */
[----:B------:R-:W-:Y:S01]  /*4000*/  ISETP.GE.AND P0, PT, R227, c[0x0][0x220], PT ;  /* 0x00008800e3007a0c */ /* 0x000fe20003f06270 */
[----:B------:R-:W-:Y:S02]  /*4010*/  IMAD R11, R12, c[0x0][0x1a4], R11 ;  /* 0x000069000c0b7a24 */ /* 0x000fe400078e020b */
[C---:B------:R-:W-:Y:S02]  /*4020*/  IMAD.WIDE.U32 R6, R5.reuse, c[0x0][0x1a0], R6 ;  /* 0x0000680005067a25 */ /* 0x040fe400078e0006 */
[----:B------:R1:W-:Y:S02]  /*4030*/  @P3 STS.128 [R226+0x19000], RZ ;  /* 0x019000ffe2003388 */ /* 0x0003e40000000c00 */
[----:B------:R-:W-:Y:S01]  /*4040*/  IMAD R4, R5, c[0x0][0x1a4], R4 ;  /* 0x0000690005047a24 */ /* 0x000fe200078e0204 */
[----:B------:R-:W-:Y:S01]  /*4050*/  @!P3 LEA R14, P5, R6, c[0x0][0x170], 0x1 ;  /* 0x00005c00060eba11 */ /* 0x000fe200078a08ff */
[----:B------:R-:W-:Y:S02]  /*4060*/  IMAD.IADD R17, R17, 0x1, R11 ;  /* 0x0000000111117824 */ /* 0x000fe400078e020b */
[----:B------:R-:W-:-:S02]  /*4070*/  IMAD.MOV.U32 R5, RZ, RZ, 0x2 ;  /* 0x00000002ff057424 */ /* 0x000fc400078e00ff */
[----:B------:R-:W-:-:S04]  /*4080*/  IMAD.WIDE.U32 R10, R10, c[0x0][0x1b8], R16 ;  /* 0x00006e000a0a7a25 */ /* 0x000fc800078e0010 */
[----:B------:R-:W-:Y:S01]  /*4090*/  IMAD.WIDE R12, R232, R5, c[0x0][0x170] ;  /* 0x00005c00e80c7625 */ /* 0x000fe200078e0205 */
[----:B------:R-:W-:-:S03]  /*40a0*/  IADD3 R5, R7, R4, RZ ;  /* 0x0000000407057210 */ /* 0x000fc60007ffe0ff */
[----:B------:R-:W-:Y:S01]  /*40b0*/  IMAD.IADD R8, R8, 0x1, R11 ;  /* 0x0000000108087824 */ /* 0x000fe200078e020b */
[----:B------:R-:W-:Y:S02]  /*40c0*/  LEA R4, P4, R10, R12, 0x1 ;  /* 0x0000000c0a047211 */ /* 0x000fe400078808ff */
[----:B------:R-:W-:Y:S02]  /*40d0*/  @!P3 LEA.HI.X R15, R6, c[0x0][0x174], R5, 0x1, P5 ;  /* 0x00005d00060fba11 */ /* 0x000fe400028f0c05 */
[----:B------:R-:W-:-:S03]  /*40e0*/  LEA.HI.X R5, R10, R13, R8, 0x1, P4 ;  /* 0x0000000d0a057211 */ /* 0x000fc600020f0c08 */
        /* <DEDUP_REMOVED lines=20> */
.L_x_230:
[----:B------:R-:W-:Y:S05]  /*4230*/  BSYNC B0 ;  /* 0x0000000000007941 */ /* 0x000fea0003800000 */
.L_x_229:
[----:B------:R-:W0:Y:S01]  /*4240*/  LDGDEPBAR ;  /* 0x00000000000079af */ /* 0x000e220000000000 */
[----:B------:R-:W-:Y:S01]  /*4250*/  IMAD.MOV.U32 R241, RZ, RZ, c[0x0][0x22c] ;  /* 0x00008b00fff17624 */ /* 0x000fe200078e00ff */
[----:B-1----:R-:W-:Y:S01]  /*4260*/  IADD3 R5, R225, 0x1, RZ ;  /* 0x00000001e1057810 */ /* 0x002fe20007ffe0ff */
[----:B------:R-:W-:Y:S01]  /*4270*/  IMAD.U32 R242, RZ, RZ, UR25 ;  /* 0x00000019fff27e24 */ /* 0x000fe2000f8e00ff */
[----:B------:R-:W-:Y:S01]  /*4280*/  UIADD3 UR14, UR25, 0x40, UR23 ;  /* 0x00000040190e7890 */ /* 0x000fe2000fffe017 */
[----:B------:R-:W-:Y:S01]  /*4290*/  IMAD R241, R241, c[0x0][0x1c0], RZ ;  /* 0x00007000f1f17a24 */ /* 0x000fe200078e02ff */
[----:B------:R-:W-:Y:S01]  /*42a0*/  CS2R R190, SRZ ;  /* 0x0000000000be7805 */ /* 0x000fe2000001ff00 */
[----:B------:R-:W-:Y:S01]  /*42b0*/  CS2R R188, SRZ ;  /* 0x0000000000bc7805 */ /* 0x000fe2000001ff00 */
[----:B------:R-:W-:Y:S01]  /*42c0*/  IADD3 R242, R5, UR15, -R242 ;  /* 0x0000000f05f27c10 */ /* 0x000fe2000fffe8f2 */
        /* <DEDUP_REMOVED lines=58> */
[----:B---3--:R-:W-:Y:S01]  /*4670*/  CS2R R26, SRZ ;  /* 0x00000000001a7805 */ /* 0x008fe2000001ff00 */
[----:B------:R-:W-:Y:S01]  /*4680*/  CS2R R24, SRZ ;  /* 0x0000000000187805 */ /* 0x000fe2000001ff00 */
[----:B--2---:R-:W-:Y:S01]  /*4690*/  CS2R R22, SRZ ;  /* 0x0000000000167805 */ /* 0x004fe2000001ff00 */
[----:B------:R-:W-:Y:S01]  /*46a0*/  CS2R R20, SRZ ;  /* 0x0000000000147805 */ /* 0x000fe2000001ff00 */
[----:B------:R-:W-:Y:S01]  /*46b0*/  SHF.L.U64.HI R240, R225, 0x2, R240 ;  /* 0x00000002e1f07819 */ /* 0x000fe200000102f0 */
[----:B------:R-:W-:Y:S01]  /*46c0*/  IMAD.U32 R243, R241, -0x40, RZ ;  /* 0xffffffc0f1f37824 */ /* 0x000fe200078e00ff */
[----:B------:R-:W-:Y:S01]  /*46d0*/  SHF.L.U32 R239, R225, 0x2, RZ ;  /* 0x00000002e1ef7819 */ /* 0x000fe200000006ff */
[----:B------:R-:W-:-:S02]  /*46e0*/  UIADD3 UR14, UR14, -UR15, URZ ;  /* 0x8000000f0e0e7290 */ /* 0x000fc4000fffe03f */
.L_x_233:
[----:B------:R-:W0:Y:S01]  /*46f0*/  LDGDEPBAR ;  /* 0x00000000000079af */ /* 0x000e220000000000 */
[----:B------:R-:W-:Y:S01]  /*4700*/  USHF.L.U32 UR11, UR6, 0x6, URZ ;  /* 0x00000006060b7899 */ /* 0x000fe2000800063f */
[----:B------:R-:W-:Y:S01]  /*4710*/  IMAD.U32 R117, RZ, RZ, UR18 ;  /* 0x00000012ff757e24 */ /* 0x000fe2000f8e00ff */
[C---:B-----5:R-:W-:Y:S01]  /*4720*/  FSETP.NEU.FTZ.AND P1, PT, R248.reuse, -INF , PT ;  /* 0xff800000f800780b */ /* 0x060fe20003f3d000 */
[----:B------:R-:W-:Y:S01]  /*4730*/  FMUL.FTZ R196, R249, 1.4426950216293334961 ;  /* 0x3fb8aa3bf9c47820 */ /* 0x000fe20000410000 */
[----:B------:R-:W-:Y:S01]  /*4740*/  UISETP.GE.AND UP0, UPT, UR11, UR14, UPT ;  /* 0x0000000e0b00728c */ /* 0x000fe2000bf06270 */
[----:B------:R-:W-:Y:S01]  /*4750*/  FMUL.FTZ R129, R248, 1.4426950216293334961 ;  /* 0x3fb8aa3bf8817820 */ /* 0x000fe20000410000 */
[----:B------:R-:W-:Y:S02]  /*4760*/  USHF.L.U32 UR12, UR18, 0x6, URZ ;  /* 0x00000006120c7899 */ /* 0x000fe4000800063f */
[----:B------:R-:W-:Y:S02]  /*4770*/  UISETP.GT.AND UP2, UPT, UR6, UR13, UPT ;  /* 0x0000000d0600728c */ /* 0x000fe4000bf44270 */
[----:B------:R-:W-:Y:S01]  /*4780*/  FSEL R129, R129, RZ, P1 ;  /* 0x000000ff81817208 */ /* 0x000fe20000800000 */
[----:B------:R-:W-:Y:S04]  /*4790*/  UIADD3 UR12, UR12, 0x40, URZ ;  /* 0x000000400c0c7890 */ /* 0x000fe8000fffe03f */
[----:B------:R-:W-:Y:S06]  /*47a0*/  UISETP.LT.AND UP0, UPT, UR12, UR15, UP0 ;  /* 0x0000000f0c00728c */ /* 0x000fec0008701270 */
[----:B------:R-:W-:Y:S01]  /*47b0*/  PLOP3.LUT P0, PT, PT, PT, UP0, 0x80, 0x0 ;  /* 0x000000000000781c */ /* 0x000fe20003f0f008 */
[----:B------:R-:W-:Y:S04]  /*47c0*/  DEPBAR.LE SB0, 0x0 ;  /* 0x000080000000791a */ /* 0x000fe80000000000 */
[----:B------:R-:W-:Y:S08]  /*47d0*/  BAR.SYNC.DEFER_BLOCKING 0x0 ;  /* 0x0000000000007b1d */ /* 0x000ff00000010000 */
[----:B------:R-:W-:Y:S01]  /*47e0*/  @!P0 IMAD R128, R117, 0x40, R224 ;  /* 0x0000004075808824 */ /* 0x000fe200078e02e0 */
[----:B------:R-:W-:Y:S04]  /*47f0*/  @!P0 IADD3 R116, R242, UR11, RZ ;  /* 0x0000000bf2748c10 */ /* 0x000fe8000fffe0ff */
[----:B------:R-:W-:Y:S02]  /*4800*/  @!P0 IMNMX R131, R116, UR15, PT ;  /* 0x0000000f74838c17 */ /* 0x000fe4000b800200 */
[----:B------:R-:W-:Y:S02]  /*4810*/  @!P0 IADD3 R118, R128, 0x1, RZ ;  /* 0x0000000180768810 */ /* 0x000fe40007ffe0ff */
[----:B------:R-:W-:Y:S02]  /*4820*/  @!P0 IADD3 R197, R116, 0x8, RZ ;  /* 0x0000000874c58810 */ /* 0x000fe40007ffe0ff */
[-C--:B------:R-:W-:Y:S02]  /*4830*/  @!P0 ISETP.GE.AND P1, PT, R118, R131.reuse, PT ;  /* 0x000000837600820c */ /* 0x080fe40003f26270 */
[----:B------:R-:W-:Y:S02]  /*4840*/  @!P0 IMNMX R197, R197, UR15, PT ;  /* 0x0000000fc5c58c17 */ /* 0x000fe4000b800200 */
[C---:B------:R-:W-:Y:S01]  /*4850*/  @!P0 IADD3 R124, R128.reuse, 0x8, RZ ;  /* 0x00000008807c8810 */ /* 0x040fe20007ffe0ff */
[----:B------:R-:W-:Y:S01]  /*4860*/  LDSM.16.M88.4 R84, [R223] ;  /* 0x00000000df54783b */ /* 0x000fe20000000200 */
[C---:B------:R-:W-:Y:S02]  /*4870*/  @!P0 ISETP.GE.AND P2, PT, R128.reuse, R131, PT ;  /* 0x000000838000820c */ /* 0x040fe40003f46270 */
[C---:B------:R-:W-:Y:S02]  /*4880*/  @!P0 IADD3 R122, R128.reuse, 0x9, RZ ;  /* 0x00000009807a8810 */ /* 0x040fe40007ffe0ff */
[----:B-1----:R-:W1:Y:S01]  /*4890*/  LDSM.16.M88.4 R88, [R222+0x10000] ;  /* 0x01000000de58783b */ /* 0x002e620000000200 */
[C---:B------:R-:W-:Y:S02]  /*48a0*/  @!P0 IADD3 R130, R128.reuse, 0x10, RZ ;  /* 0x0000001080828810 */ /* 0x040fe40007ffe0ff */
[C---:B------:R-:W-:Y:S02]  /*48b0*/  @!P0 IADD3 R126, R128.reuse, 0x11, RZ ;  /* 0x00000011807e8810 */ /* 0x040fe40007ffe0ff */
[----:B------:R-:W2:Y:S01]  /*48c0*/  LDSM.16.M88.4 R92, [R222+0x10800] ;  /* 0x01080000de5c783b */ /* 0x000ea20000000200 */
[----:B------:R-:W-:Y:S04]  /*48d0*/  @!P0 IADD3 R198, R128, 0x19, RZ ;  /* 0x0000001980c68810 */ /* 0x000fe80007ffe0ff */
[----:B------:R-:W-:Y:S05]  /*48e0*/  LDSM.16.M88.4 R96, [R221] ;  /* 0x00000000dd60783b */ /* 0x000fea0000000200 */
[----:B------:R-:W3:Y:S05]  /*48f0*/  LDSM.16.M88.4 R100, [R212+0x10000] ;  /* 0x01000000d464783b */ /* 0x000eea0000000200 */
[----:B------:R-:W4:Y:S05]  /*4900*/  LDSM.16.M88.4 R104, [R212+0x10800] ;  /* 0x01080000d468783b */ /* 0x000f2a0000000200 */
[----:B------:R-:W-:Y:S05]  /*4910*/  LDSM.16.M88.4 R108, [R3+0x10000] ;  /* 0x01000000036c783b */ /* 0x000fea0000000200 */
[----:B------:R-:W-:Y:S01]  /*4920*/  LDSM.16.M88.4 R112, [R3+0x10800] ;  /* 0x010800000370783b */ /* 0x000fe20000000200 */
[C---:B-1----:R-:W-:Y:S08]  /*4930*/  HMMA.16816.F32 R4, R84.reuse, R88, RZ ;  /* 0x000000585404723c */ /* 0x042ff000000018ff */
[C---:B------:R-:W-:Y:S01]  /*4940*/  HMMA.16816.F32 R8, R84.reuse, R90, RZ ;  /* 0x0000005a5408723c */ /* 0x040fe200000018ff */
[----:B------:R-:W1:Y:S07]  /*4950*/  LDSM.16.M88.4 R88, [R220] ;  /* 0x00000000dc58783b */ /* 0x000e6e0000000200 */
[C---:B--2---:R-:W-:Y:S08]  /*4960*/  HMMA.16816.F32 R12, R84.reuse, R92, RZ ;  /* 0x0000005c540c723c */ /* 0x044ff000000018ff */
[----:B------:R-:W-:Y:S01]  /*4970*/  HMMA.16816.F32 R16, R84, R94, RZ ;  /* 0x0000005e5410723c */ /* 0x000fe200000018ff */
[----:B------:R-:W-:Y:S05]  /*4980*/  LDSM.16.M88.4 R84, [R219] ;  /* 0x00000000db54783b */ /* 0x000fea0000000200 */
[----:B------:R-:W2:Y:S02]  /*4990*/  LDSM.16.M88.4 R92, [R2+0x10000] ;  /* 0x01000000025c783b */ /* 0x000ea40000000200 */
[C---:B---3--:R-:W-:Y:S08]  /*49a0*/  HMMA.16816.F32 R4, R96.reuse, R100, R4 ;  /* 0x000000646004723c */ /* 0x048ff00000001804 */
[C---:B------:R-:W-:Y:S01]  /*49b0*/  HMMA.16816.F32 R8, R96.reuse, R102, R8 ;  /* 0x000000666008723c */ /* 0x040fe20000001808 */
[----:B------:R-:W3:Y:S07]  /*49c0*/  LDSM.16.M88.4 R100, [R2+0x10800] ;  /* 0x010800000264783b */ /* 0x000eee0000000200 */
[C---:B----4-:R-:W-:Y:S08]  /*49d0*/  HMMA.16816.F32 R12, R96.reuse, R104, R12 ;  /* 0x00000068600c723c */ /* 0x050ff0000000180c */
[----:B------:R-:W-:Y:S01]  /*49e0*/  HMMA.16816.F32 R16, R96, R106, R16 ;  /* 0x0000006a6010723c */ /* 0x000fe20000001810 */
[----:B------:R-:W-:Y:S05]  /*49f0*/  LDSM.16.M88.4 R96, [R223+0x2000] ;  /* 0x00200000df60783b */ /* 0x000fea0000000200 */
[----:B------:R-:W4:Y:S02]  /*4a00*/  LDSM.16.M88.4 R104, [R222+0x12000] ;  /* 0x01200000de68783b */ /* 0x000f240000000200 */
[C---:B-1----:R-:W-:Y:S08]  /*4a10*/  HMMA.16816.F32 R4, R88.reuse, R108, R4 ;  /* 0x0000006c5804723c */ /* 0x042ff00000001804 */
[C---:B------:R-:W-:Y:S01]  /*4a20*/  HMMA.16816.F32 R8, R88.reuse, R110, R8 ;  /* 0x0000006e5808723c */ /* 0x040fe20000001808 */
[----:B------:R-:W1:Y:S07]  /*4a30*/  LDSM.16.M88.4 R108, [R222+0x12800] ;  /* 0x01280000de6c783b */ /* 0x000e6e0000000200 */
[C---:B------:R-:W-:Y:S08]  /*4a40*/  HMMA.16816.F32 R12, R88.reuse, R112, R12 ;  /* 0x00000070580c723c */ /* 0x040ff0000000180c */
[----:B------:R-:W-:Y:S01]  /*4a50*/  HMMA.16816.F32 R16, R88, R114, R16 ;  /* 0x000000725810723c */ /* 0x000fe20000001810 */
[----:B------:R-:W-:Y:S05]  /*4a60*/  LDSM.16.M88.4 R88, [R221+0x2000] ;  /* 0x00200000dd58783b */ /* 0x000fea0000000200 */
[----:B------:R-:W-:Y:S02]  /*4a70*/  LDSM.16.M88.4 R112, [R212+0x12800] ;  /* 0x01280000d470783b */ /* 0x000fe40000000200 */
[C---:B--2---:R-:W-:Y:S08]  /*4a80*/  HMMA.16816.F32 R4, R84.reuse, R92, R4 ;  /* 0x0000005c5404723c */ /* 0x044ff00000001804 */
[C---:B------:R-:W-:Y:S01]  /*4a90*/  HMMA.16816.F32 R8, R84.reuse, R94, R8 ;  /* 0x0000005e5408723c */ /* 0x040fe20000001808 */
[----:B------:R-:W2:Y:S07]  /*4aa0*/  LDSM.16.M88.4 R92, [R212+0x12000] ;  /* 0x01200000d45c783b */ /* 0x000eae0000000200 */
[C---:B---3--:R-:W-:Y:S08]  /*4ab0*/  HMMA.16816.F32 R12, R84.reuse, R100, R12 ;  /* 0x00000064540c723c */ /* 0x048ff0000000180c */
[----:B------:R-:W-:Y:S01]  /*4ac0*/  HMMA.16816.F32 R16, R84, R102, R16 ;  /* 0x000000665410723c */ /* 0x000fe20000001810 */
[----:B------:R-:W-:Y:S05]  /*4ad0*/  LDSM.16.M88.4 R84, [R220+0x2000] ;  /* 0x00200000dc54783b */ /* 0x000fea0000000200 */
[----:B------:R-:W3:Y:S02]  /*4ae0*/  LDSM.16.M88.4 R100, [R3+0x12000] ;  /* 0x012000000364783b */ /* 0x000ee40000000200 */
[C---:B----4-:R-:W-:Y:S08]  /*4af0*/  HMMA.16816.F32 R4, R96.reuse, R104, R4 ;  /* 0x000000686004723c */ /* 0x050ff00000001804 */
[C---:B------:R-:W-:Y:S01]  /*4b00*/  HMMA.16816.F32 R8, R96.reuse, R106, R8 ;  /* 0x0000006a6008723c */ /* 0x040fe20000001808 */
[----:B------:R-:W4:Y:S07]  /*4b10*/  LDSM.16.M88.4 R104, [R3+0x12800] ;  /* 0x012800000368783b */ /* 0x000f2e0000000200 */
[C---:B-1----:R-:W-:Y:S08]  /*4b20*/  HMMA.16816.F32 R12, R96.reuse, R108, R12 ;  /* 0x0000006c600c723c */ /* 0x042ff0000000180c */
[----:B------:R-:W-:Y:S01]  /*4b30*/  HMMA.16816.F32 R16, R96, R110, R16 ;  /* 0x0000006e6010723c */ /* 0x000fe20000001810 */
[----:B------:R-:W-:Y:S05]  /*4b40*/  LDSM.16.M88.4 R96, [R2+0x12000] ;  /* 0x012000000260783b */ /* 0x000fea0000000200 */
[----:B------:R-:W-:Y:S02]  /*4b50*/  LDSM.16.M88.4 R108, [R2+0x12800] ;  /* 0x01280000026c783b */ /* 0x000fe40000000200 */
[C---:B--2---:R-:W-:Y:S08]  /*4b60*/  HMMA.16816.F32 R4, R88.reuse, R92, R4 ;  /* 0x0000005c5804723c */ /* 0x044ff00000001804 */
[C---:B------:R-:W-:Y:S01]  /*4b70*/  HMMA.16816.F32 R8, R88.reuse, R94, R8 ;  /* 0x0000005e5808723c */ /* 0x040fe20000001808 */
[----:B------:R-:W1:Y:S07]  /*4b80*/  LDSM.16.M88.4 R92, [R219+0x2000] ;  /* 0x00200000db5c783b */ /* 0x000e6e0000000200 */
[C---:B------:R-:W-:Y:S08]  /*4b90*/  HMMA.16816.F32 R12, R88.reuse, R112, R12 ;  /* 0x00000070580c723c */ /* 0x040ff0000000180c */
[----:B------:R-:W-:Y:S01]  /*4ba0*/  HMMA.16816.F32 R16, R88, R114, R16 ;  /* 0x000000725810723c */ /* 0x000fe20000001810 */
[----:B------:R-:W-:Y:S05]  /*4bb0*/  LDSM.16.M88.4 R88, [R223+0x4000] ;  /* 0x00400000df58783b */ /* 0x000fea0000000200 */
[----:B------:R-:W-:Y:S02]  /*4bc0*/  LDSM.16.M88.4 R112, [R222+0x14800] ;  /* 0x01480000de70783b */ /* 0x000fe40000000200 */
[C---:B---3--:R-:W-:Y:S08]  /*4bd0*/  HMMA.16816.F32 R4, R84.reuse, R100, R4 ;  /* 0x000000645404723c */ /* 0x048ff00000001804 */
[C---:B------:R-:W-:Y:S01]  /*4be0*/  HMMA.16816.F32 R8, R84.reuse, R102, R8 ;  /* 0x000000665408723c */ /* 0x040fe20000001808 */
[----:B------:R-:W2:Y:S07]  /*4bf0*/  LDSM.16.M88.4 R100, [R222+0x14000] ;  /* 0x01400000de64783b */ /* 0x000eae0000000200 */
[C---:B----4-:R-:W-:Y:S08]  /*4c00*/  HMMA.16816.F32 R12, R84.reuse, R104, R12 ;  /* 0x00000068540c723c */ /* 0x050ff0000000180c */
[----:B------:R-:W-:Y:S01]  /*4c10*/  HMMA.16816.F32 R16, R84, R106, R16 ;  /* 0x0000006a5410723c */ /* 0x000fe20000001810 */
[----:B------:R-:W-:Y:S05]  /*4c20*/  LDSM.16.M88.4 R84, [R221+0x4000] ;  /* 0x00400000dd54783b */ /* 0x000fea0000000200 */
[----:B------:R-:W-:Y:S02]  /*4c30*/  LDSM.16.M88.4 R104, [R212+0x14800] ;  /* 0x01480000d468783b */ /* 0x000fe40000000200 */
        /* <DEDUP_REMOVED lines=10> */
[C---:B------:R-:W-:Y:S08]  /*4ce0*/  HMMA.16816.F32 R12, R88.reuse, R112, R12 ;  /* 0x00000070580c723c */ /* 0x040ff0000000180c */
        /* <DEDUP_REMOVED lines=22> */
[----:B------:R-:W-:Y:S07]  /*4e50*/  LDSM.16.M88.4 R88, [R220+0x6000] ;  /* 0x00600000dc58783b */ /* 0x000fee0000000200 */
[C---:B--2---:R-:W-:Y:S08]  /*4e60*/  HMMA.16816.F32 R4, R84.reuse, R100, R4 ;  /* 0x000000645404723c */ /* 0x044ff00000001804 */
[C---:B------:R-:W-:Y:S01]  /*4e70*/  HMMA.16816.F32 R8, R84.reuse, R102, R8 ;  /* 0x000000665408723c */ /* 0x040fe20000001808 */
[----:B------:R-:W2:Y:S07]  /*4e80*/  LDSM.16.M88.4 R100, [R3+0x16000] ;  /* 0x016000000364783b */ /* 0x000eae0000000200 */
[C---:B------:R-:W-:Y:S08]  /*4e90*/  HMMA.16816.F32 R12, R84.reuse, R104, R12 ;  /* 0x00000068540c723c */ /* 0x040ff0000000180c */
[----:B------:R-:W-:Y:S01]  /*4ea0*/  HMMA.16816.F32 R16, R84, R106, R16 ;  /* 0x0000006a5410723c */ /* 0x000fe20000001810 */
[----:B------:R-:W3:Y:S05]  /*4eb0*/  LDSM.16.M88.4 R84, [R3+0x16800] ;  /* 0x016800000354783b */ /* 0x000eea0000000200 */
[----:B------:R-:W-:Y:S02]  /*4ec0*/  LDSM.16.M88.4 R104, [R2+0x16000] ;  /* 0x016000000268783b */ /* 0x000fe40000000200 */
[C---:B-1----:R-:W-:Y:S08]  /*4ed0*/  HMMA.16816.F32 R4, R92.reuse, R96, R4 ;  /* 0x000000605c04723c */ /* 0x042ff00000001804 */
[C---:B------:R-:W-:Y:S01]  /*4ee0*/  HMMA.16816.F32 R8, R92.reuse, R98, R8 ;  /* 0x000000625c08723c */ /* 0x040fe20000001808 */
[----:B------:R-:W1:Y:S07]  /*4ef0*/  LDSM.16.M88.4 R96, [R219+0x6000] ;  /* 0x00600000db60783b */ /* 0x000e6e0000000200 */
[C---:B------:R-:W-:Y:S08]  /*4f00*/  HMMA.16816.F32 R12, R92.reuse, R108, R12 ;  /* 0x0000006c5c0c723c */ /* 0x040ff0000000180c */
[----:B------:R-:W-:Y:S08]  /*4f10*/  HMMA.16816.F32 R16, R92, R110, R16 ;  /* 0x0000006e5c10723c */ /* 0x000ff00000001810 */
[C---:B--2---:R-:W-:Y:S08]  /*4f20*/  HMMA.16816.F32 R4, R88.reuse, R100, R4 ;  /* 0x000000645804723c */ /* 0x044ff00000001804 */
[C---:B------:R-:W-:Y:S08]  /*4f30*/  HMMA.16816.F32 R8, R88.reuse, R102, R8 ;  /* 0x000000665808723c */ /* 0x040ff00000001808 */
[C---:B---3--:R-:W-:Y:S08]  /*4f40*/  HMMA.16816.F32 R12, R88.reuse, R84, R12 ;  /* 0x00000054580c723c */ /* 0x048ff0000000180c */
[----:B------:R-:W-:Y:S01]  /*4f50*/  HMMA.16816.F32 R16, R88, R86, R16 ;  /* 0x000000565810723c */ /* 0x000fe20000001810 */
[----:B------:R-:W2:Y:S07]  /*4f60*/  LDSM.16.M88.4 R84, [R2+0x16800] ;  /* 0x016800000254783b */ /* 0x000eae0000000200 */
[C---:B-1----:R-:W-:Y:S08]  /*4f70*/  HMMA.16816.F32 R4, R96.reuse, R104, R4 ;  /* 0x000000686004723c */ /* 0x042ff00000001804 */
[C---:B------:R-:W-:Y:S11]  /*4f80*/  HMMA.16816.F32 R8, R96.reuse, R106, R8 ;  /* 0x0000006a6008723c */ /* 0x040ff60000001808 */
[----:B------:R-:W-:Y:S05]  /*4f90*/  @!UPT UIADD3 URZ, URZ, URZ, URZ ;  /* 0x0000003f3f3ff290 */ /* 0x000fea000fffe03f */
[----:B------:R-:W-:Y:S02]  /*4fa0*/  @!P0 FSEL R5, R5, -INF , !P1 ;  /* 0xff80000005058808 */ /* 0x000fe40004800000 */
[----:B------:R-:W-:Y:S02]  /*4fb0*/  FSETP.NEU.FTZ.AND P1, PT, R249, -INF , PT ;  /* 0xff800000f900780b */ /* 0x000fe40003f3d000 */
[----:B------:R-:W-:Y:S01]  /*4fc0*/  @!P0 FSEL R4, R4, -INF , !P2 ;  /* 0xff80000004048808 */ /* 0x000fe20005000000 */
[--C-:B------:R-:W-:Y:S01]  /*4fd0*/  FFMA.FTZ R117, R5, c[0x0][0x23c], -R129.reuse ;  /* 0x00008f0005757a23 */ /* 0x100fe20000010881 */
[----:B------:R-:W-:Y:S02]  /*4fe0*/  FSEL R196, R196, RZ, P1 ;  /* 0x000000ffc4c47208 */ /* 0x000fe40000800000 */
[----:B------:R-:W-:Y:S01]  /*4ff0*/  @!P0 ISETP.GE.AND P1, PT, R118, R197, PT ;  /* 0x000000c57600820c */ /* 0x000fe20003f26270 */
[C---:B--2---:R-:W-:Y:S02]  /*5000*/  HMMA.16816.F32 R12, R96.reuse, R84, R12 ;  /* 0x00000054600c723c */ /* 0x044fe4000000180c */
[----:B------:R-:W-:Y:S01]  /*5010*/  MUFU.EX2 R117, R117 ;  /* 0x0000007500757308 */ /* 0x000fe20000000800 */
[----:B------:R-:W-:Y:S01]  /*5020*/  @!P0 FSEL R7, R7, -INF , !P1 ;  /* 0xff80000007078808 */ /* 0x000fe20004800000 */
[--C-:B------:R-:W-:Y:S01]  /*5030*/  FFMA.FTZ R119, R4, c[0x0][0x23c], -R129.reuse ;  /* 0x00008f0004777a23 */ /* 0x100fe20000010881 */
[----:B------:R-:W-:Y:S02]  /*5040*/  @!P0 ISETP.GE.AND P1, PT, R124, R131, PT ;  /* 0x000000837c00820c */ /* 0x000fe40003f26270 */
[----:B------:R-:W-:Y:S01]  /*5050*/  @!P0 ISETP.GE.AND P2, PT, R128, R197, PT ;  /* 0x000000c58000820c */ /* 0x000fe20003f46270 */
[----:B------:R-:W-:Y:S04]  /*5060*/  HMMA.16816.F32 R16, R96, R86, R16 ;  /* 0x000000566010723c */ /* 0x000fe80000001810 */
[----:B------:R-:W-:Y:S01]  /*5070*/  @!P0 FSEL R8, R8, -INF , !P1 ;  /* 0xff80000008088808 */ /* 0x000fe20004800000 */
[----:B------:R1:W2:Y:S01]  /*5080*/  MUFU.EX2 R116, R119 ;  /* 0x0000007700747308 */ /* 0x0002a20000000800 */
[----:B------:R-:W-:Y:S02]  /*5090*/  @!P0 ISETP.GE.AND P1, PT, R122, R131, PT ;  /* 0x000000837a00820c */ /* 0x000fe40003f26270 */
[----:B------:R-:W-:Y:S01]  /*50a0*/  @!P0 FSEL R6, R6, -INF , !P2 ;  /* 0xff80000006068808 */ /* 0x000fe20005000000 */
[--C-:B------:R-:W-:Y:S03]  /*50b0*/  FFMA.FTZ R120, R8, c[0x0][0x23c], -R129.reuse ;  /* 0x00008f0008787a23 */ /* 0x100fe60000010881 */
[----:B------:R-:W-:Y:S01]  /*50c0*/  @!P0 FSEL R9, R9, -INF , !P1 ;  /* 0xff80000009098808 */ /* 0x000fe20004800000 */
[--C-:B------:R-:W-:Y:S01]  /*50d0*/  FFMA.FTZ R121, R6, c[0x0][0x23c], -R196.reuse ;  /* 0x00008f0006797a23 */ /* 0x100fe200000108c4 */
[-C--:B------:R-:W-:Y:S01]  /*50e0*/  @!P0 ISETP.GE.AND P1, PT, R124, R197.reuse, PT ;  /* 0x000000c57c00820c */ /* 0x080fe20003f26270 */
[----:B------:R-:W-:Y:S03]  /*50f0*/  MUFU.EX2 R120, R120 ;  /* 0x0000007800787308 */ /* 0x000fe60000000800 */
[----:B------:R-:W-:Y:S02]  /*5100*/  @!P0 FSEL R10, R10, -INF , !P1 ;  /* 0xff8000000a0a8808 */ /* 0x000fe40004800000 */
[----:B------:R-:W-:Y:S03]  /*5110*/  @!P0 ISETP.GE.AND P1, PT, R122, R197, PT ;  /* 0x000000c57a00820c */ /* 0x000fe60003f26270 */
[--C-:B------:R-:W-:Y:S01]  /*5120*/  FFMA.FTZ R125, R10, c[0x0][0x23c], -R196.reuse ;  /* 0x00008f000a7d7a23 */ /* 0x100fe200000108c4 */
[----:B------:R-:W-:Y:S01]  /*5130*/  @!P0 FSEL R11, R11, -INF , !P1 ;  /* 0xff8000000b0b8808 */ /* 0x000fe20004800000 */
[----:B------:R3:W-:Y:S01]  /*5140*/  MUFU.EX2 R118, R121 ;  /* 0x0000007900767308 */ /* 0x0007e20000000800 */
[-C--:B------:R-:W-:Y:S01]  /*5150*/  @!P0 ISETP.GE.AND P1, PT, R130, R131.reuse, PT ;  /* 0x000000838200820c */ /* 0x080fe20003f26270 */
[--C-:B-1----:R-:W-:Y:S03]  /*5160*/  FFMA.FTZ R119, R7, c[0x0][0x23c], -R196.reuse ;  /* 0x00008f0007777a23 */ /* 0x102fe600000108c4 */
[----:B------:R-:W-:Y:S01]  /*5170*/  @!P0 FSEL R12, R12, -INF , !P1 ;  /* 0xff8000000c0c8808 */ /* 0x000fe20004800000 */
[--C-:B------:R-:W-:Y:S01]  /*5180*/  FFMA.FTZ R123, R11, c[0x0][0x23c], -R196.reuse ;  /* 0x00008f000b7b7a23 */ /* 0x100fe200000108c4 */
[----:B------:R-:W-:Y:S02]  /*5190*/  @!P0 ISETP.GE.AND P1, PT, R126, R131, PT ;  /* 0x000000837e00820c */ /* 0x000fe40003f26270 */
[----:B--2---:R-:W-:Y:S01]  /*51a0*/  F2FP.PACK_AB R207, R117, R116 ;  /* 0x0000007475cf723e */ /* 0x004fe200000000ff */
[----:B------:R1:W-:Y:S01]  /*51b0*/  MUFU.EX2 R122, R125 ;  /* 0x0000007d007a7308 */ /* 0x0003e20000000800 */
[----:B------:R-:W-:Y:S01]  /*51c0*/  @!P0 FSEL R13, R13, -INF , !P1 ;  /* 0xff8000000d0d8808 */ /* 0x000fe20004800000 */
[--C-:B------:R-:W-:Y:S01]  /*51d0*/  FFMA.FTZ R124, R12, c[0x0][0x23c], -R129.reuse ;  /* 0x00008f000c7c7a23 */ /* 0x100fe20000010881 */
[-C--:B------:R-:W-:Y:S01]  /*51e0*/  @!P0 ISETP.GE.AND P1, PT, R130, R197.reuse, PT ;  /* 0x000000c58200820c */ /* 0x080fe20003f26270 */
[----:B------:R-:W-:Y:S01]  /*51f0*/  STS [R234+0x22000], R207 ;  /* 0x022000cfea007388 */ /* 0x000fe20000000800 */
[----:B------:R-:W-:Y:S02]  /*5200*/  @!P0 IADD3 R130, R128, 0x18, RZ ;  /* 0x0000001880828810 */ /* 0x000fe40007ffe0ff */
[----:B------:R-:W-:Y:S02]  /*5210*/  @!P0 FSEL R14, R14, -INF , !P1 ;  /* 0xff8000000e0e8808 */ /* 0x000fe40004800000 */
[----:B------:R-:W-:Y:S01]  /*5220*/  @!P0 ISETP.GE.AND P1, PT, R126, R197, PT ;  /* 0x000000c57e00820c */ /* 0x000fe20003f26270 */
[----:B------:R-:W2:Y:S02]  /*5230*/  MUFU.EX2 R119, R119 ;  /* 0x0000007700777308 */ /* 0x000ea40000000800 */
[--C-:B------:R-:W-:Y:S01]  /*5240*/  FFMA.FTZ R199, R14, c[0x0][0x23c], -R196.reuse ;  /* 0x00008f000ec77a23 */ /* 0x100fe200000108c4 */
[----:B------:R-:W-:Y:S01]  /*5250*/  @!P0 FSEL R15, R15, -INF , !P1 ;  /* 0xff8000000f0f8808 */ /* 0x000fe20004800000 */
[--C-:B---3--:R-:W-:Y:S01]  /*5260*/  FFMA.FTZ R121, R9, c[0x0][0x23c], -R129.reuse ;  /* 0x00008f0009797a23 */ /* 0x108fe20000010881 */
[-C--:B------:R-:W-:Y:S03]  /*5270*/  @!P0 ISETP.GE.AND P1, PT, R130, R131.reuse, PT ;  /* 0x000000838200820c */ /* 0x080fe60003f26270 */
[--C-:B------:R-:W-:Y:S01]  /*5280*/  FFMA.FTZ R127, R15, c[0x0][0x23c], -R196.reuse ;  /* 0x00008f000f7f7a23 */ /* 0x100fe200000108c4 */
[----:B------:R-:W-:Y:S01]  /*5290*/  @!P0 FSEL R16, R16, -INF , !P1 ;  /* 0xff80000010108808 */ /* 0x000fe20004800000 */
[----:B------:R-:W3:Y:S01]  /*52a0*/  MUFU.EX2 R123, R123 ;  /* 0x0000007b007b7308 */ /* 0x000ee20000000800 */
[----:B------:R-:W-:Y:S01]  /*52b0*/  @!P0 ISETP.GE.AND P1, PT, R198, R131, PT ;  /* 0x00000083c600820c */ /* 0x000fe20003f26270 */
[--C-:B-1----:R-:W-:Y:S03]  /*52c0*/  FFMA.FTZ R125, R13, c[0x0][0x23c], -R129.reuse ;  /* 0x00008f000d7d7a23 */ /* 0x102fe60000010881 */
[----:B------:R-:W-:Y:S01]  /*52d0*/  @!P0 FSEL R17, R17, -INF , !P1 ;  /* 0xff80000011118808 */ /* 0x000fe20004800000 */
[--C-:B------:R-:W-:Y:S01]  /*52e0*/  FFMA.FTZ R128, R16, c[0x0][0x23c], -R129.reuse ;  /* 0x00008f0010807a23 */ /* 0x100fe20000010881 */
[-C--:B------:R-:W-:Y:S03]  /*52f0*/  @!P0 ISETP.GE.AND P1, PT, R130, R197.reuse, PT ;  /* 0x000000c58200820c */ /* 0x080fe60003f26270 */
[----:B------:R-:W1:Y:S01]  /*5300*/  MUFU.EX2 R121, R121 ;  /* 0x0000007900797308 */ /* 0x000e620000000800 */
[----:B------:R-:W-:Y:S01]  /*5310*/  @!P0 FSEL R18, R18, -INF , !P1 ;  /* 0xff80000012128808 */ /* 0x000fe20004800000 */
[----:B------:R-:W-:Y:S01]  /*5320*/  FFMA.FTZ R129, R17, c[0x0][0x23c], -R129 ;  /* 0x00008f0011817a23 */ /* 0x000fe20000010881 */
[----:B------:R-:W-:Y:S02]  /*5330*/  @!P0 ISETP.GE.AND P1, PT, R198, R197, PT ;  /* 0x000000c5c600820c */ /* 0x000fe40003f26270 */
[----:B--2---:R-:W-:Y:S01]  /*5340*/  F2FP.PACK_AB R205, R119, R118 ;  /* 0x0000007677cd723e */ /* 0x004fe200000000ff */
[--C-:B------:R-:W-:Y:S01]  /*5350*/  FFMA.FTZ R130, R18, c[0x0][0x23c], -R196.reuse ;  /* 0x00008f0012827a23 */ /* 0x100fe200000108c4 */
[----:B------:R-:W-:Y:S02]  /*5360*/  @!P0 FSEL R19, R19, -INF , !P1 ;  /* 0xff80000013138808 */ /* 0x000fe40004800000 */
[----:B------:R-:W-:Y:S01]  /*5370*/  PLOP3.LUT P1, PT, PT, PT, UP2, 0x80, 0x0 ;  /* 0x000000000000781c */ /* 0x000fe20003f2f028 */
[----:B------:R-:W-:Y:S01]  /*5380*/  MUFU.EX2 R126, R199 ;  /* 0x000000c7007e7308 */ /* 0x000fe20000000800 */
[----:B------:R-:W-:Y:S01]  /*5390*/  STS [R234+0x22400], R205 ;  /* 0x022400cdea007388 */ /* 0x000fe20000000800 */
[----:B------:R-:W-:Y:S01]  /*53a0*/  FFMA.FTZ R196, R19, c[0x0][0x23c], -R196 ;  /* 0x00008f0013c47a23 */ /* 0x000fe200000108c4 */
[----:B---3--:R-:W-:Y:S05]  /*53b0*/  F2FP.PACK_AB R198, R123, R122 ;  /* 0x0000007a7bc6723e */ /* 0x008fea00000000ff */
[----:B------:R2:W-:Y:S02]  /*53c0*/  STS [R237+0x22400], R198 ;  /* 0x022400c6ed007388 */ /* 0x0005e40000000800 */
[----:B------:R-:W3:Y:S01]  /*53d0*/  MUFU.EX2 R127, R127 ;  /* 0x0000007f007f7308 */ /* 0x000ee20000000800 */
[----:B-1----:R-:W-:Y:S05]  /*53e0*/  F2FP.PACK_AB R200, R121, R120 ;  /* 0x0000007879c8723e */ /* 0x002fea00000000ff */
[----:B------:R-:W-:Y:S04]  /*53f0*/  STS [R237+0x22000], R200 ;  /* 0x022000c8ed007388 */ /* 0x000fe80000000800 */
[----:B------:R-:W-:Y:S10]  /*5400*/  MUFU.EX2 R124, R124 ;  /* 0x0000007c007c7308 */ /* 0x000ff40000000800 */
[----:B------:R-:W1:Y:S01]  /*5410*/  MUFU.EX2 R125, R125 ;  /* 0x0000007d007d7308 */ /* 0x000e620000000800 */
[----:B---3--:R-:W-:Y:S02]  /*5420*/  F2FP.PACK_AB R201, R127, R126 ;  /* 0x0000007e7fc9723e */ /* 0x008fe400000000ff */
[----:B--2---:R-:W-:Y:S03]  /*5430*/  IADD3 R198, P0, R239, UR10, RZ ;  /* 0x0000000aefc67c10 */ /* 0x004fe6000ff1e0ff */
[----:B------:R-:W-:Y:S04]  /*5440*/  STS [R236+0x22400], R201 ;  /* 0x022400c9ec007388 */ /* 0x000fe80000000800 */
[----:B------:R-:W-:Y:S10]  /*5450*/  MUFU.EX2 R131, R196 ;  /* 0x000000c400837308 */ /* 0x000ff40000000800 */
[----:B------:R-:W-:Y:S01]  /*5460*/  MUFU.EX2 R128, R128 ;  /* 0x0000008000807308 */ /* 0x000fe20000000800 */
[----:B-1----:R-:W-:Y:S05]  /*5470*/  F2FP.PACK_AB R203, R125, R124 ;  /* 0x0000007c7dcb723e */ /* 0x002fea00000000ff */
[----:B------:R-:W-:Y:S04]  /*5480*/  STS [R236+0x22000], R203 ;  /* 0x022000cbec007388 */ /* 0x000fe80000000800 */
[----:B------:R-:W1:Y:S10]  /*5490*/  MUFU.EX2 R129, R129 ;  /* 0x0000008100817308 */ /* 0x000e740000000800 */
[----:B------:R-:W2:Y:S01]  /*54a0*/  MUFU.EX2 R130, R130 ;  /* 0x0000008200827308 */ /* 0x000ea20000000800 */
[----:B-1----:R-:W-:Y:S05]  /*54b0*/  F2FP.PACK_AB R199, R129, R128 ;  /* 0x0000008081c7723e */ /* 0x002fea00000000ff */
[----:B------:R1:W-:Y:S01]  /*54c0*/  STS [R238+0x22000], R199 ;  /* 0x022000c7ee007388 */ /* 0x0003e20000000800 */
[----:B--2---:R-:W-:Y:S05]  /*54d0*/  F2FP.PACK_AB R197, R131, R130 ;  /* 0x0000008283c5723e */ /* 0x004fea00000000ff */
[----:B------:R2:W-:Y:S05]  /*54e0*/  STS [R238+0x22400], R197 ;  /* 0x022400c5ee007388 */ /* 0x0005ea0000000800 */
[----:B------:R-:W-:Y:S05]  /*54f0*/  LDSM.16.M88.4 R84, [R223+0x8000] ;  /* 0x00800000df54783b */ /* 0x000fea0000000200 */
[----:B------:R-:W3:Y:S05]  /*5500*/  LDSM.16.M88.4 R88, [R222+0x18000] ;  /* 0x01800000de58783b */ /* 0x000eea0000000200 */
[----:B------:R-:W3:Y:S01]  /*5510*/  LDSM.16.M88.4 R92, [R222+0x18800] ;  /* 0x01880000de5c783b */ /* 0x000ee20000000200 */
[----:B-1----:R-:W-:Y:S02]  /*5520*/  IADD3.X R199, R240, UR9, RZ, P0, !PT ;  /* 0x00000009f0c77c10 */ /* 0x002fe400087fe4ff */
[C---:B------:R-:W-:Y:S02]  /*5530*/  LEA R250, P0, R243.reuse, R250, 0x2 ;  /* 0x000000faf3fa7211 */ /* 0x040fe400078010ff */
[----:B------:R-:W-:Y:S02]  /*5540*/  LDSM.16.M88.4 R96, [R221+0x8000] ;  /* 0x00800000dd60783b */ /* 0x000fe40000000200 */
[----:B------:R-:W-:Y:S03]  /*5550*/  LEA.HI.X.SX32 R251, R243, R251, 0x2, P0 ;  /* 0x000000fbf3fb7211 */ /* 0x000fe600000f16ff */
[----:B------:R-:W1:Y:S05]  /*5560*/  LDSM.16.M88.4 R100, [R212+0x18000] ;  /* 0x01800000d464783b */ /* 0x000e6a0000000200 */
[----:B------:R-:W4:Y:S05]  /*5570*/  LDG.E R196, [R198.64] ;  /* 0x00000004c6c47981 */ /* 0x000f2a000c1e1900 */
[----:B------:R-:W1:Y:S05]  /*5580*/  LDSM.16.M88.4 R104, [R212+0x18800] ;  /* 0x01880000d468783b */ /* 0x000e6a0000000200 */
[----:B--2---:R4:W2:Y:S05]  /*5590*/  LDG.E R197, [R198.64+0x20] ;  /* 0x00002004c6c57981 */ /* 0x0048aa000c1e1900 */
[----:B------:R-:W-:Y:S01]  /*55a0*/  LDSM.16.M88.4 R108, [R3+0x18000] ;  /* 0x01800000036c783b */ /* 0x000fe20000000200 */
[C---:B---3--:R-:W-:Y:S04]  /*55b0*/  HMMA.16816.F32 R4, R84.reuse, R88, RZ ;  /* 0x000000585404723c */ /* 0x048fe800000018ff */
[----:B------:R-:W-:Y:S04]  /*55c0*/  LDSM.16.M88.4 R112, [R3+0x18800] ;  /* 0x018800000370783b */ /* 0x000fe80000000200 */
[C---:B------:R-:W-:Y:S01]  /*55d0*/  HMMA.16816.F32 R8, R84.reuse, R90, RZ ;  /* 0x0000005a5408723c */ /* 0x040fe200000018ff */
[----:B------:R-:W3:Y:S07]  /*55e0*/  LDSM.16.M88.4 R88, [R220+0x8000] ;  /* 0x00800000dc58783b */ /* 0x000eee0000000200 */
[C---:B------:R-:W-:Y:S08]  /*55f0*/  HMMA.16816.F32 R12, R84.reuse, R92, RZ ;  /* 0x0000005c540c723c */ /* 0x040ff000000018ff */
[----:B------:R-:W-:Y:S01]  /*5600*/  HMMA.16816.F32 R16, R84, R94, RZ ;  /* 0x0000005e5410723c */ /* 0x000fe200000018ff */
[----:B------:R-:W-:Y:S05]  /*5610*/  LDSM.16.M88.4 R84, [R219+0x8000] ;  /* 0x00800000db54783b */ /* 0x000fea0000000200 */
[----:B------:R-:W3:Y:S02]  /*5620*/  LDSM.16.M88.4 R92, [R2+0x18000] ;  /* 0x01800000025c783b */ /* 0x000ee40000000200 */
[C---:B-1----:R-:W-:Y:S08]  /*5630*/  HMMA.16816.F32 R4, R96.reuse, R100, R4 ;  /* 0x000000646004723c */ /* 0x042ff00000001804 */
[C---:B------:R-:W-:Y:S01]  /*5640*/  HMMA.16816.F32 R8, R96.reuse, R102, R8 ;  /* 0x000000666008723c */ /* 0x040fe20000001808 */
[----:B------:R-:W1:Y:S07]  /*5650*/  LDSM.16.M88.4 R100, [R2+0x18800] ;  /* 0x018800000264783b */ /* 0x000e6e0000000200 */
[C---:B------:R-:W-:Y:S08]  /*5660*/  HMMA.16816.F32 R12, R96.reuse, R104, R12 ;  /* 0x00000068600c723c */ /* 0x040ff0000000180c */
[----:B------:R-:W-:Y:S01]  /*5670*/  HMMA.16816.F32 R16, R96, R106, R16 ;  /* 0x0000006a6010723c */ /* 0x000fe20000001810 */
[----:B------:R-:W-:Y:S05]  /*5680*/  LDSM.16.M88.4 R96, [R223+0xa000] ;  /* 0x00a00000df60783b */ /* 0x000fea0000000200 */
[----:B------:R-:W1:Y:S02]  /*5690*/  LDSM.16.M88.4 R104, [R222+0x1a000] ;  /* 0x01a00000de68783b */ /* 0x000e640000000200 */
[C---:B---3--:R-:W-:Y:S08]  /*56a0*/  HMMA.16816.F32 R4, R88.reuse, R108, R4 ;  /* 0x0000006c5804723c */ /* 0x048ff00000001804 */
[C---:B------:R-:W-:Y:S01]  /*56b0*/  HMMA.16816.F32 R8, R88.reuse, R110, R8 ;  /* 0x0000006e5808723c */ /* 0x040fe20000001808 */
[----:B------:R-:W-:Y:S07]  /*56c0*/  LDSM.16.M88.4 R108, [R212+0x1a000] ;  /* 0x01a00000d46c783b */ /* 0x000fee0000000200 */
[C---:B------:R-:W-:Y:S08]  /*56d0*/  HMMA.16816.F32 R12, R88.reuse, R112, R12 ;  /* 0x00000070580c723c */ /* 0x040ff0000000180c */
[----:B------:R-:W-:Y:S01]  /*56e0*/  HMMA.16816.F32 R16, R88, R114, R16 ;  /* 0x000000725810723c */ /* 0x000fe20000001810 */
[----:B------:R-:W3:Y:S07]  /*56f0*/  LDSM.16.M88.4 R88, [R222+0x1a800] ;  /* 0x01a80000de58783b */ /* 0x000eee0000000200 */
[C---:B------:R-:W-:Y:S08]  /*5700*/  HMMA.16816.F32 R4, R84.reuse, R92, R4 ;  /* 0x0000005c5404723c */ /* 0x040ff00000001804 */
[C---:B------:R-:W-:Y:S01]  /*5710*/  HMMA.16816.F32 R8, R84.reuse, R94, R8 ;  /* 0x0000005e5408723c */ /* 0x040fe20000001808 */
[----:B------:R-:W3:Y:S07]  /*5720*/  LDSM.16.M88.4 R92, [R221+0xa000] ;  /* 0x00a00000dd5c783b */ /* 0x000eee0000000200 */
[C---:B-1----:R-:W-:Y:S08]  /*5730*/  HMMA.16816.F32 R12, R84.reuse, R100, R12 ;  /* 0x00000064540c723c */ /* 0x042ff0000000180c */
[----:B------:R-:W-:Y:S01]  /*5740*/  HMMA.16816.F32 R16, R84, R102, R16 ;  /* 0x000000665410723c */ /* 0x000fe20000001810 */
[----:B------:R-:W1:Y:S05]  /*5750*/  LDSM.16.M88.4 R84, [R212+0x1a800] ;  /* 0x01a80000d454783b */ /* 0x000e6a0000000200 */
[----:B------:R-:W-:Y:S02]  /*5760*/  LDSM.16.M88.4 R100, [R220+0xa000] ;  /* 0x00a00000dc64783b */ /* 0x000fe40000000200 */
[C---:B------:R-:W-:Y:S08]  /*5770*/  HMMA.16816.F32 R4, R96.reuse, R104, R4 ;  /* 0x000000686004723c */ /* 0x040ff00000001804 */
[C---:B------:R-:W-:Y:S01]  /*5780*/  HMMA.16816.F32 R8, R96.reuse, R106, R8 ;  /* 0x0000006a6008723c */ /* 0x040fe20000001808 */
[----:B------:R-:W1:Y:S07]  /*5790*/  LDSM.16.M88.4 R104, [R3+0x1a000] ;  /* 0x01a000000368783b */ /* 0x000e6e0000000200 */
[C---:B---3--:R-:W-:Y:S08]  /*57a0*/  HMMA.16816.F32 R12, R96.reuse, R88, R12 ;  /* 0x00000058600c723c */ /* 0x048ff0000000180c */
[----:B------:R-:W-:Y:S01]  /*57b0*/  HMMA.16816.F32 R16, R96, R90, R16 ;  /* 0x0000005a6010723c */ /* 0x000fe20000001810 */
[----:B------:R-:W3:Y:S05]  /*57c0*/  LDSM.16.M88.4 R88, [R3+0x1a800] ;  /* 0x01a800000358783b */ /* 0x000eea0000000200 */
[----:B------:R-:W-:Y:S02]  /*57d0*/  LDSM.16.M88.4 R96, [R219+0xa000] ;  /* 0x00a00000db60783b */ /* 0x000fe40000000200 */
        /* <DEDUP_REMOVED lines=16> */
[----:B------:R-:W4:Y:S07]  /*58e0*/  LDSM.16.M88.4 R108, [R212+0x1c000] ;  /* 0x01c00000d46c783b */ /* 0x000f2e0000000200 */
[C---:B-1----:R-:W-:Y:S08]  /*58f0*/  HMMA.16816.F32 R12, R96.reuse, R84, R12 ;  /* 0x00000054600c723c */ /* 0x042ff0000000180c */
[----:B------:R-:W-:Y:S01]  /*5900*/  HMMA.16816.F32 R16, R96, R86, R16 ;  /* 0x000000566010723c */ /* 0x000fe20000001810 */
[----:B------:R-:W1:Y:S05]  /*5910*/  LDSM.16.M88.4 R84, [R212+0x1c800] ;  /* 0x01c80000d454783b */ /* 0x000e6a0000000200 */
[----:B------:R-:W-:Y:S02]  /*5920*/  LDSM.16.M88.4 R96, [R220+0xc000] ;  /* 0x00c00000dc60783b */ /* 0x000fe40000000200 */
[C---:B------:R-:W-:Y:S08]  /*5930*/  HMMA.16816.F32 R4, R92.reuse, R104, R4 ;  /* 0x000000685c04723c */ /* 0x040ff00000001804 */
[C---:B------:R-:W-:Y:S01]  /*5940*/  HMMA.16816.F32 R8, R92.reuse, R106, R8 ;  /* 0x0000006a5c08723c */ /* 0x040fe20000001808 */
[----:B------:R-:W2:Y:S07]  /*5950*/  LDSM.16.M88.4 R104, [R3+0x1c000] ;  /* 0x01c000000368783b */ /* 0x000eae0000000200 */
[C---:B---3--:R-:W-:Y:S08]  /*5960*/  HMMA.16816.F32 R12, R92.reuse, R88, R12 ;  /* 0x000000585c0c723c */ /* 0x048ff0000000180c */
[----:B------:R-:W-:Y:S01]  /*5970*/  HMMA.16816.F32 R16, R92, R90, R16 ;  /* 0x0000005a5c10723c */ /* 0x000fe20000001810 */
[----:B------:R-:W3:Y:S05]  /*5980*/  LDSM.16.M88.4 R88, [R3+0x1c800] ;  /* 0x01c800000358783b */ /* 0x000eea0000000200 */
[----:B------:R-:W-:Y:S02]  /*5990*/  LDSM.16.M88.4 R92, [R219+0xc000] ;  /* 0x00c00000db5c783b */ /* 0x000fe40000000200 */
[C---:B----4-:R-:W-:Y:S08]  /*59a0*/  HMMA.16816.F32 R4, R100.reuse, R108, R4 ;  /* 0x0000006c6404723c */ /* 0x050ff00000001804 */
[C---:B------:R-:W-:Y:S01]  /*59b0*/  HMMA.16816.F32 R8, R100.reuse, R110, R8 ;  /* 0x0000006e6408723c */ /* 0x040fe20000001808 */
[----:B------:R-:W4:Y:S07]  /*59c0*/  LDSM.16.M88.4 R108, [R2+0x1c000] ;  /* 0x01c00000026c783b */ /* 0x000f2e0000000200 */
[C---:B-1----:R-:W-:Y:S08]  /*59d0*/  HMMA.16816.F32 R12, R100.reuse, R84, R12 ;  /* 0x00000054640c723c */ /* 0x042ff0000000180c */
[----:B------:R-:W-:Y:S01]  /*59e0*/  HMMA.16816.F32 R16, R100, R86, R16 ;  /* 0x000000566410723c */ /* 0x000fe20000001810 */
[----:B------:R-:W1:Y:S05]  /*59f0*/  LDSM.16.M88.4 R84, [R2+0x1c800] ;  /* 0x01c800000254783b */ /* 0x000e6a0000000200 */
[----:B------:R-:W-:Y:S02]  /*5a00*/  LDSM.16.M88.4 R100, [R223+0xe000] ;  /* 0x00e00000df64783b */ /* 0x000fe40000000200 */
[C---:B--2---:R-:W-:Y:S08]  /*5a10*/  HMMA.16816.F32 R4, R96.reuse, R104, R4 ;  /* 0x000000686004723c */ /* 0x044ff00000001804 */
        /* <DEDUP_REMOVED lines=25> */
[----:B------:R-:W1:Y:S07]  /*5bb0*/  LDSM.16.M88.4 R84, [R2+0x1e800] ;  /* 0x01e800000254783b */ /* 0x000e6e0000000200 */
[C---:B--2---:R-:W-:Y:S08]  /*5bc0*/  HMMA.16816.F32 R4, R92.reuse, R104, R4 ;  /* 0x000000685c04723c */ /* 0x044ff00000001804 */
[C---:B------:R-:W-:Y:S08]  /*5bd0*/  HMMA.16816.F32 R8, R92.reuse, R106, R8 ;  /* 0x0000006a5c08723c */ /* 0x040ff00000001808 */
[C---:B---3--:R-:W-:Y:S08]  /*5be0*/  HMMA.16816.F32 R12, R92.reuse, R88, R12 ;  /* 0x000000585c0c723c */ /* 0x048ff0000000180c */
[----:B------:R-:W-:Y:S08]  /*5bf0*/  HMMA.16816.F32 R16, R92, R90, R16 ;  /* 0x0000005a5c10723c */ /* 0x000ff00000001810 */
[C---:B----4-:R-:W-:Y:S08]  /*5c00*/  HMMA.16816.F32 R4, R100.reuse, R108, R4 ;  /* 0x0000006c6404723c */ /* 0x050ff00000001804 */
[C---:B------:R-:W-:Y:S08]  /*5c10*/  HMMA.16816.F32 R8, R100.reuse, R110, R8 ;  /* 0x0000006e6408723c */ /* 0x040ff00000001808 */
[C---:B-1----:R-:W-:Y:S08]  /*5c20*/  HMMA.16816.F32 R12, R100.reuse, R84, R12 ;  /* 0x00000054640c723c */ /* 0x042ff0000000180c */
[----:B------:R-:W-:Y:S04]  /*5c30*/  HMMA.16816.F32 R16, R100, R86, R16 ;  /* 0x000000566410723c */ /* 0x000fe80000001810 */
[C---:B------:R-:W-:Y:S02]  /*5c40*/  FADD.FTZ R199, -R196.reuse, R4 ;  /* 0x00000004c4c77221 */ /* 0x040fe40000010100 */
[----:B------:R-:W-:Y:S02]  /*5c50*/  FADD.FTZ R198, -R196, R5 ;  /* 0x00000005c4c67221 */ /* 0x000fe40000010100 */
[----:B------:R-:W-:Y:S04]  /*5c60*/  FMUL.FTZ R199, R116, R199 ;  /* 0x000000c774c77220 */ /* 0x000fe80000410000 */
[----:B------:R-:W-:Y:S02]  /*5c70*/  FMUL.FTZ R198, R117, R198 ;  /* 0x000000c675c67220 */ /* 0x000fe40000410000 */
[C---:B------:R-:W-:Y:S02]  /*5c80*/  FADD.FTZ R117, -R196.reuse, R8 ;  /* 0x00000008c4757221 */ /* 0x040fe40000010100 */
        /* <DEDUP_REMOVED lines=9> */
[C---:B------:R-:W-:Y:S02]  /*5d20*/  FADD.FTZ R124, -R197.reuse, R7 ;  /* 0x00000007c57c7221 */ /* 0x040fe40000010100 */
[----:B------:R-:W-:Y:S02]  /*5d30*/  FADD.FTZ R117, -R197, R6 ;  /* 0x00000006c5757221 */ /* 0x000fe40000010100 */
[----:B------:R-:W-:Y:S02]  /*5d40*/  FMUL.FTZ R124, R119, R124 ;  /* 0x0000007c777c7220 */ /* 0x000fe40000410000 */
[----:B------:R-:W-:Y:S02]  /*5d50*/  FMUL.FTZ R117, R118, R117 ;  /* 0x0000007576757220 */ /* 0x000fe40000410000 */
[----:B------:R-:W-:Y:S02]  /*5d60*/  FMUL.FTZ R120, R125, R120 ;  /* 0x000000787d787220 */ /* 0x000fe40000410000 */
[C---:B------:R-:W-:Y:S01]  /*5d70*/  FADD.FTZ R119, -R197.reuse, R10 ;  /* 0x0000000ac5777221 */ /* 0x040fe20000010100 */
[----:B------:R-:W-:Y:S01]  /*5d80*/  F2FP.PACK_AB R117, R124, R117 ;  /* 0x000000757c75723e */ /* 0x000fe200000000ff */
[----:B------:R-:W-:Y:S01]  /*5d90*/  FADD.FTZ R118, -R197, R11 ;  /* 0x0000000bc5767221 */ /* 0x000fe20000010100 */
[----:B------:R-:W-:Y:S01]  /*5da0*/  F2FP.PACK_AB R121, R120, R121 ;  /* 0x000000797879723e */ /* 0x000fe200000000ff */
[----:B------:R-:W-:Y:S02]  /*5db0*/  FMUL.FTZ R119, R122, R119 ;  /* 0x000000777a777220 */ /* 0x000fe40000410000 */
[----:B------:R-:W-:Y:S01]  /*5dc0*/  FMUL.FTZ R118, R123, R118 ;  /* 0x000000767b767220 */ /* 0x000fe20000410000 */
[----:B------:R-:W-:Y:S01]  /*5dd0*/  STS [R234+0x20400], R117 ;  /* 0x02040075ea007388 */ /* 0x000fe20000000800 */
[C---:B------:R-:W-:Y:S02]  /*5de0*/  FADD.FTZ R123, -R197.reuse, R14 ;  /* 0x0000000ec57b7221 */ /* 0x040fe40000010100 */
[----:B------:R-:W-:Y:S01]  /*5df0*/  FADD.FTZ R120, -R197, R15 ;  /* 0x0000000fc5787221 */ /* 0x000fe20000010100 */
[----:B------:R-:W-:Y:S01]  /*5e00*/  F2FP.PACK_AB R118, R118, R119 ;  /* 0x000000777676723e */ /* 0x000fe200000000ff */
[----:B------:R-:W-:Y:S01]  /*5e10*/  FMUL.FTZ R123, R126, R123 ;  /* 0x0000007b7e7b7220 */ /* 0x000fe20000410000 */
[----:B------:R-:W-:Y:S01]  /*5e20*/  STS [R237+0x20000], R116 ;  /* 0x02000074ed007388 */ /* 0x000fe20000000800 */
[----:B------:R-:W-:Y:S02]  /*5e30*/  FMUL.FTZ R120, R127, R120 ;  /* 0x000000787f787220 */ /* 0x000fe40000410000 */
[C---:B------:R-:W-:Y:S02]  /*5e40*/  FADD.FTZ R122, -R197.reuse, R19 ;  /* 0x00000013c57a7221 */ /* 0x040fe40000010100 */
[----:B------:R-:W-:Y:S01]  /*5e50*/  FADD.FTZ R125, -R197, R18 ;  /* 0x00000012c57d7221 */ /* 0x000fe20000010100 */
[----:B------:R-:W-:Y:S01]  /*5e60*/  STS [R237+0x20400], R118 ;  /* 0x02040076ed007388 */ /* 0x000fe20000000800 */
[----:B------:R-:W-:Y:S01]  /*5e70*/  FADD.FTZ R201, -R196, R16 ;  /* 0x00000010c4c97221 */ /* 0x000fe20000010100 */
[----:B------:R-:W-:Y:S01]  /*5e80*/  F2FP.PACK_AB R123, R120, R123 ;  /* 0x0000007b787b723e */ /* 0x000fe200000000ff */
[----:B------:R-:W-:Y:S02]  /*5e90*/  FADD.FTZ R196, -R196, R17 ;  /* 0x00000011c4c47221 */ /* 0x000fe40000010100 */
[----:B------:R-:W-:Y:S01]  /*5ea0*/  FMUL.FTZ R122, R131, R122 ;  /* 0x0000007a837a7220 */ /* 0x000fe20000410000 */
[----:B------:R-:W-:Y:S01]  /*5eb0*/  STS [R236+0x20000], R121 ;  /* 0x02000079ec007388 */ /* 0x000fe20000000800 */
[----:B------:R-:W-:Y:S02]  /*5ec0*/  FMUL.FTZ R125, R130, R125 ;  /* 0x0000007d827d7220 */ /* 0x000fe40000410000 */
[----:B------:R-:W-:Y:S02]  /*5ed0*/  FMUL.FTZ R201, R128, R201 ;  /* 0x000000c980c97220 */ /* 0x000fe40000410000 */
[----:B------:R-:W-:Y:S01]  /*5ee0*/  FMUL.FTZ R196, R129, R196 ;  /* 0x000000c481c47220 */ /* 0x000fe20000410000 */
[----:B------:R-:W-:Y:S01]  /*5ef0*/  STS [R236+0x20400], R123 ;  /* 0x0204007bec007388 */ /* 0x000fe20000000800 */
[----:B------:R-:W-:Y:S03]  /*5f00*/  F2FP.PACK_AB R125, R122, R125 ;  /* 0x0000007d7a7d723e */ /* 0x000fe600000000ff */
[----:B------:R-:W-:Y:S02]  /*5f10*/  F2FP.PACK_AB R201, R196, R201 ;  /* 0x000000c9c4c9723e */ /* 0x000fe400000000ff */
[----:B------:R-:W-:Y:S05]  /*5f20*/  STS [R238+0x20400], R125 ;  /* 0x0204007dee007388 */ /* 0x000fea0000000800 */
[----:B------:R-:W-:Y:S05]  /*5f30*/  STS [R238+0x20000], R201 ;  /* 0x020000c9ee007388 */ /* 0x000fea0000000800 */
[----:B------:R-:W-:Y:S06]  /*5f40*/  BAR.SYNC.DEFER_BLOCKING 0x0 ;  /* 0x0000000000007b1d */ /* 0x000fec0000010000 */
[----:B------:R-:W-:Y:S05]  /*5f50*/  LDSM.16.MT88.4 R84, [R218+0x22000] ;  /* 0x02200000da54783b */ /* 0x000fea0000004200 */
[----:B------:R-:W1:Y:S05]  /*5f60*/  LDSM.16.MT88.4 R88, [R217+0x8000] ;  /* 0x00800000d958783b */ /* 0x000e6a0000004200 */
[----:B------:R-:W2:Y:S05]  /*5f70*/  LDSM.16.MT88.4 R92, [R0+0x22000] ;  /* 0x02200000005c783b */ /* 0x000eaa0000004200 */
[----:B------:R-:W3:Y:S05]  /*5f80*/  LDSM.16.MT88.4 R96, [R217+0xa000] ;  /* 0x00a00000d960783b */ /* 0x000eea0000004200 */
[----:B------:R-:W4:Y:S05]  /*5f90*/  LDSM.16.MT88.4 R100, [R217+0xc000] ;  /* 0x00c00000d964783b */ /* 0x000f2a0000004200 */
[----:B------:R-:W3:Y:S05]  /*5fa0*/  LDSM.16.MT88.4 R104, [R217+0xe000] ;  /* 0x00e00000d968783b */ /* 0x000eea0000004200 */
[----:B------:R-:W-:Y:S05]  /*5fb0*/  LDSM.16.MT88.4 R108, [R217+0x8800] ;  /* 0x00880000d96c783b */ /* 0x000fea0000004200 */
[----:B------:R-:W-:Y:S05]  /*5fc0*/  LDSM.16.MT88.4 R112, [R0+0x22800] ;  /* 0x022800000070783b */ /* 0x000fea0000004200 */
[----:B------:R-:W-:Y:S01]  /*5fd0*/  LDSM.16.MT88.4 R116, [R217+0xa800] ;  /* 0x00a80000d974783b */ /* 0x000fe20000004200 */
[-C--:B-1----:R-:W-:Y:S04]  /*5fe0*/  HMMA.16816.F32 R20, R84, R88.reuse, R20 ;  /* 0x000000585414723c */ /* 0x082fe80000001814 */
[----:B------:R-:W-:Y:S05]  /*5ff0*/  LDSM.16.MT88.4 R120, [R217+0xc800] ;  /* 0x00c80000d978783b */ /* 0x000fea0000004200 */
[----:B------:R-:W-:Y:S01]  /*6000*/  LDSM.16.MT88.4 R124, [R217+0xe800] ;  /* 0x00e80000d97c783b */ /* 0x000fe20000004200 */
[C---:B--2---:R-:W-:Y:S08]  /*6010*/  HMMA.16816.F32 R24, R92.reuse, R88, R24 ;  /* 0x000000585c18723c */ /* 0x044ff00000001818 */
[-C--:B------:R-:W-:Y:S08]  /*6020*/  HMMA.16816.F32 R28, R92, R90.reuse, R28 ;  /* 0x0000005a5c1c723c */ /* 0x080ff0000000181c */
[C---:B------:R-:W-:Y:S01]  /*6030*/  HMMA.16816.F32 R32, R84.reuse, R90, R32 ;  /* 0x0000005a5420723c */ /* 0x040fe20000001820 */
[----:B------:R-:W1:Y:S07]  /*6040*/  LDSM.16.MT88.4 R88, [R218+0x22800] ;  /* 0x02280000da58783b */ /* 0x000e6e0000004200 */
[-C--:B---3--:R-:W-:Y:S08]  /*6050*/  HMMA.16816.F32 R36, R84, R96.reuse, R36 ;  /* 0x000000605424723c */ /* 0x088ff00000001824 */
[C---:B------:R-:W-:Y:S08]  /*6060*/  HMMA.16816.F32 R40, R92.reuse, R96, R40 ;  /* 0x000000605c28723c */ /* 0x040ff00000001828 */
[-C--:B------:R-:W-:Y:S08]  /*6070*/  HMMA.16816.F32 R44, R92, R98.reuse, R44 ;  /* 0x000000625c2c723c */ /* 0x080ff0000000182c */
[C---:B------:R-:W-:Y:S01]  /*6080*/  HMMA.16816.F32 R48, R84.reuse, R98, R48 ;  /* 0x000000625430723c */ /* 0x040fe20000001830 */
[----:B------:R-:W-:Y:S07]  /*6090*/  LDSM.16.MT88.4 R96, [R0+0x23000] ;  /* 0x023000000060783b */ /* 0x000fee0000004200 */
        /* <DEDUP_REMOVED lines=10> */
[----:B------:R-:W2:Y:S05]  /*6140*/  LDSM.16.MT88.4 R84, [R218+0x23000] ;  /* 0x02300000da54783b */ /* 0x000eaa0000004200 */
[----:B------:R-:W3:Y:S02]  /*6150*/  LDSM.16.MT88.4 R104, [R217+0xd000] ;  /* 0x00d00000d968783b */ /* 0x000ee40000004200 */
[-C--:B-1----:R-:W-:Y:S08]  /*6160*/  HMMA.16816.F32 R20, R88, R108.reuse, R20 ;  /* 0x0000006c5814723c */ /* 0x082ff00000001814 */
[C---:B------:R-:W-:Y:S08]  /*6170*/  HMMA.16816.F32 R24, R112.reuse, R108, R24 ;  /* 0x0000006c7018723c */ /* 0x040ff00000001818 */
[-C--:B------:R-:W-:Y:S08]  /*6180*/  HMMA.16816.F32 R28, R112, R110.reuse, R28 ;  /* 0x0000006e701c723c */ /* 0x080ff0000000181c */
[C---:B------:R-:W-:Y:S01]  /*6190*/  HMMA.16816.F32 R32, R88.reuse, R110, R32 ;  /* 0x0000006e5820723c */ /* 0x040fe20000001820 */
[----:B------:R-:W1:Y:S07]  /*61a0*/  LDSM.16.MT88.4 R108, [R217+0xf000] ;  /* 0x00f00000d96c783b */ /* 0x000e6e0000004200 */
[-C--:B------:R-:W-:Y:S08]  /*61b0*/  HMMA.16816.F32 R36, R88, R116.reuse, R36 ;  /* 0x000000745824723c */ /* 0x080ff00000001824 */
[C---:B------:R-:W-:Y:S08]  /*61c0*/  HMMA.16816.F32 R40, R112.reuse, R116, R40 ;  /* 0x000000747028723c */ /* 0x040ff00000001828 */
[-C--:B------:R-:W-:Y:S08]  /*61d0*/  HMMA.16816.F32 R44, R112, R118.reuse, R44 ;  /* 0x00000076702c723c */ /* 0x080ff0000000182c */
[C---:B------:R-:W-:Y:S01]  /*61e0*/  HMMA.16816.F32 R48, R88.reuse, R118, R48 ;  /* 0x000000765830723c */ /* 0x040fe20000001830 */
[----:B------:R-:W-:Y:S07]  /*61f0*/  LDSM.16.MT88.4 R116, [R0+0x23800] ;  /* 0x023800000074783b */ /* 0x000fee0000004200 */
        /* <DEDUP_REMOVED lines=10> */
[----:B------:R-:W4:Y:S05]  /*62a0*/  LDSM.16.MT88.4 R88, [R218+0x23800] ;  /* 0x02380000da58783b */ /* 0x000f2a0000004200 */
[----:B------:R-:W1:Y:S02]  /*62b0*/  LDSM.16.MT88.4 R124, [R217+0xd800] ;  /* 0x00d80000d97c783b */ /* 0x000e640000004200 */
[-C--:B--2---:R-:W-:Y:S08]  /*62c0*/  HMMA.16816.F32 R20, R84, R92.reuse, R20 ;  /* 0x0000005c5414723c */ /* 0x084ff00000001814 */
[C---:B------:R-:W-:Y:S08]  /*62d0*/  HMMA.16816.F32 R24, R96.reuse, R92, R24 ;  /* 0x0000005c6018723c */ /* 0x040ff00000001818 */
[-C--:B------:R-:W-:Y:S08]  /*62e0*/  HMMA.16816.F32 R28, R96, R94.reuse, R28 ;  /* 0x0000005e601c723c */ /* 0x080ff0000000181c */
[C---:B------:R-:W-:Y:S01]  /*62f0*/  HMMA.16816.F32 R32, R84.reuse, R94, R32 ;  /* 0x0000005e5420723c */ /* 0x040fe20000001820 */
[----:B------:R-:W2:Y:S05]  /*6300*/  LDSM.16.MT88.4 R92, [R217+0xf800] ;  /* 0x00f80000d95c783b */ /* 0x000eaa0000004200 */
[----:B------:R-:W-:Y:S02]  /*6310*/  BAR.SYNC.DEFER_BLOCKING 0x0 ;  /* 0x0000000000007b1d */ /* 0x000fe40000010000 */
[-C--:B------:R-:W-:Y:S08]  /*6320*/  HMMA.16816.F32 R36, R84, R100.reuse, R36 ;  /* 0x000000645424723c */ /* 0x080ff00000001824 */
[C---:B------:R-:W-:Y:S08]  /*6330*/  HMMA.16816.F32 R40, R96.reuse, R100, R40 ;  /* 0x000000646028723c */ /* 0x040ff00000001828 */
[-C--:B------:R-:W-:Y:S08]  /*6340*/  HMMA.16816.F32 R44, R96, R102.reuse, R44 ;  /* 0x00000066602c723c */ /* 0x080ff0000000182c */
[C---:B------:R-:W-:Y:S08]  /*6350*/  HMMA.16816.F32 R48, R84.reuse, R102, R48 ;  /* 0x000000665430723c */ /* 0x040ff00000001830 */
[-C--:B---3--:R-:W-:Y:S08]  /*6360*/  HMMA.16816.F32 R52, R84, R104.reuse, R52 ;  /* 0x000000685434723c */ /* 0x088ff00000001834 */
[C---:B------:R-:W-:Y:S08]  /*6370*/  HMMA.16816.F32 R56, R96.reuse, R104, R56 ;  /* 0x000000686038723c */ /* 0x040ff00000001838 */
[-C--:B------:R-:W-:Y:S08]  /*6380*/  HMMA.16816.F32 R60, R96, R106.reuse, R60 ;  /* 0x0000006a603c723c */ /* 0x080ff0000000183c */
[C---:B------:R-:W-:Y:S08]  /*6390*/  HMMA.16816.F32 R64, R84.reuse, R106, R64 ;  /* 0x0000006a5440723c */ /* 0x040ff00000001840 */
[-C--:B-1----:R-:W-:Y:S08]  /*63a0*/  HMMA.16816.F32 R68, R84, R108.reuse, R68 ;  /* 0x0000006c5444723c */ /* 0x082ff00000001844 */
[C---:B------:R-:W-:Y:S08]  /*63b0*/  HMMA.16816.F32 R72, R96.reuse, R108, R72 ;  /* 0x0000006c6048723c */ /* 0x040ff00000001848 */
[-C--:B------:R-:W-:Y:S08]  /*63c0*/  HMMA.16816.F32 R76, R96, R110.reuse, R76 ;  /* 0x0000006e604c723c */ /* 0x080ff0000000184c */
[----:B------:R-:W-:Y:S08]  /*63d0*/  HMMA.16816.F32 R80, R84, R110, R80 ;  /* 0x0000006e5450723c */ /* 0x000ff00000001850 */
[-C--:B----4-:R-:W-:Y:S08]  /*63e0*/  HMMA.16816.F32 R20, R88, R112.reuse, R20 ;  /* 0x000000705814723c */ /* 0x090ff00000001814 */
[C---:B------:R-:W-:Y:S08]  /*63f0*/  HMMA.16816.F32 R24, R116.reuse, R112, R24 ;  /* 0x000000707418723c */ /* 0x040ff00000001818 */
[-C--:B------:R-:W-:Y:S08]  /*6400*/  HMMA.16816.F32 R28, R116, R114.reuse, R28 ;  /* 0x00000072741c723c */ /* 0x080ff0000000181c */
        /* <DEDUP_REMOVED lines=9> */
[-C--:B--2---:R-:W-:Y:S08]  /*64a0*/  HMMA.16816.F32 R68, R88, R92.reuse, R68 ;  /* 0x0000005c5844723c */ /* 0x084ff00000001844 */
[C---:B------:R-:W-:Y:S08]  /*64b0*/  HMMA.16816.F32 R72, R116.reuse, R92, R72 ;  /* 0x0000005c7448723c */ /* 0x040ff00000001848 */
[-C--:B------:R-:W-:Y:S08]  /*64c0*/  HMMA.16816.F32 R76, R116, R94.reuse, R76 ;  /* 0x0000005e744c723c */ /* 0x080ff0000000184c */
[----:B------:R-:W-:Y:S01]  /*64d0*/  HMMA.16816.F32 R80, R88, R94, R80 ;  /* 0x0000005e5850723c */ /* 0x000fe20000001850 */
[----:B------:R-:W-:-:S07]  /*64e0*/  @!P1 BRA `(.L_x_231) ;  /* 0x000003f000009947 */ /* 0x000fce0003800000 */
[----:B------:R-:W-:Y:S01]  /*64f0*/  IMAD.MOV.U32 R5, RZ, RZ, c[0x0][0x370] ;  /* 0x0000dc00ff057624 */ /* 0x000fe200078e00ff */
[----:B------:R-:W-:Y:S01]  /*6500*/  ISETP.GE.AND P5, PT, R232, c[0x0][0x220], PT ;  /* 0x00008800e8007a0c */ /* 0x000fe20003fa6270 */
[----:B------:R-:W-:Y:S01]  /*6510*/  IMAD.MOV.U32 R4, RZ, RZ, c[0x0][0x374] ;  /* 0x0000dd00ff047624 */ /* 0x000fe200078e00ff */
[----:B------:R-:W-:Y:S01]  /*6520*/  ISETP.GE.AND P4, PT, R229, c[0x0][0x220], PT ;  /* 0x00008800e5007a0c */ /* 0x000fe20003f86270 */
[----:B------:R-:W-:Y:S01]  /*6530*/  IMAD.U32 R7, R5, -0x40, RZ ;  /* 0xffffffc005077824 */ /* 0x000fe200078e00ff */
[----:B------:R-:W-:Y:S02]  /*6540*/  ISETP.GE.AND P3, PT, R228, c[0x0][0x220], PT ;  /* 0x00008800e4007a0c */ /* 0x000fe40003f66270 */
[----:B------:R-:W-:Y:S02]  /*6550*/  ISETP.GE.AND P2, PT, R227, c[0x0][0x220], PT ;  /* 0x00008800e3007a0c */ /* 0x000fe40003f46270 */
[-C--:B------:R-:W-:Y:S02]  /*6560*/  LEA R10, P0, R7, R246.reuse, 0x1 ;  /* 0x000000f6070a7211 */ /* 0x080fe400078008ff */
[----:B------:R-:W-:Y:S02]  /*6570*/  LEA R9, P6, R5, R7, 0x5 ;  /* 0x0000000705097211 */ /* 0x000fe400078c28ff */
[-C--:B------:R-:W-:Y:S01]  /*6580*/  LEA.HI.X.SX32 R11, R7, R247.reuse, 0x1, P0 ;  /* 0x000000f7070b7211 */ /* 0x080fe200000f0eff */
[----:B------:R1:W-:Y:S01]  /*6590*/  @P5 STS.128 [R226+0x8000], RZ ;  /* 0x008000ffe2005388 */ /* 0x0003e20000000c00 */
[----:B------:R-:W-:Y:S03]  /*65a0*/  SHF.R.S32.HI R6, RZ, 0x1f, R7 ;  /* 0x0000001fff067819 */ /* 0x000fe60000011407 */
[----:B------:R-:W-:Y:S01]  /*65b0*/  @!PT LDS RZ, [RZ] ;  /* 0x00000000fffff984 */ /* 0x000fe20000000800 */
[----:B------:R-:W-:Y:S01]  /*65c0*/  @!PT LDS RZ, [RZ] ;  /* 0x00000000fffff984 */ /* 0x000fe20000000800 */
[----:B------:R-:W-:Y:S01]  /*65d0*/  @!PT LDS RZ, [RZ] ;  /* 0x00000000fffff984 */ /* 0x000fe20000000800 */
[----:B------:R1:W-:Y:S01]  /*65e0*/  @!P5 LDGSTS.E.BYPASS.LTC128B.128 [R226+0x8000], [R10.64] ;  /* 0x080000000ae2dfae */ /* 0x0003e2000b901d44 */
[----:B------:R-:W-:Y:S02]  /*65f0*/  @!P3 LEA R14, P0, R9, R246, 0x1 ;  /* 0x000000f6090eb211 */ /* 0x000fe400078008ff */
[----:B------:R-:W-:Y:S01]  /*6600*/  LEA.HI.X R6, R5, R6, R4, 0x5, P6 ;  /* 0x0000000605067211 */ /* 0x000fe200030f2c04 */
[----:B------:R1:W-:Y:S01]  /*6610*/  @P4 STS.128 [R226+0xa000], RZ ;  /* 0x00a000ffe2004388 */ /* 0x0003e20000000c00 */
[C---:B------:R-:W-:Y:S02]  /*6620*/  @!P4 LEA R12, P6, R9.reuse, R246, 0x1 ;  /* 0x000000f6090cc211 */ /* 0x040fe400078c08ff */
[-CC-:B------:R-:W-:Y:S01]  /*6630*/  @!P3 LEA.HI.X R15, R9, R247.reuse, R6.reuse, 0x1, P0 ;  /* 0x000000f7090fb211 */ /* 0x180fe200000f0c06 */
[----:B------:R-:W-:Y:S01]  /*6640*/  @!PT LDS RZ, [RZ] ;  /* 0x00000000fffff984 */ /* 0x000fe20000000800 */
[----:B------:R-:W-:Y:S01]  /*6650*/  @!PT LDS RZ, [RZ] ;  /* 0x00000000fffff984 */ /* 0x000fe20000000800 */
[----:B------:R-:W-:Y:S01]  /*6660*/  @!PT LDS RZ, [RZ] ;  /* 0x00000000fffff984 */ /* 0x000fe20000000800 */
[----:B------:R1:W-:Y:S01]  /*6670*/  @!P4 LDGSTS.E.BYPASS.LTC128B.128 [R226+0xa000], [R10.64+0x80] ;  /* 0x0a0000800ae2cfae */ /* 0x0003e2000b901d44 */
[----:B------:R-:W-:Y:S02]  /*6680*/  @!P5 LEA R16, P0, R5, R10, 0x6 ;  /* 0x0000000a0510d211 */ /* 0x000fe400078030ff */
[----:B------:R-:W-:Y:S01]  /*6690*/  @!P4 LEA.HI.X R13, R9, R247, R6, 0x1, P6 ;  /* 0x000000f7090dc211 */ /* 0x000fe200030f0c06 */
        /* <DEDUP_REMOVED lines=36> */
.L_x_231:
[----:B------:R-:W-:Y:S01]  /*68e0*/  LDSM.16.M88.4 R196, [R216] ;  /* 0x00000000d8c4783b */ /* 0x000fe20000000200 */
[----:B------:R-:W-:Y:S02]  /*68f0*/  @UP2 UIADD3 UR12, UP1, UR8, -0x100, URZ ;  /* 0xffffff00080c2890 */ /* 0x000fe4000ff3e03f */
[----:B------:R-:W-:Y:S02]  /*6900*/  @UP2 UIADD3 UR10, UP0, UR10, -0x100, URZ ;  /* 0xffffff000a0a2890 */ /* 0x000fe4000ff1e03f */
[----:B-1----:R-:W1:Y:S01]  /*6910*/  LDSM.16.MT88.4 R16, [R217+0x10000] ;  /* 0x01000000d910783b */ /* 0x002e620000004200 */
[----:B------:R-:W-:Y:S02]  /*6920*/  @UP2 UIADD3.X UR11, UR7, -0x1, URZ, UP1, !UPT ;  /* 0xffffffff070b2890 */ /* 0x000fe40008ffe43f */
[----:B------:R-:W-:Y:S02]  /*6930*/  @UP2 UIADD3.X UR9, UR9, -0x1, URZ, UP0, !UPT ;  /* 0xffffffff09092890 */ /* 0x000fe400087fe43f */
[----:B------:R-:W2:Y:S05]  /*6940*/  LDSM.16.M88.4 R124, [R216+0x1000] ;  /* 0x00100000d87c783b */ /* 0x000eaa0000000200 */
[----:B------:R-:W3:Y:S05]  /*6950*/  LDSM.16.MT88.4 R96, [R217+0x12000] ;  /* 0x01200000d960783b */ /* 0x000eea0000004200 */
[----:B------:R-:W4:Y:S05]  /*6960*/  LDSM.16.MT88.4 R112, [R217+0x14000] ;  /* 0x01400000d970783b */ /* 0x000f2a0000004200 */
[----:B------:R-:W3:Y:S05]  /*6970*/  LDSM.16.MT88.4 R128, [R217+0x16000] ;  /* 0x01600000d980783b */ /* 0x000eea0000004200 */
[----:B------:R-:W-:Y:S05]  /*6980*/  LDSM.16.M88.4 R200, [R215] ;  /* 0x00000000d7c8783b */ /* 0x000fea0000000200 */
[----:B------:R-:W3:Y:S05]  /*6990*/  LDSM.16.MT88.4 R204, [R217+0x10800] ;  /* 0x01080000d9cc783b */ /* 0x000eea0000004200 */
[----:B------:R-:W4:Y:S01]  /*69a0*/  LDSM.16.M88.4 R208, [R215+0x1000] ;  /* 0x00100000d7d0783b */ /* 0x000f220000000200 */
[-C--:B-1----:R-:W-:Y:S08]  /*69b0*/  HMMA.16816.F32 R4, R196, R16.reuse, RZ ;  /* 0x00000010c404723c */ /* 0x082ff000000018ff */
[C---:B--2---:R-:W-:Y:S08]  /*69c0*/  HMMA.16816.F32 R8, R124.reuse, R16, RZ ;  /* 0x000000107c08723c */ /* 0x044ff000000018ff */
[-C--:B------:R-:W-:Y:S08]  /*69d0*/  HMMA.16816.F32 R12, R124, R18.reuse, RZ ;  /* 0x000000127c0c723c */ /* 0x080ff000000018ff */
[C---:B------:R-:W-:Y:S08]  /*69e0*/  HMMA.16816.F32 R16, R196.reuse, R18, RZ ;  /* 0x00000012c410723c */ /* 0x040ff000000018ff */
[-C--:B---3--:R-:W-:Y:S08]  /*69f0*/  HMMA.16816.F32 R84, R196, R96.reuse, RZ ;  /* 0x00000060c454723c */ /* 0x088ff000000018ff */
[C---:B------:R-:W-:Y:S08]  /*6a00*/  HMMA.16816.F32 R88, R124.reuse, R96, RZ ;  /* 0x000000607c58723c */ /* 0x040ff000000018ff */
        /* <DEDUP_REMOVED lines=9> */
[----:B------:R-:W-:Y:S01]  /*6aa0*/  HMMA.16816.F32 R128, R196, R130, RZ ;  /* 0x00000082c480723c */ /* 0x000fe200000018ff */
[----:B------:R-:W1:Y:S07]  /*6ab0*/  LDSM.16.MT88.4 R196, [R217+0x12800] ;  /* 0x01280000d9c4783b */ /* 0x000e6e0000004200 */
[-C--:B------:R-:W-:Y:S08]  /*6ac0*/  HMMA.16816.F32 R4, R200, R204.reuse, R4 ;  /* 0x000000ccc804723c */ /* 0x080ff00000001804 */
[C---:B------:R-:W-:Y:S08]  /*6ad0*/  HMMA.16816.F32 R8, R208.reuse, R204, R8 ;  /* 0x000000ccd008723c */ /* 0x040ff00000001808 */
[-C--:B------:R-:W-:Y:S08]  /*6ae0*/  HMMA.16816.F32 R12, R208, R206.reuse, R12 ;  /* 0x000000ced00c723c */ /* 0x080ff0000000180c */
[C---:B------:R-:W-:Y:S01]  /*6af0*/  HMMA.16816.F32 R16, R200.reuse, R206, R16 ;  /* 0x000000cec810723c */ /* 0x040fe20000001810 */
[----:B------:R-:W2:Y:S07]  /*6b00*/  LDSM.16.MT88.4 R204, [R217+0x14800] ;  /* 0x01480000d9cc783b */ /* 0x000eae0000004200 */
[-C--:B-1----:R-:W-:Y:S08]  /*6b10*/  HMMA.16816.F32 R84, R200, R196.reuse, R84 ;  /* 0x000000c4c854723c */ /* 0x082ff00000001854 */
[C---:B------:R-:W-:Y:S08]  /*6b20*/  HMMA.16816.F32 R88, R208.reuse, R196, R88 ;  /* 0x000000c4d058723c */ /* 0x040ff00000001858 */
[-C--:B------:R-:W-:Y:S08]  /*6b30*/  HMMA.16816.F32 R92, R208, R198.reuse, R92 ;  /* 0x000000c6d05c723c */ /* 0x080ff0000000185c */
[C---:B------:R-:W-:Y:S01]  /*6b40*/  HMMA.16816.F32 R96, R200.reuse, R198, R96 ;  /* 0x000000c6c860723c */ /* 0x040fe20000001860 */
[----:B------:R-:W1:Y:S07]  /*6b50*/  LDSM.16.MT88.4 R196, [R217+0x16800] ;  /* 0x01680000d9c4783b */ /* 0x000e6e0000004200 */
[-C--:B--2---:R-:W-:Y:S08]  /*6b60*/  HMMA.16816.F32 R100, R200, R204.reuse, R100 ;  /* 0x000000ccc864723c */ /* 0x084ff00000001864 */
[C---:B------:R-:W-:Y:S08]  /*6b70*/  HMMA.16816.F32 R104, R208.reuse, R204, R104 ;  /* 0x000000ccd068723c */ /* 0x040ff00000001868 */
[-C--:B------:R-:W-:Y:S08]  /*6b80*/  HMMA.16816.F32 R108, R208, R206.reuse, R108 ;  /* 0x000000ced06c723c */ /* 0x080ff0000000186c */
[C---:B------:R-:W-:Y:S01]  /*6b90*/  HMMA.16816.F32 R112, R200.reuse, R206, R112 ;  /* 0x000000cec870723c */ /* 0x040fe20000001870 */
[----:B------:R-:W-:Y:S07]  /*6ba0*/  LDSM.16.M88.4 R204, [R214] ;  /* 0x00000000d6cc783b */ /* 0x000fee0000000200 */
[-C--:B-1----:R-:W-:Y:S08]  /*6bb0*/  HMMA.16816.F32 R116, R200, R196.reuse, R116 ;  /* 0x000000c4c874723c */ /* 0x082ff00000001874 */
[C---:B------:R-:W-:Y:S08]  /*6bc0*/  HMMA.16816.F32 R120, R208.reuse, R196, R120 ;  /* 0x000000c4d078723c */ /* 0x040ff00000001878 */
[-C--:B------:R-:W-:Y:S01]  /*6bd0*/  HMMA.16816.F32 R124, R208, R198.reuse, R124 ;  /* 0x000000c6d07c723c */ /* 0x080fe2000000187c */
[----:B------:R-:W1:Y:S07]  /*6be0*/  LDSM.16.MT88.4 R208, [R217+0x11000] ;  /* 0x01100000d9d0783b */ /* 0x000e6e0000004200 */
[----:B------:R-:W-:Y:S01]  /*6bf0*/  HMMA.16816.F32 R128, R200, R198, R128 ;  /* 0x000000c6c880723c */ /* 0x000fe20000001880 */
[----:B------:R-:W2:Y:S05]  /*6c00*/  LDSM.16.M88.4 R196, [R214+0x1000] ;  /* 0x00100000d6c4783b */ /* 0x000eaa0000000200 */
[----:B------:R-:W3:Y:S02]  /*6c10*/  LDSM.16.MT88.4 R200, [R217+0x13000] ;  /* 0x01300000d9c8783b */ /* 0x000ee40000004200 */
[-C--:B-1----:R-:W-:Y:S08]  /*6c20*/  HMMA.16816.F32 R4, R204, R208.reuse, R4 ;  /* 0x000000d0cc04723c */ /* 0x082ff00000001804 */
        /* <DEDUP_REMOVED lines=13> */
[----:B------:R-:W-:Y:S07]  /*6d00*/  LDSM.16.MT88.4 R208, [R217+0x11800] ;  /* 0x01180000d9d0783b */ /* 0x000fee0000004200 */
[-C--:B--2---:R-:W-:Y:S08]  /*6d10*/  HMMA.16816.F32 R116, R204, R200.reuse, R116 ;  /* 0x000000c8cc74723c */ /* 0x084ff00000001874 */
[C---:B------:R-:W-:Y:S08]  /*6d20*/  HMMA.16816.F32 R120, R196.reuse, R200, R120 ;  /* 0x000000c8c478723c */ /* 0x040ff00000001878 */
[-C--:B------:R-:W-:Y:S01]  /*6d30*/  HMMA.16816.F32 R124, R196, R202.reuse, R124 ;  /* 0x000000cac47c723c */ /* 0x080fe2000000187c */
[----:B------:R-:W1:Y:S07]  /*6d40*/  LDSM.16.M88.4 R196, [R213] ;  /* 0x00000000d5c4783b */ /* 0x000e6e0000000200 */
        /* <DEDUP_REMOVED lines=14> */
[C---:B------:R-:W-:Y:S07]  /*6e30*/  HMMA.16816.F32 R104, R200.reuse, R208, R104 ;  /* 0x000000d0c868723c */ /* 0x040fee0000001868 */
[----:B------:R-:W-:Y:S01]  /*6e40*/  @P1 IADD3 R208, P0, R239, UR8, RZ ;  /* 0x00000008efd01c10 */ /* 0x000fe2000ff1e0ff */
[-C--:B------:R-:W-:Y:S01]  /*6e50*/  HMMA.16816.F32 R108, R200, R210.reuse, R108 ;  /* 0x000000d2c86c723c */ /* 0x080fe2000000186c */
[----:B------:R-:W-:Y:S03]  /*6e60*/  @UP2 UMOV UR8, UR12 ;  /* 0x0000000c00082c82 */ /* 0x000fe60008000000 */
[----:B------:R-:W-:Y:S01]  /*6e70*/  @P1 IADD3.X R209, R240, UR7, RZ, P0, !PT ;  /* 0x00000007f0d11c10 */ /* 0x000fe200087fe4ff */
[----:B------:R-:W-:Y:S03]  /*6e80*/  @UP2 UMOV UR7, UR11 ;  /* 0x0000000b00072c82 */ /* 0x000fe60008000000 */
[C---:B------:R-:W-:Y:S01]  /*6e90*/  HMMA.16816.F32 R112, R196.reuse, R210, R112 ;  /* 0x000000d2c470723c */ /* 0x040fe20000001870 */
[----:B------:R1:W5:Y:S05]  /*6ea0*/  @P1 LDG.E R248, [R208.64+-0x100] ;  /* 0xffff0004d0f81981 */ /* 0x00036a000c1e1900 */
[----:B------:R1:W5:Y:S01]  /*6eb0*/  @P1 LDG.E R249, [R208.64+-0xe0] ;  /* 0xffff2004d0f91981 */ /* 0x000362000c1e1900 */
[C---:B------:R-:W-:Y:S01]  /*6ec0*/  IMAD.SHL.U32 R211, R241.reuse, 0x20, RZ ;  /* 0x00000020f1d37824 */ /* 0x040fe200078e00ff */
[-C--:B--2---:R-:W-:Y:S03]  /*6ed0*/  HMMA.16816.F32 R116, R196, R204.reuse, R116 ;  /* 0x000000ccc474723c */ /* 0x084fe60000001874 */
[----:B------:R2:W-:Y:S05]  /*6ee0*/  RED.E.ADD.F32.FTZ.RN.STRONG.GPU [R250.64], R4 ;  /* 0x00000004fa00798e */ /* 0x0005ea000c10e784 */
[C---:B------:R-:W-:Y:S08]  /*6ef0*/  HMMA.16816.F32 R120, R200.reuse, R204, R120 ;  /* 0x000000ccc878723c */ /* 0x040ff00000001878 */
[-C--:B------:R-:W-:Y:S07]  /*6f00*/  HMMA.16816.F32 R124, R200, R206.reuse, R124 ;  /* 0x000000cec87c723c */ /* 0x080fee000000187c */
[----:B------:R-:W-:Y:S01]  /*6f10*/  IMAD.SHL.U32 R201, R241, 0x8, RZ ;  /* 0x00000008f1c97824 */ /* 0x000fe200078e00ff */
[----:B------:R-:W-:Y:S04]  /*6f20*/  HMMA.16816.F32 R128, R196, R206, R128 ;  /* 0x000000cec480723c */ /* 0x000fe80000001880 */
[-C--:B------:R-:W-:Y:S01]  /*6f30*/  LEA R204, P0, R201, R250.reuse, 0x2 ;  /* 0x000000fac9cc7211 */ /* 0x080fe200078010ff */
[C---:B------:R-:W-:Y:S02]  /*6f40*/  IMAD.SHL.U32 R203, R241.reuse, 0x10, RZ ;  /* 0x00000010f1cb7824 */ /* 0x040fe400078e00ff */
[----:B------:R-:W-:Y:S01]  /*6f50*/  IMAD R207, R241, 0x18, RZ ;  /* 0x00000018f1cf7824 */ /* 0x000fe200078e02ff */
[-C--:B------:R-:W-:Y:S01]  /*6f60*/  LEA.HI.X.SX32 R205, R201, R251.reuse, 0x2, P0 ;  /* 0x000000fbc9cd7211 */ /* 0x080fe200000f16ff */
[----:B-1----:R-:W-:Y:S03]  /*6f70*/  IMAD R209, R241, 0x28, RZ ;  /* 0x00000028f1d17824 */ /* 0x002fe600078e02ff */
[-C--:B------:R-:W-:Y:S01]  /*6f80*/  LEA R196, P2, R203, R250.reuse, 0x2 ;  /* 0x000000facbc47211 */ /* 0x080fe200078410ff */
[----:B------:R1:W-:Y:S01]  /*6f90*/  RED.E.ADD.F32.FTZ.RN.STRONG.GPU [R204.64], R5 ;  /* 0x00000005cc00798e */ /* 0x0003e2000c10e784 */
[-C--:B------:R-:W-:Y:S01]  /*6fa0*/  LEA R198, P0, R207, R250.reuse, 0x2 ;  /* 0x000000facfc67211 */ /* 0x080fe200078010ff */
[----:B--2---:R-:W-:Y:S01]  /*6fb0*/  IMAD R4, R241, 0x38, RZ ;  /* 0x00000038f1047824 */ /* 0x004fe200078e02ff */
[-C--:B------:R-:W-:Y:S02]  /*6fc0*/  LEA.HI.X.SX32 R197, R203, R251.reuse, 0x2, P2 ;  /* 0x000000fbcbc57211 */ /* 0x080fe400010f16ff */
[-C--:B------:R-:W-:Y:S01]  /*6fd0*/  LEA.HI.X.SX32 R199, R207, R251.reuse, 0x2, P0 ;  /* 0x000000fbcfc77211 */ /* 0x080fe200000f16ff */
[----:B------:R-:W-:Y:S01]  /*6fe0*/  IMAD R207, R241, 0x30, RZ ;  /* 0x00000030f1cf7824 */ /* 0x000fe200078e02ff */
[-C--:B------:R-:W-:Y:S01]  /*6ff0*/  LEA R210, P2, R211, R250.reuse, 0x2 ;  /* 0x000000fad3d27211 */ /* 0x080fe200078410ff */
[----:B------:R-:W-:Y:S01]  /*7000*/  RED.E.ADD.F32.FTZ.RN.STRONG.GPU [R196.64], R6 ;  /* 0x00000006c400798e */ /* 0x000fe2000c10e784 */
[-C--:B------:R-:W-:Y:S02]  /*7010*/  LEA R208, P0, R209, R250.reuse, 0x2 ;  /* 0x000000fad1d07211 */ /* 0x080fe400078010ff */
[-C--:B------:R-:W-:Y:S02]  /*7020*/  LEA.HI.X.SX32 R211, R211, R251.reuse, 0x2, P2 ;  /* 0x000000fbd3d37211 */ /* 0x080fe400010f16ff */
[----:B------:R2:W-:Y:S01]  /*7030*/  RED.E.ADD.F32.FTZ.RN.STRONG.GPU [R198.64], R7 ;  /* 0x00000007c600798e */ /* 0x0005e2000c10e784 */
[-C--:B------:R-:W-:Y:S02]  /*7040*/  LEA.HI.X.SX32 R209, R209, R251.reuse, 0x2, P0 ;  /* 0x000000fbd1d17211 */ /* 0x080fe400000f16ff */
[CC--:B------:R-:W-:Y:S02]  /*7050*/  LEA R206, P2, R207.reuse, R250.reuse, 0x2 ;  /* 0x000000facfce7211 */ /* 0x0c0fe400078410ff */
[----:B------:R3:W-:Y:S02]  /*7060*/  RED.E.ADD.F32.FTZ.RN.STRONG.GPU [R210.64], R8 ;  /* 0x00000008d200798e */ /* 0x0007e4000c10e784 */
[-C--:B------:R-:W-:Y:S03]  /*7070*/  LEA.HI.X.SX32 R207, R207, R251.reuse, 0x2, P2 ;  /* 0x000000fbcfcf7211 */ /* 0x080fe600010f16ff */
[----:B------:R4:W-:Y:S01]  /*7080*/  RED.E.ADD.F32.FTZ.RN.STRONG.GPU [R208.64], R9 ;  /* 0x00000009d000798e */ /* 0x0009e2000c10e784 */
[----:B-1----:R-:W-:Y:S04]  /*7090*/  IADD3 R5, R203, 0x20, RZ ;  /* 0x00000020cb057810 */ /* 0x002fe80007ffe0ff */
[----:B------:R1:W-:Y:S01]  /*70a0*/  RED.E.ADD.F32.FTZ.RN.STRONG.GPU [R206.64], R10 ;  /* 0x0000000ace00798e */ /* 0x0003e2000c10e784 */
[----:B--2---:R-:W-:Y:S01]  /*70b0*/  IMAD.IADD R7, R201, 0x1, R5 ;  /* 0x00000001c9077824 */ /* 0x004fe200078e0205 */
[CC--:B---3--:R-:W-:Y:S04]  /*70c0*/  LEA R210, P0, R4.reuse, R250.reuse, 0x2 ;  /* 0x000000fa04d27211 */ /* 0x0c8fe800078010ff */
[-C--:B------:R-:W-:Y:S02]  /*70d0*/  LEA.HI.X.SX32 R211, R4, R251.reuse, 0x2, P0 ;  /* 0x000000fb04d37211 */ /* 0x080fe400000f16ff */
[CC--:B------:R-:W-:Y:S03]  /*70e0*/  LEA R198, P0, R5.reuse, R250.reuse, 0x2 ;  /* 0x000000fa05c67211 */ /* 0x0c0fe600078010ff */
[----:B------:R2:W-:Y:S01]  /*70f0*/  RED.E.ADD.F32.FTZ.RN.STRONG.GPU [R210.64], R11 ;  /* 0x0000000bd200798e */ /* 0x0005e2000c10e784 */
[-C--:B------:R-:W-:Y:S01]  /*7100*/  LEA.HI.X.SX32 R199, R5, R251.reuse, 0x2, P0 ;  /* 0x000000fb05c77211 */ /* 0x080fe200000f16ff */
[----:B------:R-:W-:Y:S01]  /*7110*/  IMAD.IADD R5, R201, 0x1, R7 ;  /* 0x00000001c9057824 */ /* 0x000fe200078e0207 */
[CC--:B------:R-:W-:Y:S02]  /*7120*/  LEA R8, P0, R7.reuse, R250.reuse, 0x2 ;  /* 0x000000fa07087211 */ /* 0x0c0fe400078010ff */
[----:B------:R-:W-:Y:S02]  /*7130*/  RED.E.ADD.F32.FTZ.RN.STRONG.GPU [R250.64+0x80], R16 ;  /* 0x00008010fa00798e */ /* 0x000fe4000c10e784 */
[-C--:B----4-:R-:W-:Y:S01]  /*7140*/  LEA.HI.X.SX32 R9, R7, R251.reuse, 0x2, P0 ;  /* 0x000000fb07097211 */ /* 0x090fe200000f16ff */
[----:B------:R-:W-:Y:S01]  /*7150*/  IMAD.IADD R7, R201, 0x1, R5 ;  /* 0x00000001c9077824 */ /* 0x000fe200078e0205 */
[CC--:B-1----:R-:W-:Y:S01]  /*7160*/  LEA R206, P2, R5.reuse, R250.reuse, 0x2 ;  /* 0x000000fa05ce7211 */ /* 0x0c2fe200078410ff */
[----:B------:R1:W-:Y:S03]  /*7170*/  RED.E.ADD.F32.FTZ.RN.STRONG.GPU [R204.64+0x80], R17 ;  /* 0x00008011cc00798e */ /* 0x0003e6000c10e784 */
[-C--:B------:R-:W-:Y:S02]  /*7180*/  LEA.HI.X.SX32 R207, R5, R251.reuse, 0x2, P2 ;  /* 0x000000fb05cf7211 */ /* 0x080fe400010f16ff */
[----:B------:R-:W-:Y:S01]  /*7190*/  RED.E.ADD.F32.FTZ.RN.STRONG.GPU [R198.64], R18 ;  /* 0x00000012c600798e */ /* 0x000fe2000c10e784 */
[-C--:B------:R-:W-:Y:S04]  /*71a0*/  LEA R6, P0, R7, R250.reuse, 0x2 ;  /* 0x000000fa07067211 */ /* 0x080fe800078010ff */
[----:B------:R3:W-:Y:S05]  /*71b0*/  RED.E.ADD.F32.FTZ.RN.STRONG.GPU [R8.64], R19 ;  /* 0x000000130800798e */ /* 0x0007ea000c10e784 */
[----:B------:R-:W-:Y:S01]  /*71c0*/  RED.E.ADD.F32.FTZ.RN.STRONG.GPU [R206.64], R12 ;  /* 0x0000000cce00798e */ /* 0x000fe2000c10e784 */
[----:B--2---:R-:W-:Y:S01]  /*71d0*/  IMAD.IADD R11, R201, 0x1, R7 ;  /* 0x00000001c90b7824 */ /* 0x004fe200078e0207 */
[-C--:B------:R-:W-:Y:S03]  /*71e0*/  LEA.HI.X.SX32 R7, R7, R251.reuse, 0x2, P0 ;  /* 0x000000fb07077211 */ /* 0x080fe600000f16ff */
[----:B------:R-:W-:Y:S01]  /*71f0*/  IMAD.IADD R5, R201, 0x1, R11 ;  /* 0x00000001c9057824 */ /* 0x000fe200078e020b */
[CC--:B------:R-:W-:Y:S01]  /*7200*/  LEA R10, P0, R11.reuse, R250.reuse, 0x2 ;  /* 0x000000fa0b0a7211 */ /* 0x0c0fe200078010ff */
[----:B------:R2:W-:Y:S03]  /*7210*/  RED.E.ADD.F32.FTZ.RN.STRONG.GPU [R6.64], R13 ;  /* 0x0000000d0600798e */ /* 0x0005e6000c10e784 */
[-C--:B------:R-:W-:Y:S02]  /*7220*/  LEA.HI.X.SX32 R11, R11, R251.reuse, 0x2, P0 ;  /* 0x000000fb0b0b7211 */ /* 0x080fe400000f16ff */
[-C--:B------:R-:W-:Y:S02]  /*7230*/  LEA R208, P0, R5, R250.reuse, 0x2 ;  /* 0x000000fa05d07211 */ /* 0x080fe400078010ff */
[----:B-1----:R-:W-:Y:S01]  /*7240*/  IADD3 R17, R203, 0x40, RZ ;  /* 0x00000040cb117810 */ /* 0x002fe20007ffe0ff */
[----:B------:R1:W-:Y:S01]  /*7250*/  RED.E.ADD.F32.FTZ.RN.STRONG.GPU [R10.64], R14 ;  /* 0x0000000e0a00798e */ /* 0x0003e2000c10e784 */
[-C--:B------:R-:W-:Y:S02]  /*7260*/  LEA.HI.X.SX32 R209, R5, R251.reuse, 0x2, P0 ;  /* 0x000000fb05d17211 */ /* 0x080fe400000f16ff */
[-C--:B------:R-:W-:Y:S01]  /*7270*/  LEA R16, P0, R17, R250.reuse, 0x2 ;  /* 0x000000fa11107211 */ /* 0x080fe200078010ff */
[----:B------:R-:W-:Y:S02]  /*7280*/  IMAD.IADD R5, R201, 0x1, R17 ;  /* 0x00000001c9057824 */ /* 0x000fe400078e0211 */
[----:B------:R4:W-:Y:S01]  /*7290*/  RED.E.ADD.F32.FTZ.RN.STRONG.GPU [R208.64], R15 ;  /* 0x0000000fd000798e */ /* 0x0009e2000c10e784 */
[-C--:B------:R-:W-:Y:S01]  /*72a0*/  LEA.HI.X.SX32 R17, R17, R251.reuse, 0x2, P0 ;  /* 0x000000fb11117211 */ /* 0x080fe200000f16ff */
[----:B---3--:R-:W-:Y:S01]  /*72b0*/  IMAD.IADD R9, R201, 0x1, R5 ;  /* 0x00000001c9097824 */ /* 0x008fe200078e0205 */
[CC--:B------:R-:W-:Y:S02]  /*72c0*/  LEA R18, P0, R5.reuse, R250.reuse, 0x2 ;  /* 0x000000fa05127211 */ /* 0x0c0fe400078010ff */
[----:B------:R-:W-:Y:S02]  /*72d0*/  RED.E.ADD.F32.FTZ.RN.STRONG.GPU [R250.64+0x100], R84 ;  /* 0x00010054fa00798e */ /* 0x000fe4000c10e784 */
[-C--:B------:R-:W-:Y:S01]  /*72e0*/  LEA.HI.X.SX32 R19, R5, R251.reuse, 0x2, P0 ;  /* 0x000000fb05137211 */ /* 0x080fe200000f16ff */
[----:B------:R-:W-:Y:S02]  /*72f0*/  IMAD.IADD R5, R201, 0x1, R9 ;  /* 0x00000001c9057824 */ /* 0x000fe400078e0209 */
[----:B------:R-:W-:Y:S03]  /*7300*/  RED.E.ADD.F32.FTZ.RN.STRONG.GPU [R204.64+0x100], R85 ;  /* 0x00010055cc00798e */ /* 0x000fe6000c10e784 */
[-C--:B------:R-:W-:Y:S01]  /*7310*/  LEA R8, P0, R5, R250.reuse, 0x2 ;  /* 0x000000fa05087211 */ /* 0x080fe200078010ff */
[----:B--2---:R-:W-:Y:S01]  /*7320*/  IMAD.IADD R7, R201, 0x1, R5 ;  /* 0x00000001c9077824 */ /* 0x004fe200078e0205 */
[----:B------:R2:W-:Y:S01]  /*7330*/  RED.E.ADD.F32.FTZ.RN.STRONG.GPU [R16.64], R86 ;  /* 0x000000561000798e */ /* 0x0005e2000c10e784 */
[----:B------:R-:W-:Y:S04]  /*7340*/  IADD3 R13, R203, 0x60, RZ ;  /* 0x00000060cb0d7810 */ /* 0x000fe80007ffe0ff */
[----:B------:R-:W-:Y:S01]  /*7350*/  RED.E.ADD.F32.FTZ.RN.STRONG.GPU [R18.64], R87 ;  /* 0x000000571200798e */ /* 0x000fe2000c10e784 */
[CC--:B-1----:R-:W-:Y:S04]  /*7360*/  LEA R10, P2, R9.reuse, R250.reuse, 0x2 ;  /* 0x000000fa090a7211 */ /* 0x0c2fe800078410ff */
[-C--:B------:R-:W-:Y:S01]  /*7370*/  LEA.HI.X.SX32 R11, R9, R251.reuse, 0x2, P2 ;  /* 0x000000fb090b7211 */ /* 0x080fe200010f16ff */
[----:B------:R-:W-:Y:S01]  /*7380*/  LDSM.16.MT88.4 R84, [R217+0x4000] ;  /* 0x00400000d954783b */ /* 0x000fe20000004200 */
[-C--:B------:R-:W-:Y:S01]  /*7390*/  LEA.HI.X.SX32 R9, R5, R251.reuse, 0x2, P0 ;  /* 0x000000fb05097211 */ /* 0x080fe200000f16ff */
[----:B------:R-:W-:Y:S01]  /*73a0*/  IMAD.IADD R5, R201, 0x1, R7 ;  /* 0x00000001c9057824 */ /* 0x000fe200078e0207 */
[CC--:B------:R-:W-:Y:S02]  /*73b0*/  LEA R6, P0, R7.reuse, R250.reuse, 0x2 ;  /* 0x000000fa07067211 */ /* 0x0c0fe400078010ff */
[----:B------:R1:W-:Y:S02]  /*73c0*/  RED.E.ADD.F32.FTZ.RN.STRONG.GPU [R10.64], R88 ;  /* 0x000000580a00798e */ /* 0x0003e4000c10e784 */
[-C--:B------:R-:W-:Y:S02]  /*73d0*/  LEA.HI.X.SX32 R7, R7, R251.reuse, 0x2, P0 ;  /* 0x000000fb07077211 */ /* 0x080fe400000f16ff */
[CC--:B------:R-:W-:Y:S01]  /*73e0*/  LEA R14, P0, R5.reuse, R250.reuse, 0x2 ;  /* 0x000000fa050e7211 */ /* 0x0c0fe200078010ff */
[----:B------:R-:W-:Y:S03]  /*73f0*/  RED.E.ADD.F32.FTZ.RN.STRONG.GPU [R8.64], R89 ;  /* 0x000000590800798e */ /* 0x000fe6000c10e784 */
[-C--:B----4-:R-:W-:Y:S01]  /*7400*/  LEA.HI.X.SX32 R15, R5, R251.reuse, 0x2, P0 ;  /* 0x000000fb050f7211 */ /* 0x090fe200000f16ff */
[----:B------:R-:W-:Y:S01]  /*7410*/  IMAD.IADD R5, R201, 0x1, R13 ;  /* 0x00000001c9057824 */ /* 0x000fe200078e020d */
[----:B------:R3:W-:Y:S01]  /*7420*/  RED.E.ADD.F32.FTZ.RN.STRONG.GPU [R6.64], R90 ;  /* 0x0000005a0600798e */ /* 0x0007e2000c10e784 */
[CC--:B------:R-:W-:Y:S04]  /*7430*/  LEA R12, P0, R13.reuse, R250.reuse, 0x2 ;  /* 0x000000fa0d0c7211 */ /* 0x0c0fe800078010ff */
[----:B------:R4:W-:Y:S01]  /*7440*/  RED.E.ADD.F32.FTZ.RN.STRONG.GPU [R14.64], R91 ;  /* 0x0000005b0e00798e */ /* 0x0009e2000c10e784 */
[-C--:B------:R-:W-:Y:S02]  /*7450*/  LEA.HI.X.SX32 R13, R13, R251.reuse, 0x2, P0 ;  /* 0x000000fb0d0d7211 */ /* 0x080fe400000f16ff */
[CC--:B--2---:R-:W-:Y:S02]  /*7460*/  LEA R16, P0, R5.reuse, R250.reuse, 0x2 ;  /* 0x000000fa05107211 */ /* 0x0c4fe400078010ff */
[----:B------:R-:W-:Y:S02]  /*7470*/  RED.E.ADD.F32.FTZ.RN.STRONG.GPU [R250.64+0x180], R96 ;  /* 0x00018060fa00798e */ /* 0x000fe4000c10e784 */
[-C--:B------:R-:W-:Y:S03]  /*7480*/  LEA.HI.X.SX32 R17, R5, R251.reuse, 0x2, P0 ;  /* 0x000000fb05117211 */ /* 0x080fe600000f16ff */
[----:B------:R-:W-:Y:S01]  /*7490*/  RED.E.ADD.F32.FTZ.RN.STRONG.GPU [R204.64+0x180], R97 ;  /* 0x00018061cc00798e */ /* 0x000fe2000c10e784 */
[C---:B-1----:R-:W-:Y:S04]  /*74a0*/  IMAD.IADD R11, R201.reuse, 0x1, R5 ;  /* 0x00000001c90b7824 */ /* 0x042fe800078e0205 */
[----:B------:R1:W-:Y:S01]  /*74b0*/  RED.E.ADD.F32.FTZ.RN.STRONG.GPU [R12.64], R98 ;  /* 0x000000620c00798e */ /* 0x0003e2000c10e784 */
[----:B------:R-:W-:Y:S01]  /*74c0*/  IMAD.IADD R5, R201, 0x1, R11 ;  /* 0x00000001c9057824 */ /* 0x000fe200078e020b */
[CC--:B------:R-:W-:Y:S03]  /*74d0*/  LEA R10, P2, R11.reuse, R250.reuse, 0x2 ;  /* 0x000000fa0b0a7211 */ /* 0x0c0fe600078410ff */
[----:B------:R2:W-:Y:S01]  /*74e0*/  RED.E.ADD.F32.FTZ.RN.STRONG.GPU [R16.64], R99 ;  /* 0x000000631000798e */ /* 0x0005e2000c10e784 */
[-C--:B------:R-:W-:Y:S01]  /*74f0*/  LEA.HI.X.SX32 R11, R11, R251.reuse, 0x2, P2 ;  /* 0x000000fb0b0b7211 */ /* 0x080fe200010f16ff */
[----:B---3--:R-:W-:Y:S01]  /*7500*/  IMAD.IADD R7, R201, 0x1, R5 ;  /* 0x00000001c9077824 */ /* 0x008fe200078e0205 */
[CC--:B------:R-:W-:Y:S02]  /*7510*/  LEA R8, P0, R5.reuse, R250.reuse, 0x2 ;  /* 0x000000fa05087211 */ /* 0x0c0fe400078010ff */
[----:B------:R-:W-:Y:S02]  /*7520*/  LDSM.16.MT88.4 R88, [R217+0x6000] ;  /* 0x00600000d958783b */ /* 0x000fe40000004200 */
[-C--:B------:R-:W-:Y:S01]  /*7530*/  LEA.HI.X.SX32 R9, R5, R251.reuse, 0x2, P0 ;  /* 0x000000fb05097211 */ /* 0x080fe200000f16ff */
[----:B------:R-:W-:Y:S01]  /*7540*/  IMAD.IADD R5, R201, 0x1, R7 ;  /* 0x00000001c9057824 */ /* 0x000fe200078e0207 */
[CC--:B------:R-:W-:Y:S01]  /*7550*/  LEA R6, P0, R7.reuse, R250.reuse, 0x2 ;  /* 0x000000fa07067211 */ /* 0x0c0fe200078010ff */
[----:B------:R3:W-:Y:S03]  /*7560*/  RED.E.ADD.F32.FTZ.RN.STRONG.GPU [R10.64], R92 ;  /* 0x0000005c0a00798e */ /* 0x0007e6000c10e784 */
[-C--:B------:R-:W-:Y:S02]  /*7570*/  LEA.HI.X.SX32 R7, R7, R251.reuse, 0x2, P0 ;  /* 0x000000fb07077211 */ /* 0x080fe400000f16ff */
[----:B------:R-:W-:Y:S01]  /*7580*/  RED.E.ADD.F32.FTZ.RN.STRONG.GPU [R8.64], R93 ;  /* 0x0000005d0800798e */ /* 0x000fe2000c10e784 */
[CC--:B----4-:R-:W-:Y:S04]  /*7590*/  LEA R14, P0, R5.reuse, R250.reuse, 0x2 ;  /* 0x000000fa050e7211 */ /* 0x0d0fe800078010ff */
[----:B------:R4:W-:Y:S01]  /*75a0*/  RED.E.ADD.F32.FTZ.RN.STRONG.GPU [R6.64], R94 ;  /* 0x0000005e0600798e */ /* 0x0009e2000c10e784 */
[-C--:B------:R-:W-:Y:S02]  /*75b0*/  LEA.HI.X.SX32 R15, R5, R251.reuse, 0x2, P0 ;  /* 0x000000fb050f7211 */ /* 0x080fe400000f16ff */
[----:B-1----:R-:W-:Y:S03]  /*75c0*/  IADD3 R13, R203, 0x80, RZ ;  /* 0x00000080cb0d7810 */ /* 0x002fe60007ffe0ff */
[----:B------:R1:W-:Y:S01]  /*75d0*/  RED.E.ADD.F32.FTZ.RN.STRONG.GPU [R14.64], R95 ;  /* 0x0000005f0e00798e */ /* 0x0003e2000c10e784 */
[-C--:B------:R-:W-:Y:S01]  /*75e0*/  LEA R12, P0, R13, R250.reuse, 0x2 ;  /* 0x000000fa0d0c7211 */ /* 0x080fe200078010ff */
[----:B------:R-:W-:Y:S03]  /*75f0*/  IMAD.IADD R5, R201, 0x1, R13 ;  /* 0x00000001c9057824 */ /* 0x000fe600078e020d */
[----:B------:R-:W-:Y:S01]  /*7600*/  RED.E.ADD.F32.FTZ.RN.STRONG.GPU [R250.64+0x200], R100 ;  /* 0x00020064fa00798e */ /* 0x000fe2000c10e784 */
[-C--:B------:R-:W-:Y:S02]  /*7610*/  LEA.HI.X.SX32 R13, R13, R251.reuse, 0x2, P0 ;  /* 0x000000fb0d0d7211 */ /* 0x080fe400000f16ff */
[-C--:B--2---:R-:W-:Y:S02]  /*7620*/  LEA R16, P0, R5, R250.reuse, 0x2 ;  /* 0x000000fa05107211 */ /* 0x084fe400078010ff */
[----:B------:R-:W-:Y:S01]  /*7630*/  RED.E.ADD.F32.FTZ.RN.STRONG.GPU [R204.64+0x200], R101 ;  /* 0x00020065cc00798e */ /* 0x000fe2000c10e784 */
[----:B---3--:R-:W-:Y:S01]  /*7640*/  IMAD.IADD R11, R201, 0x1, R5 ;  /* 0x00000001c90b7824 */ /* 0x008fe200078e0205 */
[-C--:B------:R-:W-:Y:S03]  /*7650*/  LEA.HI.X.SX32 R17, R5, R251.reuse, 0x2, P0 ;  /* 0x000000fb05117211 */ /* 0x080fe600000f16ff */
[----:B------:R2:W-:Y:S01]  /*7660*/  RED.E.ADD.F32.FTZ.RN.STRONG.GPU [R12.64], R102 ;  /* 0x000000660c00798e */ /* 0x0005e2000c10e784 */
[-C--:B------:R-:W-:Y:S01]  /*7670*/  LEA R10, P2, R11, R250.reuse, 0x2 ;  /* 0x000000fa0b0a7211 */ /* 0x080fe200078410ff */
[----:B------:R-:W-:Y:S03]  /*7680*/  IMAD.IADD R5, R201, 0x1, R11 ;  /* 0x00000001c9057824 */ /* 0x000fe600078e020b */
[----:B------:R3:W-:Y:S01]  /*7690*/  RED.E.ADD.F32.FTZ.RN.STRONG.GPU [R16.64], R103 ;  /* 0x000000671000798e */ /* 0x0007e2000c10e784 */
[-C--:B------:R-:W-:Y:S01]  /*76a0*/  LEA.HI.X.SX32 R11, R11, R251.reuse, 0x2, P2 ;  /* 0x000000fb0b0b7211 */ /* 0x080fe200010f16ff */
[----:B----4-:R-:W-:Y:S01]  /*76b0*/  IMAD.IADD R7, R201, 0x1, R5 ;  /* 0x00000001c9077824 */ /* 0x010fe200078e0205 */
        /* <DEDUP_REMOVED lines=8> */
[CC--:B-1----:R-:W-:Y:S04]  /*7740*/  LEA R14, P0, R5.reuse, R250.reuse, 0x2 ;  /* 0x000000fa050e7211 */ /* 0x0c2fe800078010ff */
[----:B------:R1:W-:Y:S01]  /*7750*/  RED.E.ADD.F32.FTZ.RN.STRONG.GPU [R6.64], R106 ;  /* 0x0000006a0600798e */ /* 0x0003e2000c10e784 */
[-C--:B------:R-:W-:Y:S02]  /*7760*/  LEA.HI.X.SX32 R15, R5, R251.reuse, 0x2, P0 ;  /* 0x000000fb050f7211 */ /* 0x080fe400000f16ff */
[----:B--2---:R-:W-:Y:S03]  /*7770*/  IADD3 R13, R203, 0xa0, RZ ;  /* 0x000000a0cb0d7810 */ /* 0x004fe60007ffe0ff */
[----:B------:R2:W-:Y:S01]  /*7780*/  RED.E.ADD.F32.FTZ.RN.STRONG.GPU [R14.64], R107 ;  /* 0x0000006b0e00798e */ /* 0x0005e2000c10e784 */
[-C--:B------:R-:W-:Y:S01]  /*7790*/  LEA R12, P0, R13, R250.reuse, 0x2 ;  /* 0x000000fa0d0c7211 */ /* 0x080fe200078010ff */
[----:B------:R-:W-:Y:S03]  /*77a0*/  IMAD.IADD R5, R201, 0x1, R13 ;  /* 0x00000001c9057824 */ /* 0x000fe600078e020d */
[----:B------:R-:W-:Y:S01]  /*77b0*/  RED.E.ADD.F32.FTZ.RN.STRONG.GPU [R250.64+0x280], R112 ;  /* 0x00028070fa00798e */ /* 0x000fe2000c10e784 */
[-C--:B------:R-:W-:Y:S02]  /*77c0*/  LEA.HI.X.SX32 R13, R13, R251.reuse, 0x2, P0 ;  /* 0x000000fb0d0d7211 */ /* 0x080fe400000f16ff */
[-C--:B---3--:R-:W-:Y:S02]  /*77d0*/  LEA R16, P0, R5, R250.reuse, 0x2 ;  /* 0x000000fa05107211 */ /* 0x088fe400078010ff */
[----:B------:R-:W-:Y:S01]  /*77e0*/  RED.E.ADD.F32.FTZ.RN.STRONG.GPU [R204.64+0x280], R113 ;  /* 0x00028071cc00798e */ /* 0x000fe2000c10e784 */
[----:B----4-:R-:W-:Y:S01]  /*77f0*/  IMAD.IADD R11, R201, 0x1, R5 ;  /* 0x00000001c90b7824 */ /* 0x010fe200078e0205 */
[-C--:B------:R-:W-:Y:S03]  /*7800*/  LEA.HI.X.SX32 R17, R5, R251.reuse, 0x2, P0 ;  /* 0x000000fb05117211 */ /* 0x080fe600000f16ff */
[----:B------:R3:W-:Y:S01]  /*7810*/  RED.E.ADD.F32.FTZ.RN.STRONG.GPU [R12.64], R114 ;  /* 0x000000720c00798e */ /* 0x0007e2000c10e784 */
[-C--:B------:R-:W-:Y:S01]  /*7820*/  LEA R10, P2, R11, R250.reuse, 0x2 ;  /* 0x000000fa0b0a7211 */ /* 0x080fe200078410ff */
[----:B------:R-:W-:Y:S03]  /*7830*/  IMAD.IADD R5, R201, 0x1, R11 ;  /* 0x00000001c9057824 */ /* 0x000fe600078e020b */
[----:B------:R4:W-:Y:S01]  /*7840*/  RED.E.ADD.F32.FTZ.RN.STRONG.GPU [R16.64], R115 ;  /* 0x000000731000798e */ /* 0x0009e2000c10e784 */
[-C--:B------:R-:W-:Y:S01]  /*7850*/  LEA.HI.X.SX32 R11, R11, R251.reuse, 0x2, P2 ;  /* 0x000000fb0b0b7211 */ /* 0x080fe200010f16ff */
[----:B-1----:R-:W-:Y:S01]  /*7860*/  IMAD.IADD R7, R201, 0x1, R5 ;  /* 0x00000001c9077824 */ /* 0x002fe200078e0205 */
        /* <DEDUP_REMOVED lines=8> */
[CC--:B--2---:R-:W-:Y:S04]  /*78f0*/  LEA R14, P0, R5.reuse, R250.reuse, 0x2 ;  /* 0x000000fa050e7211 */ /* 0x0c4fe800078010ff */
[----:B------:R2:W-:Y:S01]  /*7900*/  RED.E.ADD.F32.FTZ.RN.STRONG.GPU [R6.64], R110 ;  /* 0x0000006e0600798e */ /* 0x0005e2000c10e784 */
[-C--:B------:R-:W-:Y:S02]  /*7910*/  LEA.HI.X.SX32 R15, R5, R251.reuse, 0x2, P0 ;  /* 0x000000fb050f7211 */ /* 0x080fe400000f16ff */
[C---:B---3--:R-:W-:Y:S02]  /*7920*/  IADD3 R13, R203.reuse, 0xc0, RZ ;  /* 0x000000c0cb0d7810 */ /* 0x048fe40007ffe0ff */
[----:B------:R-:W-:Y:S01]  /*7930*/  IADD3 R203, R203, 0xe0, RZ ;  /* 0x000000e0cbcb7810 */ /* 0x000fe20007ffe0ff */
[----:B------:R-:W-:Y:S01]  /*7940*/  RED.E.ADD.F32.FTZ.RN.STRONG.GPU [R14.64], R111 ;  /* 0x0000006f0e00798e */ /* 0x000fe2000c10e784 */
[-C--:B------:R-:W-:Y:S01]  /*7950*/  LEA R12, P0, R13, R250.reuse, 0x2 ;  /* 0x000000fa0d0c7211 */ /* 0x080fe200078010ff */
[----:B------:R-:W-:Y:S03]  /*7960*/  IMAD.IADD R5, R201, 0x1, R13 ;  /* 0x00000001c9057824 */ /* 0x000fe600078e020d */
[----:B------:R-:W-:Y:S01]  /*7970*/  RED.E.ADD.F32.FTZ.RN.STRONG.GPU [R250.64+0x300], R116 ;  /* 0x00030074fa00798e */ /* 0x000fe2000c10e784 */
[-C--:B------:R-:W-:Y:S02]  /*7980*/  LEA.HI.X.SX32 R13, R13, R251.reuse, 0x2, P0 ;  /* 0x000000fb0d0d7211 */ /* 0x080fe400000f16ff */
[-C--:B----4-:R-:W-:Y:S02]  /*7990*/  LEA R16, P0, R5, R250.reuse, 0x2 ;  /* 0x000000fa05107211 */ /* 0x090fe400078010ff */
[----:B------:R-:W-:Y:S01]  /*79a0*/  RED.E.ADD.F32.FTZ.RN.STRONG.GPU [R204.64+0x300], R117 ;  /* 0x00030075cc00798e */ /* 0x000fe2000c10e784 */
[----:B-1----:R-:W-:Y:S01]  /*79b0*/  IMAD.IADD R11, R201, 0x1, R5 ;  /* 0x00000001c90b7824 */ /* 0x002fe200078e0205 */
[-C--:B------:R-:W-:Y:S03]  /*79c0*/  LEA.HI.X.SX32 R17, R5, R251.reuse, 0x2, P0 ;  /* 0x000000fb05117211 */ /* 0x080fe600000f16ff */
[----:B------:R1:W-:Y:S01]  /*79d0*/  RED.E.ADD.F32.FTZ.RN.STRONG.GPU [R12.64], R118 ;  /* 0x000000760c00798e */ /* 0x0003e2000c10e784 */
[-C--:B------:R-:W-:Y:S01]  /*79e0*/  LEA R10, P2, R11, R250.reuse, 0x2 ;  /* 0x000000fa0b0a7211 */ /* 0x080fe200078410ff */
[----:B------:R-:W-:Y:S03]  /*79f0*/  IMAD.IADD R5, R201, 0x1, R11 ;  /* 0x00000001c9057824 */ /* 0x000fe600078e020b */
[----:B------:R3:W-:Y:S01]  /*7a00*/  RED.E.ADD.F32.FTZ.RN.STRONG.GPU [R16.64], R119 ;  /* 0x000000771000798e */ /* 0x0007e2000c10e784 */
[-C--:B------:R-:W-:Y:S01]  /*7a10*/  LEA.HI.X.SX32 R11, R11, R251.reuse, 0x2, P2 ;  /* 0x000000fb0b0b7211 */ /* 0x080fe200010f16ff */
[----:B--2---:R-:W-:Y:S01]  /*7a20*/  IMAD.IADD R7, R201, 0x1, R5 ;  /* 0x00000001c9077824 */ /* 0x004fe200078e0205 */
[CC--:B------:R-:W-:Y:S02]  /*7a30*/  LEA R8, P0, R5.reuse, R250.reuse, 0x2 ;  /* 0x000000fa05087211 */ /* 0x0c0fe400078010ff */
[----:B------:R-:W-:Y:S02]  /*7a40*/  LDSM.16.MT88.4 R108, [R217+0x6800] ;  /* 0x00680000d96c783b */ /* 0x000fe40000004200 */
[-C--:B------:R-:W-:Y:S01]  /*7a50*/  LEA.HI.X.SX32 R9, R5, R251.reuse, 0x2, P0 ;  /* 0x000000fb05097211 */ /* 0x080fe200000f16ff */
[----:B------:R-:W-:Y:S01]  /*7a60*/  IMAD.IADD R5, R201, 0x1, R7 ;  /* 0x00000001c9057824 */ /* 0x000fe200078e0207 */
[CC--:B------:R-:W-:Y:S01]  /*7a70*/  LEA R6, P0, R7.reuse, R250.reuse, 0x2 ;  /* 0x000000fa07067211 */ /* 0x0c0fe200078010ff */
[----:B------:R-:W-:Y:S03]  /*7a80*/  RED.E.ADD.F32.FTZ.RN.STRONG.GPU [R10.64], R120 ;  /* 0x000000780a00798e */ /* 0x000fe6000c10e784 */
[-C--:B------:R-:W-:Y:S02]  /*7a90*/  LEA.HI.X.SX32 R7, R7, R251.reuse, 0x2, P0 ;  /* 0x000000fb07077211 */ /* 0x080fe400000f16ff */
[----:B------:R2:W-:Y:S05]  /*7aa0*/  RED.E.ADD.F32.FTZ.RN.STRONG.GPU [R8.64], R121 ;  /* 0x000000790800798e */ /* 0x0005ea000c10e784 */
[----:B------:R-:W-:Y:S01]  /*7ab0*/  RED.E.ADD.F32.FTZ.RN.STRONG.GPU [R6.64], R122 ;  /* 0x0000007a0600798e */ /* 0x000fe2000c10e784 */
[CC--:B-1----:R-:W-:Y:S04]  /*7ac0*/  LEA R12, P0, R5.reuse, R250.reuse, 0x2 ;  /* 0x000000fa050c7211 */ /* 0x0c2fe800078010ff */
[-C--:B------:R-:W-:Y:S01]  /*7ad0*/  LEA.HI.X.SX32 R13, R5, R251.reuse, 0x2, P0 ;  /* 0x000000fb050d7211 */ /* 0x080fe200000f16ff */
[----:B------:R-:W-:Y:S01]  /*7ae0*/  IMAD.IADD R5, R201, 0x1, R203 ;  /* 0x00000001c9057824 */ /* 0x000fe200078e02cb */
[-C--:B---3--:R-:W-:Y:S03]  /*7af0*/  LEA R16, P0, R203, R250.reuse, 0x2 ;  /* 0x000000facb107211 */ /* 0x088fe600078010ff */
[----:B------:R-:W-:Y:S01]  /*7b00*/  IMAD.IADD R15, R201, 0x1, R5 ;  /* 0x00000001c90f7824 */ /* 0x000fe200078e0205 */
[-C--:B------:R-:W-:Y:S01]  /*7b10*/  LEA.HI.X.SX32 R17, R203, R251.reuse, 0x2, P0 ;  /* 0x000000fbcb117211 */ /* 0x080fe200000f16ff */
[----:B------:R-:W-:Y:S01]  /*7b20*/  RED.E.ADD.F32.FTZ.RN.STRONG.GPU [R12.64], R123 ;  /* 0x0000007b0c00798e */ /* 0x000fe2000c10e784 */
[CC--:B------:R-:W-:Y:S04]  /*7b30*/  LEA R18, P0, R5.reuse, R250.reuse, 0x2 ;  /* 0x000000fa05127211 */ /* 0x0c0fe800078010ff */
[-C--:B------:R-:W-:Y:S01]  /*7b40*/  LEA.HI.X.SX32 R19, R5, R251.reuse, 0x2, P0 ;  /* 0x000000fb05137211 */ /* 0x080fe200000f16ff */
[----:B------:R-:W-:Y:S01]  /*7b50*/  RED.E.ADD.F32.FTZ.RN.STRONG.GPU [R250.64+0x380], R128 ;  /* 0x00038080fa00798e */ /* 0x000fe2000c10e784 */
[-C--:B------:R-:W-:Y:S01]  /*7b60*/  LEA R92, P0, R15, R250.reuse, 0x2 ;  /* 0x000000fa0f5c7211 */ /* 0x080fe200078010ff */
[----:B--2---:R-:W-:Y:S03]  /*7b70*/  IMAD.IADD R9, R201, 0x1, R15 ;  /* 0x00000001c9097824 */ /* 0x004fe600078e020f */
[-C--:B------:R-:W-:Y:S01]  /*7b80*/  LEA.HI.X.SX32 R93, R15, R251.reuse, 0x2, P0 ;  /* 0x000000fb0f5d7211 */ /* 0x080fe200000f16ff */
[----:B------:R-:W-:Y:S01]  /*7b90*/  RED.E.ADD.F32.FTZ.RN.STRONG.GPU [R204.64+0x380], R129 ;  /* 0x00038081cc00798e */ /* 0x000fe2000c10e784 */
[----:B------:R-:W-:Y:S01]  /*7ba0*/  IMAD.IADD R5, R201, 0x1, R9 ;  /* 0x00000001c9057824 */ /* 0x000fe200078e0209 */
[-C--:B------:R-:W-:Y:S03]  /*7bb0*/  LEA R98, P3, R9, R250.reuse, 0x2 ;  /* 0x000000fa09627211 */ /* 0x080fe600078610ff */
[----:B------:R-:W-:Y:S01]  /*7bc0*/  IMAD.IADD R201, R201, 0x1, R5 ;  /* 0x00000001c9c97824 */ /* 0x000fe200078e0205 */
[-C--:B------:R-:W-:Y:S01]  /*7bd0*/  LEA R96, P2, R5, R250.reuse, 0x2 ;  /* 0x000000fa05607211 */ /* 0x080fe200078410ff */
[----:B------:R-:W-:Y:S01]  /*7be0*/  LDSM.16.MT88.4 R12, [R0+0x20000] ;  /* 0x02000000000c783b */ /* 0x000fe20000004200 */
[-C--:B------:R-:W-:Y:S02]  /*7bf0*/  LEA.HI.X.SX32 R99, R9, R251.reuse, 0x2, P3 ;  /* 0x000000fb09637211 */ /* 0x080fe400018f16ff */
[-C--:B------:R-:W-:Y:S02]  /*7c00*/  LEA.HI.X.SX32 R97, R5, R251.reuse, 0x2, P2 ;  /* 0x000000fb05617211 */ /* 0x080fe400010f16ff */
[----:B------:R-:W-:Y:S01]  /*7c10*/  LDSM.16.MT88.4 R4, [R218+0x20000] ;  /* 0x02000000da04783b */ /* 0x000fe20000004200 */
[C---:B------:R-:W-:Y:S04]  /*7c20*/  LEA R94, P0, R201.reuse, R250, 0x2 ;  /* 0x000000fac95e7211 */ /* 0x040fe800078010ff */
[----:B------:R-:W1:Y:S01]  /*7c30*/  LDSM.16.MT88.4 R8, [R217] ;  /* 0x00000000d908783b */ /* 0x000e620000004200 */
[----:B------:R-:W-:Y:S04]  /*7c40*/  LEA.HI.X.SX32 R95, R201, R251, 0x2, P0 ;  /* 0x000000fbc95f7211 */ /* 0x000fe800000f16ff */
[----:B------:R-:W-:Y:S05]  /*7c50*/  RED.E.ADD.F32.FTZ.RN.STRONG.GPU [R16.64], R130 ;  /* 0x000000821000798e */ /* 0x000fea000c10e784 */
[----:B------:R-:W-:Y:S05]  /*7c60*/  RED.E.ADD.F32.FTZ.RN.STRONG.GPU [R18.64], R131 ;  /* 0x000000831200798e */ /* 0x000fea000c10e784 */
[----:B------:R-:W2:Y:S05]  /*7c70*/  LDSM.16.MT88.4 R16, [R217+0x2000] ;  /* 0x00200000d910783b */ /* 0x000eaa0000004200 */
[----:B------:R-:W-:Y:S05]  /*7c80*/  RED.E.ADD.F32.FTZ.RN.STRONG.GPU [R92.64], R124 ;  /* 0x0000007c5c00798e */ /* 0x000fea000c10e784 */
[----:B------:R-:W-:Y:S05]  /*7c90*/  RED.E.ADD.F32.FTZ.RN.STRONG.GPU [R98.64], R125 ;  /* 0x0000007d6200798e */ /* 0x000fea000c10e784 */
[----:B------:R-:W-:Y:S05]  /*7ca0*/  RED.E.ADD.F32.FTZ.RN.STRONG.GPU [R96.64], R126 ;  /* 0x0000007e6000798e */ /* 0x000fea000c10e784 */
[----:B------:R-:W-:Y:S01]  /*7cb0*/  LDSM.16.MT88.4 R96, [R0+0x20800] ;  /* 0x020800000060783b */ /* 0x000fe20000004200 */
[-C--:B-1----:R-:W-:Y:S04]  /*7cc0*/  HMMA.16816.F32 R132, R4, R8.reuse, R132 ;  /* 0x000000080484723c */ /* 0x082fe80000001884 */
[----:B------:R-:W-:Y:S05]  /*7cd0*/  RED.E.ADD.F32.FTZ.RN.STRONG.GPU [R94.64], R127 ;  /* 0x0000007f5e00798e */ /* 0x000fea000c10e784 */
[----:B------:R-:W-:Y:S01]  /*7ce0*/  LDSM.16.MT88.4 R92, [R217+0x800] ;  /* 0x00080000d95c783b */ /* 0x000fe20000004200 */
        /* <DEDUP_REMOVED lines=47> */
[----:B------:R-:W2:Y:S07]  /*7fe0*/  LDSM.16.MT88.4 R12, [R217+0x7800] ;  /* 0x00780000d90c783b */ /* 0x000eae0000004200 */
        /* <DEDUP_REMOVED lines=29> */
[----:B------:R-:W-:Y:S01]  /*81c0*/  BAR.SYNC.DEFER_BLOCKING 0x0 ;  /* 0x0000000000007b1d */ /* 0x000fe20000010000 */
        /* <DEDUP_REMOVED lines=9> */
[-C--:B------:R-:W-:Y:S02]  /*8260*/  LEA.HI.X.SX32 R11, R7, R245.reuse, 0x1, P0 ;  /* 0x000000f5070b7211 */ /* 0x080fe400000f0eff */
[----:B------:R-:W-:Y:S02]  /*8270*/  SHF.R.S32.HI R8, RZ, 0x1f, R7 ;  /* 0x0000001fff087819 */ /* 0x000fe40000011407 */
[C---:B------:R-:W-:Y:S02]  /*8280*/  @!P4 LEA R14, P6, R6.reuse, R244, 0x1 ;  /* 0x000000f4060ec211 */ /* 0x040fe400078c08ff */
[C---:B------:R-:W-:Y:S02]  /*8290*/  LEA.HI.X R8, R5.reuse, R8, R4, 0x5, P1 ;  /* 0x0000000805087211 */ /* 0x040fe400008f2c04 */
[C---:B------:R-:W-:Y:S01]  /*82a0*/  @!P3 LEA R12, P1, R6.reuse, R244, 0x1 ;  /* 0x000000f4060cb211 */ /* 0x040fe200078208ff */
[----:B------:R1:W-:Y:S01]  /*82b0*/  @P5 STS.128 [R226], RZ ;  /* 0x000000ffe2005388 */ /* 0x0003e20000000c00 */
[CCC-:B------:R-:W-:Y:S02]  /*82c0*/  @!P4 LEA.HI.X R15, R6.reuse, R245.reuse, R8.reuse, 0x1, P6 ;  /* 0x000000f5060fc211 */ /* 0x1c0fe400030f0c08 */
[C---:B------:R-:W-:Y:S01]  /*82d0*/  @!P5 LEA R18, P6, R5.reuse, R10, 0x6 ;  /* 0x0000000a0512d211 */ /* 0x040fe200078c30ff */
[----:B------:R-:W-:Y:S01]  /*82e0*/  @!PT LDS RZ, [RZ] ;  /* 0x00000000fffff984 */ /* 0x000fe20000000800 */
[----:B------:R-:W-:Y:S01]  /*82f0*/  @!PT LDS RZ, [RZ] ;  /* 0x00000000fffff984 */ /* 0x000fe20000000800 */
[----:B------:R-:W-:Y:S01]  /*8300*/  @!PT LDS RZ, [RZ] ;  /* 0x00000000fffff984 */ /* 0x000fe20000000800 */
[----:B------:R1:W-:Y:S01]  /*8310*/  @!P5 LDGSTS.E.BYPASS.LTC128B.128 [R226], [R10.64] ;  /* 0x000000000ae2dfae */ /* 0x0003e2000b901d44 */
[C---:B------:R-:W-:Y:S02]  /*8320*/  @!P3 LEA.HI.X R13, R6.reuse, R245, R8, 0x1, P1 ;  /* 0x000000f5060db211 */ /* 0x040fe400008f0c08 */
[----:B------:R-:W-:Y:S01]  /*8330*/  @!P5 LEA.HI.X R19, R5, R11, R4, 0x6, P6 ;  /* 0x0000000b0513d211 */ /* 0x000fe200030f3404 */
[----:B------:R1:W-:Y:S01]  /*8340*/  @P4 STS.128 [R226+0x2000], RZ ;  /* 0x002000ffe2004388 */ /* 0x0003e20000000c00 */
[C---:B------:R-:W-:Y:S01]  /*8350*/  @!P2 LEA R16, P0, R6.reuse, R244, 0x1 ;  /* 0x000000f40610a211 */ /* 0x040fe200078008ff */
[----:B------:R-:W-:Y:S02]  /*8360*/  IMAD.MOV.U32 R244, RZ, RZ, R10 ;  /* 0x000000fffff47224 */ /* 0x000fe400078e000a */
        /* <DEDUP_REMOVED lines=37> */
.L_x_232:
[----:B------:R-:W-:Y:S02]  /*85c0*/  UISETP.GT.AND UP0, UPT, UR6, UR13, UPT ;  /* 0x0000000d0600728c */ /* 0x000fe4000bf04270 */
[----:B------:R-:W-:Y:S04]  /*85d0*/  UIADD3 UR6, UR6, -0x1, URZ ;  /* 0xffffffff06067890 */ /* 0x000fe8000fffe03f */
[----:B------:R-:W-:Y:S11]  /*85e0*/  PLOP3.LUT P0, PT, PT, PT, UP0, 0x80, 0x0 ;  /* 0x000000000000781c */ /* 0x000ff60003f0f008 */
[----:B------:R-:W-:Y:S02]  /*85f0*/  @!UPT UIADD3 URZ, URZ, URZ, URZ ;  /* 0x0000003f3f3ff290 */ /* 0x000fe4000fffe03f */
[----:B------:R-:W-:-:S05]  /*8600*/  @P0 BRA `(.L_x_233) ;  /* 0xffffc0e000000947 */ /* 0x000fca000383ffff */
[----:B------:R-:W-:Y:S01]  /*8610*/  BAR.SYNC.DEFER_BLOCKING 0x0 ;  /* 0x0000000000007b1d */ /* 0x000fe20000010000 */
        /* <DEDUP_REMOVED lines=25> */
[----:B------:R2:W-:Y:S01]  /*87b0*/  STS [R231], R132 ;  /* 0x00000084e7007388 */ /* 0x0005e20000000800 */
[----:B------:R-:W-:Y:S01]  /*87c0*/  FMUL.FTZ R141, R141, c[0x0][0x2e0] ;  /* 0x0000b8008d8d7a20 */ /* 0x000fe20000410000 */
[----:B------:R-:W-:Y:S01]  /*87d0*/  F2FP.PACK_AB R138, R139, R138 ;  /* 0x0000008a8b8a723e */ /* 0x000fe200000000ff */
[----:B------:R-:W-:Y:S01]  /*87e0*/  FMUL.FTZ R142, R142, c[0x0][0x2e0] ;  /* 0x0000b8008e8e7a20 */ /* 0x000fe20000410000 */
[----:B------:R2:W-:Y:S01]  /*87f0*/  STS [R231+0x400], R134 ;  /* 0x00040086e7007388 */ /* 0x0005e20000000800 */
        /* <DEDUP_REMOVED lines=98> */
[----:B------:R-:W-:Y:S01]  /*8e20*/  UISETP.NE.AND UP0, UPT, UR26, -0x1, UPT ;  /* 0xffffffff1a00788c */ /* 0x000fe2000bf05270 */
[----:B------:R2:W-:Y:S01]  /*8e30*/  STS [R235+0x6000], R192 ;  /* 0x006000c0eb007388 */ /* 0x0005e20000000800 */
[----:B------:R-:W-:Y:S01]  /*8e40*/  F2FP.PACK_AB R30, R31, R30 ;  /* 0x0000001e1f1e723e */ /* 0x000fe200000000ff */
[----:B------:R-:W-:Y:S01]  /*8e50*/  ULDC.64 UR10, c[0x0][0x3a0] ;  /* 0x0000e800000a7ab9 */ /* 0x000fe20000000a00 */
[----:B------:R-:W-:Y:S01]  /*8e60*/  F2FP.PACK_AB R190, R191, R190 ;  /* 0x000000bebfbe723e */ /* 0x000fe200000000ff */
[----:B------:R2:W-:Y:S01]  /*8e70*/  STS [R235+0x6400], R194 ;  /* 0x006400c2eb007388 */ /* 0x0005e20000000800 */
[----:B------:R-:W-:-:S02]  /*8e80*/  F2FP.PACK_AB R36, R37, R36 ;  /* 0x000000242524723e */ /* 0x000fc400000000ff */
[----:B------:R-:W-:Y:S01]  /*8e90*/  F2FP.PACK_AB R38, R39, R38 ;  /* 0x000000262726723e */ /* 0x000fe200000000ff */
[----:B------:R2:W-:Y:S01]  /*8ea0*/  STS [R231+0x7000], R184 ;  /* 0x007000b8e7007388 */ /* 0x0005e20000000800 */
[----:B------:R-:W-:Y:S01]  /*8eb0*/  F2FP.PACK_AB R48, R49, R48 ;  /* 0x000000303130723e */ /* 0x000fe200000000ff */
[----:B------:R-:W-:Y:S01]  /*8ec0*/  @UP0 UIADD3 UR8, UR19, UR26, URZ ;  /* 0x0000001a13080290 */ /* 0x000fe2000fffe03f */
[----:B------:R-:W-:Y:S01]  /*8ed0*/  F2FP.PACK_AB R50, R51, R50 ;  /* 0x000000323332723e */ /* 0x000fe200000000ff */
[----:B------:R2:W-:Y:S01]  /*8ee0*/  STS [R231+0x7400], R186 ;  /* 0x007400bae7007388 */ /* 0x0005e20000000800 */
[----:B------:R-:W-:Y:S01]  /*8ef0*/  F2FP.PACK_AB R40, R41, R40 ;  /* 0x000000282928723e */ /* 0x000fe200000000ff */
[----:B------:R-:W-:Y:S01]  /*8f00*/  @UP0 UIMAD.WIDE.U32 UR6, UR8, UR10, URZ ;  /* 0x0000000a080602a5 */ /* 0x000fe2000f8e003f */
[----:B------:R-:W-:Y:S01]  /*8f10*/  F2FP.PACK_AB R42, R43, R42 ;  /* 0x0000002a2b2a723e */ /* 0x000fe200000000ff */
[----:B------:R2:W-:Y:S01]  /*8f20*/  STS [R235+0x7000], R188 ;  /* 0x007000bceb007388 */ /* 0x0005e20000000800 */
[----:B------:R-:W-:Y:S01]  /*8f30*/  F2FP.PACK_AB R44, R45, R44 ;  /* 0x0000002c2d2c723e */ /* 0x000fe200000000ff */
[----:B------:R-:W-:Y:S01]  /*8f40*/  @UP0 UIMAD UR14, UR8, UR11, UR7 ;  /* 0x0000000b080e02a4 */ /* 0x000fe2000f8e0207 */
[----:B------:R-:W-:Y:S01]  /*8f50*/  F2FP.PACK_AB R46, R47, R46 ;  /* 0x0000002e2f2e723e */ /* 0x000fe200000000ff */
[----:B------:R2:W-:Y:S01]  /*8f60*/  STS [R235+0x7400], R190 ;  /* 0x007400beeb007388 */ /* 0x0005e20000000800 */
[----:B------:R-:W-:Y:S01]  /*8f70*/  F2FP.PACK_AB R52, R53, R52 ;  /* 0x000000343534723e */ /* 0x000fe200000000ff */
[----:B------:R-:W-:Y:S01]  /*8f80*/  @UP0 UMOV UR13, UR6 ;  /* 0x00000006000d0c82 */ /* 0x000fe20008000000 */
[----:B------:R-:W-:Y:S01]  /*8f90*/  F2FP.PACK_AB R54, R55, R54 ;  /* 0x000000363736723e */ /* 0x000fe200000000ff */
[----:B------:R2:W-:Y:S01]  /*8fa0*/  STS [R231+0x8000], R20 ;  /* 0x00800014e7007388 */ /* 0x0005e20000000800 */
[----:B------:R-:W-:-:S02]  /*8fb0*/  F2FP.PACK_AB R64, R65, R64 ;  /* 0x000000404140723e */ /* 0x000fc400000000ff */
[----:B------:R-:W-:Y:S01]  /*8fc0*/  F2FP.PACK_AB R66, R67, R66 ;  /* 0x000000424342723e */ /* 0x000fe200000000ff */
[----:B------:R2:W-:Y:S01]  /*8fd0*/  STS [R231+0x8400], R22 ;  /* 0x00840016e7007388 */ /* 0x0005e20000000800 */
[----:B------:R-:W-:Y:S02]  /*8fe0*/  F2FP.PACK_AB R56, R57, R56 ;  /* 0x000000383938723e */ /* 0x000fe400000000ff */
[----:B------:R-:W-:Y:S01]  /*8ff0*/  F2FP.PACK_AB R58, R59, R58 ;  /* 0x0000003a3b3a723e */ /* 0x000fe200000000ff */
[----:B------:R2:W-:Y:S01]  /*9000*/  STS [R235+0x8000], R32 ;  /* 0x00800020eb007388 */ /* 0x0005e20000000800 */
[----:B------:R-:W-:Y:S02]  /*9010*/  F2FP.PACK_AB R60, R61, R60 ;  /* 0x0000003c3d3c723e */ /* 0x000fe400000000ff */
        /* <DEDUP_REMOVED lines=14> */
[----:B------:R-:W-:-:S03]  /*9100*/  PLOP3.LUT P0, PT, PT, PT, UP0, 0x80, 0x0 ;  /* 0x000000000000781c */ /* 0x000fc60003f0f008 */
        /* <DEDUP_REMOVED lines=37> */
.L_x_234:
        /* <DEDUP_REMOVED lines=18> */
.L_x_235:
[----:B------:R-:W-:Y:S01]  /*9480*/  BAR.SYNC.DEFER_BLOCKING 0x0 ;  /* 0x0000000000007b1d */ /* 0x000fe20000010000 */
[----:B------:R-:W-:Y:S01]  /*9490*/  USHF.L.U32 UR6, UR18, 0x6, URZ ;  /* 0x0000000612067899 */ /* 0x000fe2000800063f */
[--C-:B------:R-:W-:Y:S01]  /*94a0*/  SHF.R.S32.HI R75, RZ, 0x1f, R232.reuse ;  /* 0x0000001fff4b7819 */ /* 0x100fe200000114e8 */
[----:B--2---:R-:W-:Y:S01]  /*94b0*/  IMAD.MOV.U32 R74, RZ, RZ, R232 ;  /* 0x000000ffff4a7224 */ /* 0x004fe200078e00e8 */
[----:B------:R-:W-:Y:S01]  /*94c0*/  SHF.R.S32.HI R69, RZ, 0x1f, R230 ;  /* 0x0000001fff457819 */ /* 0x000fe200000114e6 */
[----:B------:R-:W-:Y:S01]  /*94d0*/  USHF.R.S32.HI UR10, URZ, 0x1f, UR6 ;  /* 0x0000001f3f0a7899 */ /* 0x000fe20008011406 */
[----:B------:R-:W-:Y:S01]  /*94e0*/  BSSY B0, `(.L_x_236) ;  /* 0x0000031000007945 */ /* 0x000fe20003800000 */
[----:B------:R-:W-:Y:S01]  /*94f0*/  ULDC.64 UR8, c[0x0][0x3a0] ;  /* 0x0000e80000087ab9 */ /* 0x000fe20000000a00 */
[----:B------:R-:W-:Y:S01]  /*9500*/  IMAD.U32 R68, RZ, RZ, UR6 ;  /* 0x00000006ff447e24 */ /* 0x000fe2000f8e00ff */
[----:B------:R-:W-:-:S03]  /*9510*/  UIMAD UR7, UR10, UR8, URZ ;  /* 0x000000080a0772a4 */ /* 0x000fc6000f8e023f */
[----:B------:R-:W-:Y:S01]  /*9520*/  IMAD.WIDE.U32 R4, R68, c[0x0][0x3a0], R74 ;  /* 0x0000e80044047a25 */ /* 0x000fe200078e004a */
[----:B------:R-:W-:Y:S02]  /*9530*/  UIMAD UR8, UR6, UR9, UR7 ;  /* 0x00000009060872a4 */ /* 0x000fe4000f8e0207 */
[----:B------:R-:W-:Y:S02]  /*9540*/  UIMAD UR7, UR18, -0x40, UR15 ;  /* 0xffffffc0120778a4 */ /* 0x000fe4000f8e020f */
[----:B------:R-:W-:Y:S02]  /*9550*/  IADD3 R76, P0, R4, UR13, RZ ;  /* 0x0000000d044c7c10 */ /* 0x000fe4000ff1e0ff */
[----:B------:R-:W-:Y:S01]  /*9560*/  IMAD.U32 R4, RZ, RZ, UR8 ;  /* 0x00000008ff047e24 */ /* 0x000fe2000f8e00ff */
[----:B------:R-:W-:Y:S01]  /*9570*/  ULDC.64 UR8, c[0x0][0x3b8] ;  /* 0x0000ee0000087ab9 */ /* 0x000fe20000000a00 */
[----:B------:R-:W-:Y:S01]  /*9580*/  ISETP.GE.AND P5, PT, R230, UR7, PT ;  /* 0x00000007e6007c0c */ /* 0x000fe2000bfa6270 */
[----:B------:R-:W-:Y:S01]  /*9590*/  UIMAD UR8, UR57, UR8, URZ ;  /* 0x00000008390872a4 */ /* 0x000fe2000f8e023f */
[----:B------:R2:W3:Y:S01]  /*95a0*/  LDS.128 R64, [R226+0x11000] ;  /* 0x01100000e2407984 */ /* 0x0004e20000000c00 */
[----:B------:R-:W-:Y:S01]  /*95b0*/  IADD3.X R77, R5, UR14, R4, P0, !PT ;  /* 0x0000000e054d7c10 */ /* 0x000fe200087fe404 */
[----:B------:R-:W-:Y:S01]  /*95c0*/  IMAD.U32 R4, RZ, RZ, UR34 ;  /* 0x00000022ff047e24 */ /* 0x000fe2000f8e00ff */
[----:B------:R-:W-:Y:S01]  /*95d0*/  UIMAD UR8, UR34, UR9, UR8 ;  /* 0x00000009220872a4 */ /* 0x000fe2000f8e0208 */
[----:B------:R2:W4:Y:S02]  /*95e0*/  LDS.128 R60, [R226+0x13000] ;  /* 0x01300000e23c7984 */ /* 0x0005240000000c00 */
[----:B------:R-:W-:-:S02]  /*95f0*/  IMAD.WIDE.U32 R76, R4, c[0x0][0x3b8], R76 ;  /* 0x0000ee00044c7a25 */ /* 0x000fc400078e004c */
[----:B------:R2:W1:Y:S03]  /*9600*/  LDS.128 R56, [R226+0x15000] ;  /* 0x01500000e2387984 */ /* 0x0004660000000c00 */
[----:B------:R-:W-:Y:S01]  /*9610*/  IADD3 R71, R77, UR8, RZ ;  /* 0x000000084d477c10 */ /* 0x000fe2000fffe0ff */
[----:B------:R2:W1:Y:S04]  /*9620*/  LDS.128 R52, [R226+0x17000] ;  /* 0x01700000e2347984 */ /* 0x0004680000000c00 */
[----:B------:R2:W1:Y:S04]  /*9630*/  LDS.128 R48, [R226+0x18000] ;  /* 0x01800000e2307984 */ /* 0x0004680000000c00 */
[----:B------:R2:W1:Y:S04]  /*9640*/  LDS.128 R44, [R226+0x19000] ;  /* 0x01900000e22c7984 */ /* 0x0004680000000c00 */
[----:B------:R2:W1:Y:S04]  /*9650*/  LDS.128 R40, [R226+0x1a000] ;  /* 0x01a00000e2287984 */ /* 0x0004680000000c00 */
[----:B------:R2:W1:Y:S04]  /*9660*/  LDS.128 R36, [R226+0x1b000] ;  /* 0x01b00000e2247984 */ /* 0x0004680000000c00 */
[----:B------:R2:W1:Y:S04]  /*9670*/  LDS.128 R32, [R226+0x1c000] ;  /* 0x01c00000e2207984 */ /* 0x0004680000000c00 */
[----:B------:R2:W1:Y:S04]  /*9680*/  LDS.128 R28, [R226+0x1d000] ;  /* 0x01d00000e21c7984 */ /* 0x0004680000000c00 */
[----:B------:R2:W1:Y:S04]  /*9690*/  LDS.128 R24, [R226+0x1e000] ;  /* 0x01e00000e2187984 */ /* 0x0004680000000c00 */
[----:B------:R2:W1:Y:S01]  /*96a0*/  LDS.128 R20, [R226+0x1f000] ;  /* 0x01f00000e2147984 */ /* 0x0004620000000c00 */
[----:B------:R-:W-:Y:S05]  /*96b0*/  @P5 BRA `(.L_x_237) ;  /* 0x0000013000005947 */ /* 0x000fea0003800000 */
[----:B---34-:R-:W-:Y:S01]  /*96c0*/  ISETP.GE.AND P3, PT, R232, c[0x0][0x220], PT ;  /* 0x00008800e8007a0c */ /* 0x018fe20003f66270 */
[----:B-1----:R-:W1:Y:S01]  /*96d0*/  LDS.128 R16, [R226+0x12000] ;  /* 0x01200000e2107984 */ /* 0x002e620000000c00 */
[----:B------:R-:W-:Y:S01]  /*96e0*/  IMAD.MOV.U32 R70, RZ, RZ, R76 ;  /* 0x000000ffff467224 */ /* 0x000fe200078e004c */
[----:B------:R-:W-:Y:S01]  /*96f0*/  ISETP.GE.AND P2, PT, R229, c[0x0][0x220], PT ;  /* 0x00008800e5007a0c */ /* 0x000fe20003f46270 */
[----:B------:R-:W-:Y:S01]  /*9700*/  IMAD R73, R69, c[0x0][0x3a0], RZ ;  /* 0x0000e80045497a24 */ /* 0x000fe200078e02ff */
[----:B------:R-:W3:Y:S01]  /*9710*/  LDS.128 R12, [R226+0x14000] ;  /* 0x01400000e20c7984 */ /* 0x000ee20000000c00 */
[----:B------:R-:W-:Y:S01]  /*9720*/  IMAD.WIDE.U32 R78, R230, c[0x0][0x3a0], R70 ;  /* 0x0000e800e64e7a25 */ /* 0x000fe200078e0046 */
[----:B------:R-:W-:-:S02]  /*9730*/  ISETP.GE.AND P1, PT, R228, c[0x0][0x220], PT ;  /* 0x00008800e4007a0c */ /* 0x000fc40003f26270 */
[----:B------:R-:W4:Y:S01]  /*9740*/  LDS.128 R8, [R226+0x16000] ;  /* 0x01600000e2087984 */ /* 0x000f220000000c00 */
[----:B------:R-:W-:Y:S01]  /*9750*/  IMAD R70, R230, c[0x0][0x3a4], R73 ;  /* 0x0000e900e6467a24 */ /* 0x000fe200078e0249 */
[----:B------:R-:W-:Y:S02]  /*9760*/  ISETP.GE.AND P0, PT, R227, c[0x0][0x220], PT ;  /* 0x00008800e3007a0c */ /* 0x000fe40003f06270 */
[----:B------:R-:W2:Y:S01]  /*9770*/  @!P3 LDS.128 R4, [R226+0x10000] ;  /* 0x01000000e204b984 */ /* 0x000ea20000000c00 */
[----:B------:R-:W-:Y:S01]  /*9780*/  IMAD.IADD R70, R70, 0x1, R79 ;  /* 0x0000000146467824 */ /* 0x000fe200078e024f */
[----:B------:R-:W-:-:S04]  /*9790*/  LEA R72, P4, R78, c[0x0][0x340], 0x1 ;  /* 0x0000d0004e487a11 */ /* 0x000fc800078808ff */
[----:B------:R-:W-:-:S05]  /*97a0*/  LEA.HI.X R73, R78, c[0x0][0x344], R70, 0x1, P4 ;  /* 0x0000d1004e497a11 */ /* 0x000fca00020f0c46 */
[----:B-1----:R1:W-:Y:S04]  /*97b0*/  @!P2 STG.E.128 [R72.64+0x80], R16 ;  /* 0x000080104800a986 */ /* 0x0023e8000c101d04 */
[----:B---3--:R1:W-:Y:S04]  /*97c0*/  @!P1 STG.E.128 [R72.64+0x100], R12 ;  /* 0x0001000c48009986 */ /* 0x0083e8000c101d04 */
[----:B----4-:R1:W-:Y:S04]  /*97d0*/  @!P0 STG.E.128 [R72.64+0x180], R8 ;  /* 0x0001800848008986 */ /* 0x0103e8000c101d04 */
[----:B--2---:R1:W-:Y:S02]  /*97e0*/  @!P3 STG.E.128 [R72.64], R4 ;  /* 0x000000044800b986 */ /* 0x0043e4000c101d04 */
.L_x_237:
[----:B---34-:R-:W-:Y:S05]  /*97f0*/  BSYNC B0 ;  /* 0x0000000000007941 */ /* 0x018fea0003800000 */
.L_x_236:
[----:B-1----:R-:W-:Y:S01]  /*9800*/  IADD3 R4, R230, 0x20, RZ ;  /* 0x00000020e6047810 */ /* 0x002fe20007ffe0ff */
[----:B------:R-:W-:Y:S03]  /*9810*/  BSSY B0, `(.L_x_238) ;  /* 0x0000014000007945 */ /* 0x000fe60003800000 */
[----:B------:R-:W-:-:S13]  /*9820*/  ISETP.GE.AND P4, PT, R4, UR7, PT ;  /* 0x0000000704007c0c */ /* 0x000fda000bf86270 */
[----:B------:R-:W-:Y:S05]  /*9830*/  @P4 BRA `(.L_x_239) ;  /* 0x0000011000004947 */ /* 0x000fea0003800000 */
[----:B------:R-:W-:Y:S01]  /*9840*/  IADD3 R5, P0, R230, 0x20, RZ ;  /* 0x00000020e6057810 */ /* 0x000fe20007f1e0ff */
        /* <DEDUP_REMOVED lines=12> */
[----:B------:R1:W-:Y:S04]  /*9910*/  @!P3 STG.E.128 [R8.64], R64 ;  /* 0x000000400800b986 */ /* 0x0003e8000c101d04 */
[----:B------:R1:W-:Y:S04]  /*9920*/  @!P2 STG.E.128 [R8.64+0x80], R60 ;  /* 0x0000803c0800a986 */ /* 0x0003e8000c101d04 */
[----:B------:R1:W-:Y:S04]  /*9930*/  @!P1 STG.E.128 [R8.64+0x100], R56 ;  /* 0x0001003808009986 */ /* 0x0003e8000c101d04 */
[----:B------:R1:W-:Y:S02]  /*9940*/  @!P0 STG.E.128 [R8.64+0x180], R52 ;  /* 0x0001803408008986 */ /* 0x0003e4000c101d04 */
.L_x_239:
[----:B------:R-:W-:Y:S05]  /*9950*/  BSYNC B0 ;  /* 0x0000000000007941 */ /* 0x000fea0003800000 */
.L_x_238:
[----:B------:R-:W-:Y:S01]  /*9960*/  ULDC.64 UR8, c[0x0][0x3a8] ;  /* 0x0000ea0000087ab9 */ /* 0x000fe20000000a00 */
[----:B------:R-:W-:Y:S01]  /*9970*/  IMAD.WIDE.U32 R4, R68, c[0x0][0x3a8], R74 ;  /* 0x0000ea0044047a25 */ /* 0x000fe200078e004a */
[----:B------:R-:W-:Y:S01]  /*9980*/  UIMAD UR7, UR10, UR8, URZ ;  /* 0x000000080a0772a4 */ /* 0x000fe2000f8e023f */
[----:B------:R-:W-:Y:S03]  /*9990*/  BSSY B0, `(.L_x_240) ;  /* 0x000001b000007945 */ /* 0x000fe60003800000 */
[----:B------:R-:W-:Y:S01]  /*99a0*/  UIMAD UR6, UR6, UR9, UR7 ;  /* 0x00000009060672a4 */ /* 0x000fe2000f8e0207 */
[----:B-1----:R-:W-:-:S05]  /*99b0*/  IADD3 R8, P0, R4, UR11, RZ ;  /* 0x0000000b04087c10 */ /* 0x002fca000ff1e0ff */
[----:B------:R-:W-:Y:S01]  /*99c0*/  IMAD.U32 R4, RZ, RZ, UR6 ;  /* 0x00000006ff047e24 */ /* 0x000fe2000f8e00ff */
[----:B------:R-:W-:Y:S02]  /*99d0*/  ULDC.64 UR6, c[0x0][0x3c0] ;  /* 0x0000f00000067ab9 */ /* 0x000fe40000000a00 */
[----:B------:R-:W-:Y:S02]  /*99e0*/  UIMAD UR6, UR57, UR6, URZ ;  /* 0x00000006390672a4 */ /* 0x000fe4000f8e023f */
[----:B------:R-:W-:Y:S02]  /*99f0*/  IADD3.X R9, R5, UR12, R4, P0, !PT ;  /* 0x0000000c05097c10 */ /* 0x000fe400087fe404 */
[----:B------:R-:W-:Y:S01]  /*9a00*/  MOV R4, UR34 ;  /* 0x0000002200047c02 */ /* 0x000fe20008000f00 */
        /* <DEDUP_REMOVED lines=15> */
[----:B------:R1:W-:Y:S04]  /*9b00*/  @!P3 STG.E.128 [R6.64], R48 ;  /* 0x000000300600b986 */ /* 0x0003e8000c101d04 */
[----:B------:R1:W-:Y:S04]  /*9b10*/  @!P2 STG.E.128 [R6.64+0x80], R40 ;  /* 0x000080280600a986 */ /* 0x0003e8000c101d04 */
[----:B------:R1:W-:Y:S04]  /*9b20*/  @!P1 STG.E.128 [R6.64+0x100], R32 ;  /* 0x0001002006009986 */ /* 0x0003e8000c101d04 */
[----:B------:R1:W-:Y:S02]  /*9b30*/  @!P0 STG.E.128 [R6.64+0x180], R24 ;  /* 0x0001801806008986 */ /* 0x0003e4000c101d04 */
.L_x_241:
[----:B------:R-:W-:Y:S05]  /*9b40*/  BSYNC B0 ;  /* 0x0000000000007941 */ /* 0x000fea0003800000 */
.L_x_240:
[----:B------:R-:W-:Y:S05]  /*9b50*/  @P4 BRA `(.L_x_214) ;  /* 0x0000011000004947 */ /* 0x000fea0003800000 */
[----:B------:R-:W-:Y:S01]  /*9b60*/  IADD3 R4, P0, R230, 0x20, RZ ;  /* 0x00000020e6047810 */ /* 0x000fe20007f1e0ff */
[----:B------:R-:W-:Y:S01]  /*9b70*/  IMAD.MOV.U32 R9, RZ, RZ, R5 ;  /* 0x000000ffff097224 */ /* 0x000fe200078e0005 */
[----:B------:R-:W-:-:S02]  /*9b80*/  ISETP.GE.AND P3, PT, R232, c[0x0][0x220], PT ;  /* 0x00008800e8007a0c */ /* 0x000fc40003f66270 */
[----:B------:R-:W-:Y:S01]  /*9b90*/  ISETP.GE.AND P2, PT, R229, c[0x0][0x220], PT ;  /* 0x00008800e5007a0c */ /* 0x000fe20003f46270 */
[----:B-1----:R-:W-:Y:S01]  /*9ba0*/  IMAD.X R7, RZ, RZ, R69, P0 ;  /* 0x000000ffff077224 */ /* 0x002fe200000e0645 */
[----:B------:R-:W-:Y:S01]  /*9bb0*/  ISETP.GE.AND P1, PT, R228, c[0x0][0x220], PT ;  /* 0x00008800e4007a0c */ /* 0x000fe20003f26270 */
[----:B------:R-:W-:Y:S01]  /*9bc0*/  IMAD.WIDE.U32 R8, R4, c[0x0][0x3a8], R8 ;  /* 0x0000ea0004087a25 */ /* 0x000fe200078e0008 */
[----:B------:R-:W-:-:S03]  /*9bd0*/  ISETP.GE.AND P0, PT, R227, c[0x0][0x220], PT ;  /* 0x00008800e3007a0c */ /* 0x000fc60003f06270 */
[----:B------:R-:W-:-:S04]  /*9be0*/  IMAD R7, R7, c[0x0][0x3a8], RZ ;  /* 0x0000ea0007077a24 */ /* 0x000fc800078e02ff */
        /* <DEDUP_REMOVED lines=8> */
.L_x_214:
[----:B------:R-:W-:Y:S05]  /*9c70*/  BSYNC B1 ;  /* 0x0000000000017941 */ /* 0x000fea0003800000 */
.L_x_200:
[----:B------:R-:W-:Y:S02]  /*9c80*/  ULDC UR5, c[0x0][0x218] ;  /* 0x0000860000057ab9 */ /* 0x000fe40000000800 */
[----:B------:R-:W-:-:S02]  /*9c90*/  UIADD3 UR5, UR5, 0x3f, URZ ;  /* 0x0000003f05057890 */ /* 0x000fc4000fffe03f */
[----:B------:R-:W-:Y:S02]  /*9ca0*/  UIADD3 UR39, UR39, 0x1, URZ ;  /* 0x0000000127277890 */ /* 0x000fe4000fffe03f */
        /* <DEDUP_REMOVED lines=9> */
.L_x_242:
[----:B------:R-:W-:Y:S05]  /*9d40*/  EXIT ;  /* 0x000000000000794d */ /* 0x000fea0003800000 */
.L_x_244:
        /* <DEDUP_REMOVED lines=11> */
.L_x_1024:


//--------------------- .text._ZN5flash44flash_bwd_dq_dk_dv_loop_seqk_parallel_kernelI23Flash_bwd_kernel_traitsILi256ELi64ELi64ELi8ELi4ELi2ELi2ELb0ELb1EN7cutlass6half_tE19Flash_kernel_traitsILi256ELi64ELi64ELi8ES3_EELb0ELb1ELb0ELb0ELb0ELb1ELb0EEEvNS_16Flash_bwd_paramsE --------------------------
	.section	.text._ZN5flash44flash_bwd_dq_dk_dv_loop_seqk_parallel_kernelI23Flash_bwd_kernel_traitsILi256ELi64ELi64ELi8ELi4ELi2ELi2ELb0ELb1EN7cutlass6half_tE19Flash_kernel_traitsILi256ELi64ELi64ELi8ES3_EELb0ELb1ELb0ELb0ELb0ELb1ELb0EEEvNS_16Flash_bwd_paramsE,"ax",@progbits
	.sectioninfo	@"SHI_REGISTERS=255"
	.align	128
        .global         _ZN5flash44flash_bwd_dq_dk_dv_loop_seqk_parallel_kernelI23Flash_bwd_kernel_traitsILi256ELi64ELi64ELi8ELi4ELi2ELi2ELb0ELb1EN7cutlass6half_tE19Flash_kernel_traitsILi256ELi64ELi64ELi8ES3_EELb0ELb1ELb0ELb0ELb0ELb1ELb0EEEvNS_16Flash_bwd_paramsE
        .type           _ZN5flash44flash_bwd_dq_dk_dv_loop_seqk_parallel_kernelI23Flash_bwd_kernel_traitsILi256ELi64ELi64ELi8ELi4ELi2ELi2ELb0ELb1EN7cutlass6half_tE19Flash_kernel_traitsILi256ELi64ELi64ELi8ES3_EELb0ELb1ELb0ELb0ELb0ELb1ELb0EEEvNS_16Flash_bwd_paramsE,@function
        .size           _ZN5flash44flash_bwd_dq_dk_dv_loop_seqk_parallel_kernelI23Flash_bwd_kernel_traitsILi256ELi64ELi64ELi8ELi4ELi2ELi2ELb0ELb1EN7cutlass6half_tE19Flash_kernel_traitsILi256ELi64ELi64ELi8ES3_EELb0ELb1ELb0ELb0ELb0ELb1ELb0EEEvNS_16Flash_bwd_paramsE,(.L_x_1025 - _ZN5flash44flash_bwd_dq_dk_dv_loop_seqk_parallel_kernelI23Flash_bwd_kernel_traitsILi256ELi64ELi64ELi8ELi4ELi2ELi2ELb0ELb1EN7cutlass6half_tE19Flash_kernel_traitsILi256ELi64ELi64ELi8ES3_EELb0ELb1ELb0ELb0ELb0ELb1ELb0EEEvNS_16Flash_bwd_paramsE)
        .other          _ZN5flash44flash_bwd_dq_dk_dv_loop_seqk_parallel_kernelI23Flash_bwd_kernel_traitsILi256ELi64ELi64ELi8ELi4ELi2ELi2ELb0ELb1EN7cutlass6half_tE19Flash_kernel_traitsILi256ELi64ELi64ELi8ES3_EELb0ELb1ELb0ELb0ELb0ELb1ELb0EEEvNS_16Flash_bwd_paramsE,@"STO_CUDA_ENTRY STV_DEFAULT"
_ZN5flash44flash_bwd_dq_dk_dv_loop_seqk_parallel_kernelI23Flash_bwd_kernel_traitsILi256ELi64ELi64ELi8ELi4ELi2ELi2ELb0ELb1EN7cutlass6half_tE19Flash_kernel_traitsILi256ELi64ELi64ELi8ES3_EELb0ELb1ELb0ELb0ELb0ELb1ELb0EEEvNS_16Flash_bwd_paramsE:
.text._ZN5flash44flash_bwd_dq_dk_dv_loop_seqk_parallel_kernelI23Flash_bwd_kernel_traitsILi256ELi64ELi64ELi8ELi4ELi2ELi2ELb0ELb1EN7cutlass6half_tE19Flash_kernel_traitsILi256ELi64ELi64ELi8ES3_EELb0ELb1ELb0ELb0ELb0ELb1ELb0EEEvNS_16Flash_bwd_paramsE:
        /* <DEDUP_REMOVED lines=15> */
[----:B------:R-:W-:Y:S01]  /*00f0*/  UISETP.NE.AND UP5, UPT, UR9, URZ, UPT ;  /* 0x0000003f0900728c */ /* 0x000fe2000bfa5270 */
[----:B------:R-:W-:Y:S01]  /*0100*/  IMAD.MOV.U32 R237, RZ, RZ, -0x10 ;  /* 0xfffffff0ffed7424 */ /* 0x000fe200078e00ff */
        /* <DEDUP_REMOVED lines=11> */
[----:B------:R-:W-:Y:S01]  /*01c0*/  IMAD.SHL.U32 R247, R14, 0x2, RZ ;  /* 0x000000020ef77824 */ /* 0x000fe200078e00ff */
[----:B--2---:R-:W-:-:S02]  /*01d0*/  UIMAD UR45, UR36, UR44, URZ ;  /* 0x0000002c242d72a4 */ /* 0x004fc4000f8e023f */
[CC--:B------:R-:W-:Y:S01]  /*01e0*/  LEA.HI R4, R13.reuse, R14.reuse, RZ, 0x5 ;  /* 0x0000000e0d047211 */ /* 0x0c0fe200078f28ff */
[----:B------:R-:W-:Y:S01]  /*01f0*/  UIMAD UR44, UR44, UR12, URZ ;  /* 0x0000000c2c2c72a4 */ /* 0x000fe2000f8e023f */
[----:B------:R-:W-:Y:S01]  /*0200*/  LEA.HI R8, R13, R14, RZ, 0x4 ;  /* 0x0000000e0d087211 */ /* 0x000fe200078f20ff */
[----:B------:R-:W-:Y:S01]  /*0210*/  ULDC UR53, c[0x0][0x234] ;  /* 0x00008d0000357ab9 */ /* 0x000fe20000000800 */
[--C-:B------:R-:W-:Y:S01]  /*0220*/  SHF.R.S32.HI R5, RZ, 0x5, R4.reuse ;  /* 0x00000005ff057819 */ /* 0x100fe20000011404 */
[----:B------:R-:W-:Y:S01]  /*0230*/  ULDC UR13, c[0x0][0x1c0] ;  /* 0x00007000000d7ab9 */ /* 0x000fe20000000800 */
[----:B------:R-:W-:Y:S01]  /*0240*/  SHF.R.S32.HI R0, RZ, 0x1f, R4 ;  /* 0x0000001fff007819 */ /* 0x000fe20000011404 */
[----:B------:R-:W-:Y:S01]  /*0250*/  ULDC UR11, c[0x0][0x1c0] ;  /* 0x00007000000b7ab9 */ /* 0x000fe20000000800 */
[-C--:B------:R-:W-:Y:S01]  /*0260*/  LEA.HI R3, R4, R5.reuse, RZ, 0x1 ;  /* 0x0000000504037211 */ /* 0x080fe200078f08ff */
[----:B------:R-:W-:Y:S01]  /*0270*/  UIMAD UR53, UR8, UR6, UR53 ;  /* 0x00000006083572a4 */ /* 0x000fe2000f8e0235 */
[----:B------:R-:W-:Y:S01]  /*0280*/  LEA.HI R0, R0, R5, RZ, 0x2 ;  /* 0x0000000500007211 */ /* 0x000fe200078f10ff */
[----:B---3--:R-:W-:Y:S01]  /*0290*/  UIMAD UR50, UR7, UR29, URZ ;  /* 0x0000001d073272a4 */ /* 0x008fe2000f8e023f */
[----:B------:R-:W-:Y:S01]  /*02a0*/  SHF.R.S32.HI R6, RZ, 0x4, R8 ;  /* 0x00000004ff067819 */ /* 0x000fe20000011408 */
[----:B------:R-:W-:Y:S01]  /*02b0*/  UIMAD.WIDE.U32 UR42, UR29, UR61, URZ ;  /* 0x0000003d1d2a72a5 */ /* 0x000fe2000f8e003f */
[----:B------:R-:W-:Y:S01]  /*02c0*/  LOP3.LUT R2, R0, 0xfffffffc, RZ, 0xc0, !PT ;  /* 0xfffffffc00027812 */ /* 0x000fe200078ec0ff */
[----:B------:R-:W-:Y:S01]  /*02d0*/  UIMAD UR6, UR29, UR11, UR36 ;  /* 0x0000000b1d0672a4 */ /* 0x000fe2000f8e0224 */
[----:B------:R-:W-:Y:S01]  /*02e0*/  LOP3.LUT R0, R3, 0xfffffffe, RZ, 0xc0, !PT ;  /* 0xfffffffe03007812 */ /* 0x000fe200078ec0ff */
[----:B------:R-:W-:Y:S01]  /*02f0*/  @!UP5 UIMAD UR7, UR29, UR13, UR36 ;  /* 0x0000000d1d07d2a4 */ /* 0x000fe2000f8e0224 */
[----:B------:R-:W-:Y:S01]  /*0300*/  LEA.HI R3, R8, R6, RZ, 0x1 ;  /* 0x0000000608037211 */ /* 0x000fe200078f08ff */
[----:B------:R-:W-:Y:S01]  /*0310*/  IMAD.IADD R218, R5, 0x1, -R2 ;  /* 0x0000000105da7824 */ /* 0x000fe200078e0a02 */
[-C--:B------:R-:W-:Y:S01]  /*0320*/  LEA.HI R15, R13, R14.reuse, RZ, 0x2 ;  /* 0x0000000e0d0f7211 */ /* 0x080fe200078f10ff */
[----:B------:R-:W-:Y:S01]  /*0330*/  IMAD.IADD R224, R5, 0x1, -R0 ;  /* 0x0000000105e07824 */ /* 0x000fe200078e0a00 */
[----:B------:R-:W-:Y:S01]  /*0340*/  LOP3.LUT R0, R3, 0xfffffffe, RZ, 0xc0, !PT ;  /* 0xfffffffe03007812 */ /* 0x000fe200078ec0ff */
[----:B------:R-:W-:Y:S01]  /*0350*/  USHF.L.U32 UR39, UR44, 0x6, URZ ;  /* 0x000000062c277899 */ /* 0x000fe2000800063f */
[--C-:B------:R-:W-:Y:S01]  /*0360*/  SHF.R.S32.HI R5, RZ, 0x2, R15.reuse ;  /* 0x00000002ff057819 */ /* 0x100fe2000001140f */
[----:B------:R-:W-:Y:S01]  /*0370*/  ULDC UR47, c[0x0][0x214] ;  /* 0x00008500002f7ab9 */ /* 0x000fe20000000800 */
[----:B------:R-:W-:Y:S01]  /*0380*/  SHF.R.S32.HI R2, RZ, 0x1f, R15 ;  /* 0x0000001fff027819 */ /* 0x000fe2000001140f */
[----:B------:R-:W-:Y:S01]  /*0390*/  IMAD.IADD R11, R6, 0x1, -R0 ;  /* 0x00000001060b7824 */ /* 0x000fe200078e0a00 */
[----:B------:R-:W-:Y:S01]  /*03a0*/  LOP3.LUT R0, R4, 0xffffffe0, RZ, 0xc0, !PT ;  /* 0xffffffe004007812 */ /* 0x000fe200078ec0ff */
[----:B------:R-:W-:Y:S01]  /*03b0*/  ULDC UR54, c[0x0][0x1c8] ;  /* 0x0000720000367ab9 */ /* 0x000fe20000000800 */
[----:B------:R-:W-:Y:S01]  /*03c0*/  LEA.HI R2, R2, R5, RZ, 0x3 ;  /* 0x0000000502027211 */ /* 0x000fe200078f18ff */
[----:B------:R-:W-:Y:S01]  /*03d0*/  ULDC.U8 UR10, c[0x0][0x3d0] ;  /* 0x0000f400000a7ab9 */ /* 0x000fe20000000000 */
[----:B------:R-:W-:Y:S01]  /*03e0*/  LEA.HI R10, R13, R14, RZ, 0x3 ;  /* 0x0000000e0d0a7211 */ /* 0x000fe200078f18ff */
[----:B------:R-:W-:Y:S01]  /*03f0*/  IMAD.IADD R0, R14, 0x1, -R0 ;  /* 0x000000010e007824 */ /* 0x000fe200078e0a00 */
[----:B------:R-:W-:Y:S01]  /*0400*/  LOP3.LUT R2, R2, 0xfffffff8, RZ, 0xc0, !PT ;  /* 0xfffffff802027812 */ /* 0x000fe200078ec0ff */
[----:B------:R-:W-:Y:S01]  /*0410*/  ULDC UR48, c[0x0][0x224] ;  /* 0x0000890000307ab9 */ /* 0x000fe20000000800 */
[----:B------:R-:W-:Y:S01]  /*0420*/  SHF.R.S32.HI R243, RZ, 0x3, R10 ;  /* 0x00000003fff37819 */ /* 0x000fe2000001140a */
[----:B------:R-:W-:Y:S01]  /*0430*/  @UP5 UIMAD UR52, UR29, UR47, URZ ;  /* 0x0000002f1d3452a4 */ /* 0x000fe2000f8e023f */
[----:B------:R-:W-:Y:S01]  /*0440*/  SHF.R.S32.HI R3, RZ, 0x1f, R0 ;  /* 0x0000001fff037819 */ /* 0x000fe20000011400 */
[----:B------:R-:W-:Y:S01]  /*0450*/  IMAD.IADD R7, R5, 0x1, -R2 ;  /* 0x0000000105077824 */ /* 0x000fe200078e0a02 */
[----:B------:R-:W-:Y:S01]  /*0460*/  LOP3.LUT R2, R8, 0xfffffff0, RZ, 0xc0, !PT ;  /* 0xfffffff008027812 */ /* 0x000fe200078ec0ff */
[----:B------:R-:W-:Y:S01]  /*0470*/  ULDC.64 UR4, c[0x0][0x118] ;  /* 0x0000460000047ab9 */ /* 0x000fe20000000a00 */
[----:B------:R-:W-:Y:S01]  /*0480*/  LEA.HI R16, R3, R0, RZ, 0x2 ;  /* 0x0000000003107211 */ /* 0x000fe200078f10ff */
[----:B------:R-:W-:Y:S01]  /*0490*/  IMAD.SHL.U32 R3, R243, 0x40, RZ ;  /* 0x00000040f3037824 */ /* 0x000fe200078e00ff */
[----:B------:R-:W-:Y:S01]  /*04a0*/  LOP3.LUT R0, R10, 0xfffffff8, RZ, 0xc0, !PT ;  /* 0xfffffff80a007812 */ /* 0x000fe200078ec0ff */
[C---:B------:R-:W-:Y:S01]  /*04b0*/  IMAD.IADD R2, R14.reuse, 0x1, -R2 ;  /* 0x000000010e027824 */ /* 0x040fe200078e0a02 */
[----:B------:R-:W-:Y:S01]  /*04c0*/  LEA.HI R6, R13, R14, RZ, 0x7 ;  /* 0x0000000e0d067211 */ /* 0x000fe200078f38ff */
[----:B------:R-:W-:Y:S01]  /*04d0*/  UMOV UR59, 0x4 ;  /* 0x00000004003b7882 */ /* 0x000fe20000000000 */
[----:B------:R-:W-:Y:S01]  /*04e0*/  LOP3.LUT R3, R3, 0x1c0, RZ, 0xc0, !PT ;  /* 0x000001c003037812 */ /* 0x000fe200078ec0ff */
[----:B------:R-:W-:Y:S01]  /*04f0*/  IMAD.IADD R0, R14, 0x1, -R0 ;  /* 0x000000010e007824 */ /* 0x000fe200078e0a00 */
[----:B------:R-:W-:Y:S01]  /*0500*/  SHF.R.S32.HI R4, RZ, 0x1f, R2 ;  /* 0x0000001fff047819 */ /* 0x000fe20000011402 */
[----:B------:R-:W-:Y:S01]  /*0510*/  ULOP3.LUT UR54, UR36, UR54, URZ, 0x3c, !UPT ;  /* 0x0000003624367292 */ /* 0x000fe2000f8e3c3f */
[----:B------:R-:W-:Y:S01]  /*0520*/  SHF.R.U32.HI R5, RZ, 0x3, R3 ;  /* 0x00000003ff057819 */ /* 0x000fe20000011603 */
[----:B------:R-:W-:Y:S01]  /*0530*/  IMAD.SHL.U32 R248, R0, 0x8, RZ ;  /* 0x0000000800f87824 */ /* 0x000fe200078e00ff */
[----:B------:R-:W-:Y:S01]  /*0540*/  LEA.HI R12, R4, R2, RZ, 0x3 ;  /* 0x00000002040c7211 */ /* 0x000fe200078f18ff */
[----:B------:R-:W-:Y:S01]  /*0550*/  USHF.R.S32.HI UR55, URZ, 0x1f, UR36 ;  /* 0x0000001f3f377899 */ /* 0x000fe20008011424 */
[----:B------:R-:W-:Y:S01]  /*0560*/  LOP3.LUT P4, RZ, R0, 0x2, RZ, 0xc0, !PT ;  /* 0x0000000200ff7812 */ /* 0x000fe2000788c0ff */
[----:B------:R-:W-:Y:S01]  /*0570*/  USHF.L.U32 UR60, UR29, 0x7, URZ ;  /* 0x000000071d3c7899 */ /* 0x000fe2000800063f */
[----:B------:R-:W-:Y:S01]  /*0580*/  LOP3.LUT R4, R3, 0x38, R248, 0xf8, !PT ;  /* 0x0000003803047812 */ /* 0x000fe200078ef8f8 */
[----:B------:R-:W-:Y:S01]  /*0590*/  UISETP.NE.AND UP6, UPT, UR10, URZ, UPT ;  /* 0x0000003f0a00728c */ /* 0x000fe2000bfc5270 */
[----:B------:R-:W-:Y:S01]  /*05a0*/  LOP3.LUT R3, R12, 0xfffffff8, RZ, 0xc0, !PT ;  /* 0xfffffff80c037812 */ /* 0x000fe200078ec0ff */
[----:B------:R-:W-:Y:S01]  /*05b0*/  USHF.R.S32.HI UR57, URZ, 0x1f, UR29 ;  /* 0x0000001f3f397899 */ /* 0x000fe2000801141d */
[C---:B------:R-:W-:Y:S01]  /*05c0*/  LOP3.LUT P3, RZ, R0.reuse, 0x4, RZ, 0xc0, !PT ;  /* 0x0000000400ff7812 */ /* 0x040fe2000786c0ff */
[----:B------:R-:W-:Y:S01]  /*05d0*/  IMAD.SHL.U32 R0, R0, 0x40, RZ ;  /* 0x0000004000007824 */ /* 0x000fe200078e00ff */
[----:B------:R-:W-:Y:S01]  /*05e0*/  LOP3.LUT R8, R4, R5, RZ, 0x3c, !PT ;  /* 0x0000000504087212 */ /* 0x000fe200078e3cff */
[----:B------:R-:W-:Y:S01]  /*05f0*/  IMAD.IADD R9, R2, 0x1, -R3 ;  /* 0x0000000102097824 */ /* 0x000fe200078e0a03 */
[----:B------:R-:W-:Y:S01]  /*0600*/  LOP3.LUT R3, R7, 0x1, RZ, 0xc0, !PT ;  /* 0x0000000107037812 */ /* 0x000fe200078ec0ff */
[----:B------:R-:W-:Y:S01]  /*0610*/  IMAD.SHL.U32 R2, R224, 0x10, RZ ;  /* 0x00000010e0027824 */ /* 0x000fe200078e00ff */
[----:B------:R-:W-:Y:S01]  /*0620*/  LOP3.LUT R0, R0, 0x1c0, RZ, 0xc0, !PT ;  /* 0x000001c000007812 */ /* 0x000fe200078ec0ff */
[----:B------:R-:W-:Y:S01]  /*0630*/  IMAD.SHL.U32 R4, R11, 0x200, RZ ;  /* 0x000002000b047824 */ /* 0x000fe200078e00ff */
[----:B------:R-:W-:Y:S01]  /*0640*/  ISETP.NE.U32.AND P0, PT, R3, 0x1, PT ;  /* 0x000000010300780c */ /* 0x000fe20003f05070 */
[----:B------:R-:W-:Y:S01]  /*0650*/  USHF.R.S32.HI UR56, URZ, 0x1f, UR36 ;  /* 0x0000001f3f387899 */ /* 0x000fe20008011424 */
[C---:B------:R-:W-:Y:S01]  /*0660*/  LOP3.LUT R2, R0.reuse, 0x10, R2, 0xf8, !PT ;  /* 0x0000001000027812 */ /* 0x040fe200078ef802 */
[----:B------:R-:W-:Y:S01]  /*0670*/  UIMAD.WIDE.U32 UR40, UR34, UR42, URZ ;  /* 0x0000002a222872a5 */ /* 0x000fe2000f8e003f */
[----:B------:R-:W-:Y:S01]  /*0680*/  SHF.R.S32.HI R6, RZ, 0x7, R6 ;  /* 0x00000007ff067819 */ /* 0x000fe20000011406 */
[----:B------:R-:W-:Y:S01]  /*0690*/  UIMAD UR49, UR35, UR42, URZ ;  /* 0x0000002a233172a4 */ /* 0x000fe2000f8e023f */
[----:B------:R-:W-:Y:S01]  /*06a0*/  LOP3.LUT R3, R0, 0x8, R10, 0xf8, !PT ;  /* 0x0000000800037812 */ /* 0x000fe200078ef80a */
[----:B------:R-:W-:Y:S01]  /*06b0*/  USHF.R.S32.HI UR51, URZ, 0x1f, UR45 ;  /* 0x0000001f3f337899 */ /* 0x000fe2000801142d */
[----:B------:R-:W-:Y:S01]  /*06c0*/  SHF.R.U32.HI R220, RZ, 0x3, R0 ;  /* 0x00000003ffdc7819 */ /* 0x000fe20000011600 */
[----:B------:R-:W-:Y:S01]  /*06d0*/  IMAD R0, R6, 0x800, R4 ;  /* 0x0000080006007824 */ /* 0x000fe200078e0204 */
[----:B------:R-:W-:Y:S01]  /*06e0*/  LOP3.LUT R5, R2, 0x8, R10, 0xf8, !PT ;  /* 0x0000000802057812 */ /* 0x000fe200078ef80a */
[----:B------:R-:W-:Y:S01]  /*06f0*/  UIMAD UR48, UR6, UR48, URZ ;  /* 0x00000030063072a4 */ /* 0x000fe2000f8e023f */
[----:B------:R-:W-:Y:S01]  /*0700*/  LOP3.LUT R2, R3, R220, RZ, 0x3c, !PT ;  /* 0x000000dc03027212 */ /* 0x000fe200078e3cff */
[----:B------:R-:W-:Y:S01]  /*0710*/  @!UP5 UIMAD UR47, UR7, UR47, URZ ;  /* 0x0000002f072fd2a4 */ /* 0x000fe2000f8e023f */
[----:B------:R-:W-:Y:S01]  /*0720*/  LEA.HI R3, R13, R14, RZ, 0x6 ;  /* 0x0000000e0d037211 */ /* 0x000fe200078f30ff */
[----:B------:R-:W-:Y:S01]  /*0730*/  USHF.R.S32.HI UR46, URZ, 0x1f, UR39 ;  /* 0x0000001f3f2e7899 */ /* 0x000fe20008011427 */
[----:B------:R-:W-:Y:S01]  /*0740*/  LOP3.LUT R220, R4, R5, R220, 0xf6, !PT ;  /* 0x0000000504dc7212 */ /* 0x000fe200078ef6dc */
[----:B------:R-:W-:Y:S01]  /*0750*/  IMAD.IADD R2, R0, 0x1, R2 ;  /* 0x0000000100027824 */ /* 0x000fe200078e0202 */
[----:B------:R-:W-:Y:S01]  /*0760*/  SHF.R.S32.HI R0, RZ, 0x6, R3 ;  /* 0x00000006ff007819 */ /* 0x000fe20000011403 */
[----:B------:R-:W-:Y:S01]  /*0770*/  IMAD.SHL.U32 R4, R6, 0x20, RZ ;  /* 0x0000002006047824 */ /* 0x000fe200078e00ff */
[----:B------:R-:W-:Y:S01]  /*0780*/  LOP3.LUT R3, R15, 0x7ffffffc, RZ, 0xc0, !PT ;  /* 0x7ffffffc0f037812 */ /* 0x000fe200078ec0ff */
[----:B------:R-:W-:Y:S01]  /*0790*/  IMAD.SHL.U32 R6, R11, 0x20, RZ ;  /* 0x000000200b067824 */ /* 0x000fe200078e00ff */
[----:B------:R-:W-:Y:S01]  /*07a0*/  R2P PR, R7, 0x6 ;  /* 0x0000000607007804 */ /* 0x000fe20000000000 */
[----:B------:R-:W-:Y:S01]  /*07b0*/  IMAD R230, R0, 0x200, R8 ;  /* 0x0000020000e67824 */ /* 0x000fe200078e0208 */
[----:B------:R-:W-:Y:S01]  /*07c0*/  LOP3.LUT R247, R4, 0x6, R247, 0xf8, !PT ;  /* 0x0000000604f77812 */ /* 0x000fe200078ef8f7 */
[----:B------:R-:W-:Y:S01]  /*07d0*/  IMAD.SHL.U32 R5, R0, 0x8, RZ ;  /* 0x0000000800057824 */ /* 0x000fe200078e00ff */
[----:B------:R-:W-:Y:S01]  /*07e0*/  LOP3.LUT P6, RZ, R9, 0x2, RZ, 0xc0, !PT ;  /* 0x0000000209ff7812 */ /* 0x000fe200078cc0ff */
[----:B------:R-:W-:Y:S01]  /*07f0*/  IMAD.SHL.U32 R0, R7, 0x40, RZ ;  /* 0x0000004007007824 */ /* 0x000fe200078e00ff */
[----:B------:R-:W-:Y:S01]  /*0800*/  LOP3.LUT P5, RZ, R9, 0x4, RZ, 0xc0, !PT ;  /* 0x0000000409ff7812 */ /* 0x000fe200078ac0ff */
[----:B------:R-:W-:Y:S01]  /*0810*/  IMAD.IADD R8, R14, 0x1, -R3 ;  /* 0x000000010e087824 */ /* 0x000fe200078e0a03 */
[----:B------:R-:W-:Y:S01]  /*0820*/  LOP3.LUT R3, R5, 0x18, RZ, 0xc0, !PT ;  /* 0x0000001805037812 */ /* 0x000fe200078ec0ff */
[----:B------:R-:W-:Y:S01]  /*0830*/  IMAD.SHL.U32 R2, R2, 0x2, RZ ;  /* 0x0000000202027824 */ /* 0x000fe200078e00ff */
[----:B------:R-:W-:Y:S01]  /*0840*/  LOP3.LUT R0, R0, 0x1c0, RZ, 0xc0, !PT ;  /* 0x000001c000007812 */ /* 0x000fe200078ec0ff */
[----:B------:R-:W-:Y:S01]  /*0850*/  IMAD.SHL.U32 R221, R220, 0x2, RZ ;  /* 0x00000002dcdd7824 */ /* 0x000fe200078e00ff */
[----:B------:R-:W-:Y:S01]  /*0860*/  LOP3.LUT R10, R3, 0x20, R6, 0xf8, !PT ;  /* 0x00000020030a7812 */ /* 0x000fe200078ef806 */
[----:B------:R-:W-:Y:S01]  /*0870*/  IMAD.SHL.U32 R6, R9, 0x40, RZ ;  /* 0x0000004009067824 */ /* 0x000fe200078e00ff */
[----:B------:R-:W-:Y:S01]  /*0880*/  SHF.R.U32.HI R5, RZ, 0x3, R0 ;  /* 0x00000003ff057819 */ /* 0x000fe20000011600 */
[----:B------:R-:W-:Y:S01]  /*0890*/  IMAD.SHL.U32 R230, R230, 0x2, RZ ;  /* 0x00000002e6e67824 */ /* 0x000fe200078e00ff */
[----:B------:R-:W-:-:S02]  /*08a0*/  LOP3.LUT R4, R0, 0x20, R4, 0xf8, !PT ;  /* 0x0000002000047812 */ /* 0x000fc400078ef804 */
[----:B------:R-:W-:Y:S01]  /*08b0*/  LOP3.LUT R7, R5, R0, R3, 0x1e, !PT ;  /* 0x0000000005077212 */ /* 0x000fe200078e1e03 */
[----:B------:R-:W-:Y:S01]  /*08c0*/  IMAD.SHL.U32 R0, R8, 0x2, RZ ;  /* 0x0000000208007824 */ /* 0x000fe200078e00ff */
[----:B------:R-:W-:Y:S02]  /*08d0*/  LOP3.LUT R5, R4, R5, RZ, 0x3c, !PT ;  /* 0x0000000504057212 */ /* 0x000fe400078e3cff */
[----:B------:R-:W-:Y:S01]  /*08e0*/  SEL R216, R222, 0xffffffc0, !P3 ;  /* 0xffffffc0ded87807 */ /* 0x000fe20005800000 */
[--C-:B------:R-:W-:Y:S01]  /*08f0*/  IMAD R4, R218, 0x400, R0.reuse ;  /* 0x00000400da047824 */ /* 0x100fe200078e0200 */
[----:B------:R-:W-:Y:S01]  /*0900*/  SEL R222, R222, 0xffffffc0, !P5 ;  /* 0xffffffc0dede7807 */ /* 0x000fe20006800000 */
[----:B------:R-:W-:Y:S01]  /*0910*/  IMAD R3, R224, 0x400, R0 ;  /* 0x00000400e0037824 */ /* 0x000fe200078e0200 */
[----:B------:R-:W-:Y:S01]  /*0920*/  LOP3.LUT R0, R6, 0x1c0, RZ, 0xc0, !PT ;  /* 0x000001c006007812 */ /* 0x000fe200078ec0ff */
[----:B------:R-:W-:Y:S01]  /*0930*/  IMAD.IADD R231, R4, 0x1, R5 ;  /* 0x0000000104e77824 */ /* 0x000fe200078e0205 */
[----:B------:R-:W-:Y:S01]  /*0940*/  SEL R237, R237, 0x10, !P0 ;  /* 0x00000010eded7807 */ /* 0x000fe20004000000 */
[----:B------:R-:W-:Y:S01]  /*0950*/  IMAD.IADD R244, R3, 0x1, R7 ;  /* 0x0000000103f47824 */ /* 0x000fe200078e0207 */
[----:B------:R-:W-:Y:S01]  /*0960*/  SHF.R.U32.HI R3, RZ, 0x3, R0 ;  /* 0x00000003ff037819 */ /* 0x000fe20000011600 */
[----:B------:R-:W-:-:S02]  /*0970*/  IMAD.SHL.U32 R4, R11, 0x8, RZ ;  /* 0x000000080b047824 */ /* 0x000fc400078e00ff */
[----:B------:R-:W-:Y:S01]  /*0980*/  IMAD.SHL.U32 R5, R12, 0x40, RZ ;  /* 0x000000400c057824 */ /* 0x000fe200078e00ff */
[----:B------:R-:W-:Y:S01]  /*0990*/  LOP3.LUT R7, R3, R10, R0, 0x1e, !PT ;  /* 0x0000000a03077212 */ /* 0x000fe200078e1e00 */
[----:B------:R-:W-:Y:S01]  /*09a0*/  IMAD.SHL.U32 R231, R231, 0x2, RZ ;  /* 0x00000002e7e77824 */ /* 0x000fe200078e00ff */
[----:B------:R-:W-:Y:S01]  /*09b0*/  LOP3.LUT R6, R0, 0x8, R4, 0xf8, !PT ;  /* 0x0000000800067812 */ /* 0x000fe200078ef804 */
[--C-:B------:R-:W-:Y:S01]  /*09c0*/  IMAD R220, R220, 0x2, R216.reuse ;  /* 0x00000002dcdc7824 */ /* 0x100fe200078e02d8 */
[----:B------:R-:W-:Y:S01]  /*09d0*/  LOP3.LUT R0, R5, 0xfffffe00, RZ, 0xc0, !PT ;  /* 0xfffffe0005007812 */ /* 0x000fe200078ec0ff */
[----:B------:R-:W-:Y:S01]  /*09e0*/  IMAD.IADD R217, R2, 0x1, R216 ;  /* 0x0000000102d97824 */ /* 0x000fe200078e02d8 */
[----:B------:R-:W-:Y:S01]  /*09f0*/  SHF.R.S32.HI R4, RZ, 0x2, R16 ;  /* 0x00000002ff047819 */ /* 0x000fe20000011410 */
[C---:B------:R-:W-:Y:S01]  /*0a00*/  IMAD.IADD R238, R231.reuse, 0x1, R237 ;  /* 0x00000001e7ee7824 */ /* 0x040fe200078e02ed */
[----:B------:R-:W-:Y:S01]  /*0a10*/  LOP3.LUT R3, R6, R3, RZ, 0x3c, !PT ;  /* 0x0000000306037212 */ /* 0x000fe200078e3cff */
[----:B------:R-:W-:Y:S01]  /*0a20*/  IMAD R224, R224, 0x400, R0 ;  /* 0x00000400e0e07824 */ /* 0x000fe200078e0200 */
[----:B------:R-:W-:Y:S01]  /*0a30*/  IADD3 R236, R231, 0x20, RZ ;  /* 0x00000020e7ec7810 */ /* 0x000fe20007ffe0ff */
[----:B------:R-:W-:Y:S01]  /*0a40*/  IMAD R251, R218, 0x10, R4 ;  /* 0x00000010dafb7824 */ /* 0x000fe200078e0204 */
[----:B------:R-:W-:Y:S01]  /*0a50*/  LEA R244, R244, 0x10000, 0x1 ;  /* 0x00010000f4f47811 */ /* 0x000fe200078e08ff */
[----:B------:R-:W-:Y:S01]  /*0a60*/  IMAD R218, R218, 0x400, R0 ;  /* 0x00000400dada7824 */ /* 0x000fe200078e0200 */
[----:B------:R-:W-:Y:S01]  /*0a70*/  LOP3.LUT R0, R7, R0, RZ, 0xfc, !PT ;  /* 0x0000000007007212 */ /* 0x000fe200078efcff */
[----:B------:R-:W-:Y:S01]  /*0a80*/  IMAD.IADD R224, R3, 0x1, R224 ;  /* 0x0000000103e07824 */ /* 0x000fe200078e02e0 */
[----:B------:R-:W-:Y:S01]  /*0a90*/  @P1 IADD3 R236, R231, -0x20, RZ ;  /* 0xffffffe0e7ec1810 */ /* 0x000fe20007ffe0ff */
[----:B------:R-:W-:Y:S01]  /*0aa0*/  IMAD.IADD R218, R218, 0x1, R3 ;  /* 0x00000001dada7824 */ /* 0x000fe200078e0203 */
[----:B------:R-:W-:Y:S01]  /*0ab0*/  SEL R3, R226, 0xffffffe0, !P4 ;  /* 0xffffffe0e2037807 */ /* 0x000fe20006000000 */
[----:B------:R-:W-:Y:S01]  /*0ac0*/  IMAD.SHL.U32 R0, R0, 0x2, RZ ;  /* 0x0000000200007824 */ /* 0x000fe200078e00ff */
[----:B------:R-:W-:Y:S01]  /*0ad0*/  SEL R226, R226, 0xffffffe0, !P6 ;  /* 0xffffffe0e2e27807 */ /* 0x000fe20007000000 */
[----:B------:R-:W-:Y:S01]  /*0ae0*/  IMAD.SHL.U32 R218, R218, 0x2, RZ ;  /* 0x00000002dada7824 */ /* 0x000fe200078e00ff */
[----:B------:R-:W-:Y:S01]  /*0af0*/  LEA R224, R224, 0x20000, 0x1 ;  /* 0x00020000e0e07811 */ /* 0x000fe200078e08ff */
[----:B------:R-:W-:Y:S01]  /*0b00*/  IMAD.IADD R3, R2, 0x1, R3 ;  /* 0x0000000102037824 */ /* 0x000fe200078e0203 */
[----:B------:R-:W-:Y:S01]  /*0b10*/  IADD3 R245, R244, 0x40, RZ ;  /* 0x00000040f4f57810 */ /* 0x000fe20007ffe0ff */
[----:B------:R-:W-:Y:S01]  /*0b20*/  IMAD.IADD R219, R218, 0x1, R226 ;  /* 0x00000001dadb7824 */ /* 0x000fe200078e02e2 */
[----:B------:R-:W-:Y:S01]  /*0b30*/  @P2 IADD3 R245, R244, -0x40, RZ ;  /* 0xffffffc0f4f52810 */ /* 0x000fe20007ffe0ff */
[----:B------:R-:W-:-:S02]  /*0b40*/  IMAD.IADD R225, R222, 0x1, R224 ;  /* 0x00000001dee17824 */ /* 0x000fc400078e02e0 */
[----:B------:R-:W-:Y:S02]  /*0b50*/  IMAD.IADD R223, R218, 0x1, R222 ;  /* 0x00000001dadf7824 */ /* 0x000fe400078e02de */
[----:B------:R-:W-:Y:S02]  /*0b60*/  IMAD.IADD R227, R226, 0x1, R224 ;  /* 0x00000001e2e37824 */ /* 0x000fe400078e02e0 */
[----:B------:R-:W-:Y:S02]  /*0b70*/  IMAD.IADD R216, R216, 0x1, R3 ;  /* 0x00000001d8d87824 */ /* 0x000fe400078e0203 */
[----:B------:R-:W-:Y:S02]  /*0b80*/  IMAD.IADD R237, R237, 0x1, R236 ;  /* 0x00000001eded7824 */ /* 0x000fe400078e02ec */
[----:B------:R-:W-:Y:S02]  /*0b90*/  IMAD.IADD R222, R219, 0x1, R222 ;  /* 0x00000001dbde7824 */ /* 0x000fe400078e02de */
[----:B----4-:R-:W-:-:S02]  /*0ba0*/  IMAD.IADD R226, R226, 0x1, R225 ;  /* 0x00000001e2e27824 */ /* 0x010fc400078e02e1 */
.L_x_273:
        /* <DEDUP_REMOVED lines=27> */
[----:B----45:R4:W5:Y:S01]  /*0d60*/  @P0 LDG.E R6, [R6.64] ;  /* 0x0000000406060981 */ /* 0x030962000c1e1900 */
        /* <DEDUP_REMOVED lines=25> */
.L_x_245:
        /* <DEDUP_REMOVED lines=42> */
[----:B------:R-:W-:Y:S02]  /*11a0*/  USEL UR37, UR10, UR8, !UP2 ;  /* 0x000000080a257287 */ /* 0x000fe4000d000000 */
[----:B------:R-:W-:Y:S02]  /*11b0*/  @UP2 UIADD3 UR30, UR9, UR22, URZ ;  /* 0x00000016091e2290 */ /* 0x000fe4000fffe03f */
        /* <DEDUP_REMOVED lines=15> */
.L_x_247:
        /* <DEDUP_REMOVED lines=18> */
.L_x_248:
[----:B------:R-:W-:Y:S01]  /*13d0*/  IABS R8, c[0x0][0x1c8] ;  /* 0x0000720000087a13 */ /* 0x000fe20000000000 */
[----:B------:R-:W-:Y:S01]  /*13e0*/  ULDC.64 UR8, c[0x0][0x370] ;  /* 0x0000dc0000087ab9 */ /* 0x000fe20000000a00 */
[----:B--2---:R-:W-:Y:S01]  /*13f0*/  IABS R7, UR36 ;  /* 0x0000002400077c13 */ /* 0x004fe20008000000 */
[----:B------:R-:W-:Y:S01]  /*1400*/  @UP2 UIMAD.WIDE.U32 UR6, UR18, UR8, URZ ;  /* 0x00000008120622a5 */ /* 0x000fe2000f8e003f */
[----:B------:R-:W1:Y:S01]  /*1410*/  I2F.RP R4, R8 ;  /* 0x0000000800047306 */ /* 0x000e620000209400 */
[----:B------:R-:W-:Y:S01]  /*1420*/  ISETP.NE.AND P2, PT, RZ, c[0x0][0x1c8], PT ;  /* 0x00007200ff007a0c */ /* 0x000fe20003f45270 */
[----:B------:R-:W-:Y:S02]  /*1430*/  ULDC UR11, c[0x0][0x234] ;  /* 0x00008d00000b7ab9 */ /* 0x000fe40000000800 */
[----:B------:R-:W-:-:S02]  /*1440*/  @UP2 UIMAD UR22, UR18, UR9, UR7 ;  /* 0x00000009121622a4 */ /* 0x000fc4000f8e0207 */
[----:B------:R-:W-:Y:S02]  /*1450*/  @UP2 UMOV UR19, UR6 ;  /* 0x0000000600132c82 */ /* 0x000fe40008000000 */
[----:B------:R-:W-:Y:S02]  /*1460*/  ULDC.64 UR6, c[0x0][0x368] ;  /* 0x0000da0000067ab9 */ /* 0x000fe40000000a00 */
[----:B------:R-:W-:Y:S02]  /*1470*/  @!UP2 UIMAD UR8, UR38, UR6, URZ ;  /* 0x000000062608a2a4 */ /* 0x000fe4000f8e023f */
[----:B------:R-:W-:Y:S02]  /*1480*/  USHF.R.S32.HI UR20, URZ, 0x1f, UR23 ;  /* 0x0000001f3f147899 */ /* 0x000fe40008011417 */
        /* <DEDUP_REMOVED lines=39> */
[----:B------:R-:W-:Y:S02]  /*1700*/  @!UP5 UMOV UR11, UR47 ;  /* 0x0000002f000bdc82 */ /* 0x000fe40008000000 */
[----:B------:R-:W-:-:S06]  /*1710*/  UIADD3 UR9, UR7, UR9, URZ ;  /* 0x0000000907097290 */ /* 0x000fcc000fffe03f */
[----:B------:R-:W-:Y:S01]  /*1720*/  @!P0 IMAD.IADD R5, R5, 0x1, -R8 ;  /* 0x0000000105058824 */ /* 0x000fe200078e0a08 */
[----:B------:R-:W-:Y:S02]  /*1730*/  @!P0 IADD3 R4, R4, 0x1, RZ ;  /* 0x0000000104048810 */ /* 0x000fe40007ffe0ff */
[----:B------:R-:W-:Y:S02]  /*1740*/  ISETP.LE.AND P0, PT, RZ, UR54, PT ;  /* 0x00000036ff007c0c */ /* 0x000fe4000bf03270 */
[----:B------:R-:W-:-:S13]  /*1750*/  ISETP.GE.U32.AND P3, PT, R5, R8, PT ;  /* 0x000000080500720c */ /* 0x000fda0003f66070 */
[----:B------:R-:W-:-:S05]  /*1760*/  @P3 IADD3 R4, R4, 0x1, RZ ;  /* 0x0000000104043810 */ /* 0x000fca0007ffe0ff */
[----:B------:R-:W-:Y:S01]  /*1770*/  @!P0 IMAD.MOV R4, RZ, RZ, -R4 ;  /* 0x000000ffff048224 */ /* 0x000fe200078e0a04 */
[----:B------:R-:W-:Y:S02]  /*1780*/  PLOP3.LUT P0, PT, PT, PT, UP5, 0x80, 0x0 ;  /* 0x000000000000781c */ /* 0x000fe40003f0f058 */
[----:B------:R-:W-:-:S04]  /*1790*/  @!P2 LOP3.LUT R4, RZ, c[0x0][0x1c8], RZ, 0x33, !PT ;  /* 0x00007200ff04aa12 */ /* 0x000fc800078e33ff */
[----:B------:R-:W-:-:S07]  /*17a0*/  SHF.R.S32.HI R15, RZ, 0x1f, R4 ;  /* 0x0000001fff0f7819 */ /* 0x000fce0000011404 */
[----:B------:R-:W-:Y:S05]  /*17b0*/  @!P0 BRA `(.L_x_249) ;  /* 0x0000005000008947 */ /* 0x000fea0003800000 */
[----:B------:R-:W-:Y:S02]  /*17c0*/  ULDC UR8, c[0x0][0x224] ;  /* 0x0000890000087ab9 */ /* 0x000fe40000000800 */
[----:B------:R-:W-:-:S04]  /*17d0*/  @!UP2 UIMAD UR18, UR29, UR8, URZ ;  /* 0x000000081d12a2a4 */ /* 0x000fc8000f8e023f */
[----:B------:R-:W-:-:S04]  /*17e0*/  ULEA UR8, UR29, UR18, 0x7 ;  /* 0x000000121d087291 */ /* 0x000fc8000f8e383f */
[----:B------:R-:W-:Y:S01]  /*17f0*/  UIMAD UR8, UR53, UR36, UR8 ;  /* 0x00000024350872a4 */ /* 0x000fe2000f8e0208 */
[----:B------:R-:W-:Y:S05]  /*1800*/  BRA `(.L_x_250) ;  /* 0x0000001000007947 */ /* 0x000fea0003800000 */
.L_x_249:
[----:B------:R-:W-:Y:S02]  /*1810*/  UMOV UR8, UR48 ;  /* 0x0000003000087c82 */ /* 0x000fe40008000000 */
.L_x_250:
[----:B------:R-:W-:Y:S01]  /*1820*/  UIADD3 UR6, UP4, UP3, UR6, UR39, UR45 ;  /* 0x0000002706067290 */ /* 0x000fe2000fb9e02d */
[----:B------:R-:W1:Y:S01]  /*1830*/  S2R R11, SR_TID.X ;  /* 0x00000000000b7919 */ /* 0x000e620000002100 */
[----:B------:R-:W-:Y:S01]  /*1840*/  SHF.R.S32.HI R23, RZ, 0x1f, R243 ;  /* 0x0000001fff177819 */ /* 0x000fe200000114f3 */
[----:B------:R-:W-:Y:S01]  /*1850*/  IMAD.U32 R13, RZ, RZ, UR5 ;  /* 0x00000005ff0d7e24 */ /* 0x000fe2000f8e00ff */
[----:B------:R-:W-:Y:S01]  /*1860*/  UIADD3 UR18, UP2, UP1, UR14, UR6, UR15 ;  /* 0x000000060e127290 */ /* 0x000fe2000f95e00f */
[----:B------:R-:W-:Y:S01]  /*1870*/  IADD3 R5, P2, R243, UR13, RZ ;  /* 0x0000000df3057c10 */ /* 0x000fe2000ff5e0ff */
[----:B------:R-:W-:Y:S01]  /*1880*/  UIADD3.X UR6, UR9, UR46, UR51, UP4, UP3 ;  /* 0x0000002e09067290 */ /* 0x000fe2000a7e6433 */
[--C-:B------:R-:W-:Y:S01]  /*1890*/  SHF.R.S32.HI R249, RZ, 0x1f, R248.reuse ;  /* 0x0000001ffff97819 */ /* 0x100fe200000114f8 */
[----:B------:R-:W-:Y:S01]  /*18a0*/  ULDC UR5, c[0x0][0x2e8] ;  /* 0x0000ba0000057ab9 */ /* 0x000fe20000000800 */
[----:B------:R-:W-:Y:S01]  /*18b0*/  IADD3.X R7, R23, UR26, RZ, P2, !PT ;  /* 0x0000001a17077c10 */ /* 0x000fe200097fe4ff */
[----:B------:R-:W-:Y:S01]  /*18c0*/  UIADD3.X UR15, UR10, UR6, UR12, UP2, UP1 ;  /* 0x000000060a0f7290 */ /* 0x000fe200097e240c */
[----:B------:R-:W-:Y:S01]  /*18d0*/  IADD3 R6, P0, R248, UR19, RZ ;  /* 0x00000013f8067c10 */ /* 0x000fe2000ff1e0ff */
[----:B------:R-:W-:Y:S01]  /*18e0*/  IMAD.WIDE.U32 R8, R5, c[0x0][0x190], R248 ;  /* 0x0000640005087a25 */ /* 0x000fe200078e00f8 */
[----:B------:R-:W-:Y:S01]  /*18f0*/  ULDC.64 UR6, c[0x0][0x1a8] ;  /* 0x00006a0000067ab9 */ /* 0x000fe20000000a00 */
[----:B------:R-:W-:Y:S01]  /*1900*/  BSSY B1, `(.L_x_246) ;  /* 0x00006ab000017945 */ /* 0x000fe20003800000 */
[----:B------:R-:W-:Y:S01]  /*1910*/  UIMAD UR6, UR55, UR6, URZ ;  /* 0x00000006370672a4 */ /* 0x000fe2000f8e023f */
[----:B------:R-:W-:Y:S01]  /*1920*/  IMAD R7, R7, c[0x0][0x190], RZ ;  /* 0x0000640007077a24 */ /* 0x000fe200078e02ff */
[----:B------:R-:W-:Y:S01]  /*1930*/  IADD3 R8, P2, R8, UR37, RZ ;  /* 0x0000002508087c10 */ /* 0x000fe2000ff5e0ff */
[----:B------:R-:W-:Y:S01]  /*1940*/  IMAD.U32 R14, RZ, RZ, UR36 ;  /* 0x00000024ff0e7e24 */ /* 0x000fe2000f8e00ff */
[----:B------:R-:W-:Y:S01]  /*1950*/  UIMAD UR14, UR36, UR7, UR6 ;  /* 0x00000007240e72a4 */ /* 0x000fe2000f8e0206 */
[----:B------:R-:W-:Y:S01]  /*1960*/  IMAD R5, R5, c[0x0][0x194], R7 ;  /* 0x0000650005057a24 */ /* 0x000fe200078e0207 */
[----:B------:R-:W-:Y:S01]  /*1970*/  IADD3.X R7, R249, UR22, RZ, P0, !PT ;  /* 0x00000016f9077c10 */ /* 0x000fe200087fe4ff */
[----:B------:R-:W-:Y:S01]  /*1980*/  ULDC.64 UR6, c[0x0][0x378] ;  /* 0x0000de0000067ab9 */ /* 0x000fe20000000a00 */
[----:B------:R-:W-:Y:S01]  /*1990*/  IMAD.U32 R12, RZ, RZ, UR4 ;  /* 0x00000004ff0c7e24 */ /* 0x000fe2000f8e00ff */
[----:B------:R-:W-:Y:S01]  /*19a0*/  UIMAD UR6, UR55, UR6, URZ ;  /* 0x00000006370672a4 */ /* 0x000fe2000f8e023f */
[----:B-1----:R-:W-:Y:S01]  /*19b0*/  SHF.R.S32.HI R10, RZ, 0x1f, R11 ;  /* 0x0000001fff0a7819 */ /* 0x002fe2000001140b */
[----:B------:R-:W-:Y:S01]  /*19c0*/  UIADD3 UR10, UR13, UR8, URZ ;  /* 0x000000080d0a7290 */ /* 0x000fe2000fffe03f */
[----:B------:R-:W-:Y:S01]  /*19d0*/  IADD3.X R9, R9, UR30, R5, P2, !PT ;  /* 0x0000001e09097c10 */ /* 0x000fe200097fe405 */
[----:B------:R-:W-:Y:S01]  /*19e0*/  UIMAD UR9, UR36, UR7, UR6 ;  /* 0x00000007240972a4 */ /* 0x000fe2000f8e0206 */
[----:B------:R-:W-:Y:S01]  /*19f0*/  IMAD.U32 R5, RZ, RZ, UR13 ;  /* 0x0000000dff057e24 */ /* 0x000fe2000f8e00ff */
[----:B------:R-:W-:Y:S01]  /*1a00*/  LEA.HI R10, R10, R11, RZ, 0x5 ;  /* 0x0000000b0a0a7211 */ /* 0x000fe200078f28ff */
[----:B------:R-:W-:Y:S01]  /*1a10*/  ULDC.64 UR6, c[0x0][0x370] ;  /* 0x0000dc0000067ab9 */ /* 0x000fe20000000a00 */
[----:B------:R-:W-:Y:S01]  /*1a20*/  IMAD.WIDE.U32 R8, R14, c[0x0][0x1a8], R8 ;  /* 0x00006a000e087a25 */ /* 0x000fe200078e0008 */
[----:B------:R-:W-:-:S02]  /*1a30*/  UIMAD UR6, UR26, UR6, URZ ;  /* 0x000000061a0672a4 */ /* 0x000fc4000f8e023f */
[----:B------:R-:W-:Y:S01]  /*1a40*/  UIADD3 UR8, UR13, UR11, URZ ;  /* 0x0000000b0d087290 */ /* 0x000fe2000fffe03f */
[----:B------:R-:W-:Y:S01]  /*1a50*/  IMAD.WIDE.U32 R6, R5, c[0x0][0x370], R6 ;  /* 0x0000dc0005067a25 */ /* 0x000fe200078e0006 */
[----:B------:R-:W-:Y:S01]  /*1a60*/  UIMAD UR7, UR13, UR7, UR6 ;  /* 0x000000070d0772a4 */ /* 0x000fe2000f8e0206 */
[----:B------:R-:W-:Y:S01]  /*1a70*/  LOP3.LUT R5, R10, 0xffffffe0, RZ, 0xc0, !PT ;  /* 0xffffffe00a057812 */ /* 0x000fe200078ec0ff */
[----:B------:R-:W-:Y:S01]  /*1a80*/  UIADD3 UR6, -UR16, UR25, UR23 ;  /* 0x0000001910067290 */ /* 0x000fe2000fffe117 */
[----:B------:R-:W-:Y:S02]  /*1a90*/  SHF.R.S32.HI R10, RZ, 0x5, R10 ;  /* 0x00000005ff0a7819 */ /* 0x000fe4000001140a */
[----:B------:R-:W-:Y:S01]  /*1aa0*/  LEA R234, P2, R8, c[0x0][0x160], 0x1 ;  /* 0x0000580008ea7a11 */ /* 0x000fe200078408ff */
[----:B------:R-:W-:Y:S01]  /*1ab0*/  UIADD3 UR6, UR6, -UR5, URZ ;  /* 0x8000000506067290 */ /* 0x000fe2000fffe03f */
[----:B------:R-:W-:Y:S01]  /*1ac0*/  IMAD.IADD R5, R11, 0x1, -R5 ;  /* 0x000000010b057824 */ /* 0x000fe200078e0a05 */
[----:B------:R-:W-:Y:S01]  /*1ad0*/  IADD3 R7, R7, UR7, RZ ;  /* 0x0000000707077c10 */ /* 0x000fe2000fffe0ff */
[----:B------:R-:W-:Y:S01]  /*1ae0*/  IMAD.U32 R11, RZ, RZ, UR36 ;  /* 0x00000024ff0b7e24 */ /* 0x000fe2000f8e00ff */
[----:B------:R-:W-:Y:S01]  /*1af0*/  USHF.R.S32.HI UR12, URZ, 0x1f, UR6 ;  /* 0x0000001f3f0c7899 */ /* 0x000fe20008011406 */
[----:B------:R-:W-:Y:S01]  /*1b00*/  IMAD R10, R10, UR44, R5 ;  /* 0x0000002c0a0a7c24 */ /* 0x000fe2000f8e0205 */
[----:B------:R-:W-:Y:S01]  /*1b10*/  ULDC.64 UR4, c[0x0][0x200] ;  /* 0x0000800000047ab9 */ /* 0x000fe20000000a00 */
[----:B------:R-:W-:Y:S01]  /*1b20*/  IMAD R5, R23, c[0x0][0x370], RZ ;  /* 0x0000dc0017057a24 */ /* 0x000fe200078e02ff */
[----:B------:R-:W-:Y:S01]  /*1b30*/  ULEA.HI UR12, UR12, UR6, URZ, 0x6 ;  /* 0x000000060c0c7291 */ /* 0x000fe2000f8f303f */
[----:B------:R-:W-:Y:S01]  /*1b40*/  IMAD.WIDE.U32 R6, R11, c[0x0][0x378], R6 ;  /* 0x0000de000b067a25 */ /* 0x000fe200078e0006 */
[----:B------:R-:W-:Y:S01]  /*1b50*/  IADD3 R11, R9, UR14, RZ ;  /* 0x0000000e090b7c10 */ /* 0x000fe2000fffe0ff */
[----:B------:R-:W-:-:S02]  /*1b60*/  UIADD3 UR6, UR32, -0x1, URZ ;  /* 0xffffffff20067890 */ /* 0x000fc4000fffe03f */
[----:B------:R-:W-:Y:S01]  /*1b70*/  USHF.R.S32.HI UR12, URZ, 0x6, UR12 ;  /* 0x000000063f0c7899 */ /* 0x000fe2000801140c */
[----:B------:R-:W-:Y:S01]  /*1b80*/  IMAD R9, R243, c[0x0][0x374], R5 ;  /* 0x0000dd00f3097a24 */ /* 0x000fe200078e0205 */
[C---:B------:R-:W-:Y:S02]  /*1b90*/  IADD3 R5, P0, R10.reuse, UR18, RZ ;  /* 0x000000120a057c10 */ /* 0x040fe4000ff1e0ff */
[----:B------:R-:W-:Y:S01]  /*1ba0*/  UISETP.LT.AND UP1, UPT, URZ, UR12, UPT ;  /* 0x0000000c3f00728c */ /* 0x000fe2000bf21270 */
[----:B------:R-:W-:Y:S01]  /*1bb0*/  IADD3 R7, R7, UR9, RZ ;  /* 0x0000000907077c10 */ /* 0x000fe2000fffe0ff */
[----:B------:R-:W-:Y:S01]  /*1bc0*/  UIMAD.WIDE UR8, UR8, UR59, UR4 ;  /* 0x0000003b080872a5 */ /* 0x000fe2000f8e0204 */
[----:B------:R-:W-:Y:S01]  /*1bd0*/  LEA.HI.X.SX32 R10, R10, UR15, 0x1, P0 ;  /* 0x0000000f0a0a7c11 */ /* 0x000fe200080f0eff */
[----:B------:R-:W-:Y:S01]  /*1be0*/  USEL UR12, URZ, UR12, !UP1 ;  /* 0x0000000c3f0c7287 */ /* 0x000fe2000c800000 */
[----:B------:R-:W-:Y:S01]  /*1bf0*/  LEA.HI.X R235, R8, c[0x0][0x164], R11, 0x1, P2 ;  /* 0x0000590008eb7a11 */ /* 0x000fe200010f0c0b */
[----:B------:R-:W-:Y:S01]  /*1c00*/  ULDC.64 UR4, c[0x0][0x3c8] ;  /* 0x0000f20000047ab9 */ /* 0x000fe20000000a00 */
[----:B------:R-:W-:Y:S01]  /*1c10*/  IMAD.WIDE.U32 R6, R243, c[0x0][0x370], R6 ;  /* 0x0000dc00f3067a25 */ /* 0x000fe200078e0006 */
[----:B------:R-:W-:Y:S01]  /*1c20*/  UISETP.GT.AND UP1, UPT, UR32, UR12, UPT ;  /* 0x0000000c2000728c */ /* 0x000fe2000bf24270 */
[----:B------:R-:W-:Y:S01]  /*1c30*/  LEA R228, P2, R5, c[0x0][0x350], 0x2 ;  /* 0x0000d40005e47a11 */ /* 0x000fe200078410ff */
[----:B------:R-:W-:Y:S01]  /*1c40*/  UIMAD.WIDE UR10, UR10, UR59, UR4 ;  /* 0x0000003b0a0a72a5 */ /* 0x000fe2000f8e0204 */
[----:B------:R-:W-:Y:S01]  /*1c50*/  IMAD.IADD R7, R7, 0x1, R9 ;  /* 0x0000000107077824 */ /* 0x000fe200078e0209 */
[C---:B------:R-:W-:Y:S01]  /*1c60*/  LEA R232, P3, R6.reuse, c[0x0][0x330], 0x1 ;  /* 0x0000cc0006e87a11 */ /* 0x040fe200078608ff */
[----:B------:R-:W-:Y:S01]  /*1c70*/  UMOV UR7, UR9 ;  /* 0x0000000900077c82 */ /* 0x000fe20008000000 */
[----:B------:R-:W-:Y:S01]  /*1c80*/  PLOP3.LUT P0, PT, PT, PT, UP1, 0x80, 0x0 ;  /* 0x000000000000781c */ /* 0x000fe20003f0f018 */
[----:B------:R1:W2:Y:S01]  /*1c90*/  R2UR UR5, R13 ;  /* 0x000000000d0573c2 */ /* 0x0002a200000e0000 */
[----:B------:R-:W-:Y:S01]  /*1ca0*/  LEA.HI.X R229, R5, c[0x0][0x354], R10, 0x2, P2 ;  /* 0x0000d50005e57a11 */ /* 0x000fe200010f140a */
[----:B------:R-:W-:Y:S01]  /*1cb0*/  UMOV UR9, UR11 ;  /* 0x0000000b00097c82 */ /* 0x000fe20008000000 */
[----:B------:R-:W-:-:S05]  /*1cc0*/  LEA.HI.X R233, R6, c[0x0][0x334], R7, 0x1, P3 ;  /* 0x0000cd0006e97a11 */ /* 0x000fca00018f0c07 */
[----:B------:R1:W3:Y:S04]  /*1cd0*/  R2UR UR4, R12 ;  /* 0x000000000c0473c2 */ /* 0x0002e800000e0000 */
        /* <DEDUP_REMOVED lines=19> */
.L_x_252:
        /* <DEDUP_REMOVED lines=18> */
.L_x_253:
[----:B------:R-:W-:Y:S01]  /*1f30*/  ULDC.64 UR6, c[0x0][0x3a0] ;  /* 0x0000e80000067ab9 */ /* 0x000fe20000000a00 */
[----:B------:R-:W-:Y:S01]  /*1f40*/  IMAD.U32 R11, RZ, RZ, UR23 ;  /* 0x00000017ff0b7e24 */ /* 0x000fe2000f8e00ff */
[----:B------:R-:W-:Y:S01]  /*1f50*/  UIMAD UR6, UR20, UR6, URZ ;  /* 0x00000006140672a4 */ /* 0x000fe2000f8e023f */
[----:B------:R-:W-:Y:S01]  /*1f60*/  BSSY B0, `(.L_x_254) ;  /* 0x000001b000007945 */ /* 0x000fe20003800000 */
[----:B------:R-:W-:Y:S01]  /*1f70*/  ULDC.64 UR8, c[0x0][0x3b8] ;  /* 0x0000ee0000087ab9 */ /* 0x000fe20000000a00 */
[----:B------:R-:W-:Y:S01]  /*1f80*/  IMAD.WIDE.U32 R4, R11, c[0x0][0x3a0], R248 ;  /* 0x0000e8000b047a25 */ /* 0x000fe200078e00f8 */
[----:B------:R-:W-:Y:S02]  /*1f90*/  UIMAD UR7, UR23, UR7, UR6 ;  /* 0x00000007170772a4 */ /* 0x000fe4000f8e0206 */
[----:B------:R-:W-:-:S02]  /*1fa0*/  UIMAD UR6, UR21, -0x40, UR16 ;  /* 0xffffffc0150678a4 */ /* 0x000fc4000f8e0210 */
[----:B------:R-:W-:Y:S02]  /*1fb0*/  IADD3 R6, P0, R4, UR12, RZ ;  /* 0x0000000c04067c10 */ /* 0x000fe4000ff1e0ff */
[----:B------:R-:W-:Y:S01]  /*1fc0*/  MOV R4, UR7 ;  /* 0x0000000700047c02 */ /* 0x000fe20008000f00 */
[----:B------:R-:W-:Y:S01]  /*1fd0*/  UIMAD UR7, UR55, UR8, URZ ;  /* 0x00000008370772a4 */ /* 0x000fe2000f8e023f */
[----:B------:R-:W-:Y:S02]  /*1fe0*/  ISETP.GE.AND P1, PT, R243, UR6, PT ;  /* 0x00000006f3007c0c */ /* 0x000fe4000bf26270 */
[----:B------:R-:W-:Y:S01]  /*1ff0*/  IADD3.X R7, R5, UR13, R4, P0, !PT ;  /* 0x0000000d05077c10 */ /* 0x000fe200087fe404 */
[----:B------:R-:W-:Y:S01]  /*2000*/  IMAD.U32 R4, RZ, RZ, UR36 ;  /* 0x00000024ff047e24 */ /* 0x000fe2000f8e00ff */
[----:B------:R-:W-:-:S03]  /*2010*/  UIMAD UR7, UR36, UR9, UR7 ;  /* 0x00000009240772a4 */ /* 0x000fc6000f8e0207 */
[----:B------:R-:W-:-:S05]  /*2020*/  IMAD.WIDE.U32 R6, R4, c[0x0][0x3b8], R6 ;  /* 0x0000ee0004067a25 */ /* 0x000fca00078e0006 */
[----:B------:R-:W-:Y:S01]  /*2030*/  IADD3 R10, R7, UR7, RZ ;  /* 0x00000007070a7c10 */ /* 0x000fe2000fffe0ff */
[----:B------:R-:W-:Y:S05]  /*2040*/  @P1 BRA `(.L_x_255) ;  /* 0x000000c000001947 */ /* 0x000fea0003800000 */
[----:B------:R-:W-:Y:S01]  /*2050*/  MOV R4, R6 ;  /* 0x0000000600047202 */ /* 0x000fe20000000f00 */
[----:B------:R-:W-:Y:S01]  /*2060*/  IMAD R12, R23, c[0x0][0x3a0], RZ ;  /* 0x0000e800170c7a24 */ /* 0x000fe200078e02ff */
[----:B------:R-:W-:-:S05]  /*2070*/  MOV R5, R10 ;  /* 0x0000000a00057202 */ /* 0x000fca0000000f00 */
[----:B------:R-:W-:-:S04]  /*2080*/  IMAD.WIDE.U32 R8, R243, c[0x0][0x3a0], R4 ;  /* 0x0000e800f3087a25 */ /* 0x000fc800078e0004 */
[----:B------:R-:W-:-:S05]  /*2090*/  IMAD R4, R243, c[0x0][0x3a4], R12 ;  /* 0x0000e900f3047a24 */ /* 0x000fca00078e020c */
[----:B------:R-:W-:Y:S02]  /*20a0*/  IADD3 R5, R9, R4, RZ ;  /* 0x0000000409057210 */ /* 0x000fe40007ffe0ff */
[----:B------:R-:W-:-:S04]  /*20b0*/  LEA R4, P0, R8, c[0x0][0x340], 0x1 ;  /* 0x0000d00008047a11 */ /* 0x000fc800078008ff */
[----:B------:R-:W-:-:S05]  /*20c0*/  LEA.HI.X R5, R8, c[0x0][0x344], R5, 0x1, P0 ;  /* 0x0000d10008057a11 */ /* 0x000fca00000f0c05 */
[----:B------:R1:W-:Y:S04]  /*20d0*/  STG.E.128 [R4.64], RZ ;  /* 0x000000ff04007986 */ /* 0x0003e8000c101d04 */
[----:B------:R1:W-:Y:S04]  /*20e0*/  STG.E.128 [R4.64+0x80], RZ ;  /* 0x000080ff04007986 */ /* 0x0003e8000c101d04 */
[----:B------:R1:W-:Y:S04]  /*20f0*/  STG.E.128 [R4.64+0x100], RZ ;  /* 0x000100ff04007986 */ /* 0x0003e8000c101d04 */
[----:B------:R1:W-:Y:S02]  /*2100*/  STG.E.128 [R4.64+0x180], RZ ;  /* 0x000180ff04007986 */ /* 0x0003e4000c101d04 */
.L_x_255:
[----:B------:R-:W-:Y:S05]  /*2110*/  BSYNC B0 ;  /* 0x0000000000007941 */ /* 0x000fea0003800000 */
.L_x_254:
[----:B-1----:R-:W-:Y:S01]  /*2120*/  IADD3 R4, R243, 0x20, RZ ;  /* 0x00000020f3047810 */ /* 0x002fe20007ffe0ff */
[----:B------:R-:W-:Y:S03]  /*2130*/  BSSY B0, `(.L_x_256) ;  /* 0x0000010000007945 */ /* 0x000fe60003800000 */
[----:B------:R-:W-:-:S13]  /*2140*/  ISETP.GE.AND P0, PT, R4, UR6, PT ;  /* 0x0000000604007c0c */ /* 0x000fda000bf06270 */
[----:B------:R-:W-:Y:S05]  /*2150*/  @P0 BRA `(.L_x_257) ;  /* 0x000000d000000947 */ /* 0x000fea0003800000 */
[----:B------:R-:W-:Y:S02]  /*2160*/  IADD3 R4, P2, R243, 0x20, RZ ;  /* 0x00000020f3047810 */ /* 0x000fe40007f5e0ff */
[----:B------:R-:W-:Y:S02]  /*2170*/  MOV R7, R10 ;  /* 0x0000000a00077202 */ /* 0x000fe40000000f00 */
[----:B------:R-:W-:-:S03]  /*2180*/  IADD3.X R5, RZ, R23, RZ, P2, !PT ;  /* 0x00000017ff057210 */ /* 0x000fc600017fe4ff */
[----:B------:R-:W-:-:S04]  /*2190*/  IMAD.WIDE.U32 R6, R4, c[0x0][0x3a0], R6 ;  /* 0x0000e80004067a25 */ /* 0x000fc800078e0006 */
[----:B------:R-:W-:-:S04]  /*21a0*/  IMAD R5, R5, c[0x0][0x3a0], RZ ;  /* 0x0000e80005057a24 */ /* 0x000fc800078e02ff */
[----:B------:R-:W-:Y:S01]  /*21b0*/  IMAD R5, R4, c[0x0][0x3a4], R5 ;  /* 0x0000e90004057a24 */ /* 0x000fe200078e0205 */
[----:B------:R-:W-:-:S04]  /*21c0*/  LEA R4, P2, R6, c[0x0][0x340], 0x1 ;  /* 0x0000d00006047a11 */ /* 0x000fc800078408ff */
[----:B------:R-:W-:-:S04]  /*21d0*/  IADD3 R5, R7, R5, RZ ;  /* 0x0000000507057210 */ /* 0x000fc80007ffe0ff */
[----:B------:R-:W-:-:S05]  /*21e0*/  LEA.HI.X R5, R6, c[0x0][0x344], R5, 0x1, P2 ;  /* 0x0000d10006057a11 */ /* 0x000fca00010f0c05 */
[----:B------:R1:W-:Y:S04]  /*21f0*/  STG.E.128 [R4.64], RZ ;  /* 0x000000ff04007986 */ /* 0x0003e8000c101d04 */
[----:B------:R1:W-:Y:S04]  /*2200*/  STG.E.128 [R4.64+0x80], RZ ;  /* 0x000080ff04007986 */ /* 0x0003e8000c101d04 */
[----:B------:R1:W-:Y:S04]  /*2210*/  STG.E.128 [R4.64+0x100], RZ ;  /* 0x000100ff04007986 */ /* 0x0003e8000c101d04 */
[----:B------:R1:W-:Y:S02]  /*2220*/  STG.E.128 [R4.64+0x180], RZ ;  /* 0x000180ff04007986 */ /* 0x0003e4000c101d04 */
.L_x_257:
[----:B------:R-:W-:Y:S05]  /*2230*/  BSYNC B0 ;  /* 0x0000000000007941 */ /* 0x000fea0003800000 */
.L_x_256:
[----:B------:R-:W-:Y:S01]  /*2240*/  ULDC.64 UR6, c[0x0][0x3a8] ;  /* 0x0000ea0000067ab9 */ /* 0x000fe20000000a00 */
[----:B-1----:R-:W-:Y:S01]  /*2250*/  IMAD.WIDE.U32 R4, R11, c[0x0][0x3a8], R248 ;  /* 0x0000ea000b047a25 */ /* 0x002fe200078e00f8 */
[----:B------:R-:W-:Y:S01]  /*2260*/  UIMAD UR6, UR20, UR6, URZ ;  /* 0x00000006140672a4 */ /* 0x000fe2000f8e023f */
[----:B------:R-:W-:Y:S03]  /*2270*/  BSSY B0, `(.L_x_258) ;  /* 0x0000018000007945 */ /* 0x000fe60003800000 */
[----:B------:R-:W-:Y:S01]  /*2280*/  UIMAD UR6, UR23, UR7, UR6 ;  /* 0x00000007170672a4 */ /* 0x000fe2000f8e0206 */
[----:B------:R-:W-:-:S05]  /*2290*/  IADD3 R6, P2, R4, UR10, RZ ;  /* 0x0000000a04067c10 */ /* 0x000fca000ff5e0ff */
        /* <DEDUP_REMOVED lines=21> */
.L_x_259:
[----:B------:R-:W-:Y:S05]  /*23f0*/  BSYNC B0 ;  /* 0x0000000000007941 */ /* 0x000fea0003800000 */
.L_x_258:
[----:B------:R-:W-:Y:S05]  /*2400*/  @P0 BRA `(.L_x_260) ;  /* 0x00005fa000000947 */ /* 0x000fea0003800000 */
[----:B-1----:R-:W-:Y:S02]  /*2410*/  IADD3 R4, P0, R243, 0x20, RZ ;  /* 0x00000020f3047810 */ /* 0x002fe40007f1e0ff */
[----:B------:R-:W-:-:S02]  /*2420*/  MOV R7, R10 ;  /* 0x0000000a00077202 */ /* 0x000fc40000000f00 */
        /* <DEDUP_REMOVED lines=10> */
[----:B------:R1:W-:Y:S01]  /*24d0*/  STG.E.128 [R4.64+0x180], RZ ;  /* 0x000180ff04007986 */ /* 0x0003e2000c101d04 */
[----:B------:R-:W-:Y:S05]  /*24e0*/  BRA `(.L_x_260) ;  /* 0x00005ec000007947 */ /* 0x000fea0003800000 */
.L_x_251:
[----:B------:R-:W-:Y:S01]  /*24f0*/  ULDC.64 UR14, c[0x0][0x198] ;  /* 0x00006600000e7ab9 */ /* 0x000fe20000000a00 */
[----:B------:R-:W-:Y:S01]  /*2500*/  IMAD.U32 R6, RZ, RZ, UR23 ;  /* 0x00000017ff067e24 */ /* 0x000fe2000f8e00ff */
[----:B------:R-:W-:Y:S01]  /*2510*/  ULDC.64 UR18, c[0x0][0x1a0] ;  /* 0x0000680000127ab9 */ /* 0x000fe20000000a00 */
[----:B------:R-:W-:Y:S01]  /*2520*/  IADD3 R5, R243, 0x20, RZ ;  /* 0x00000020f3057810 */ /* 0x000fe20007ffe0ff */
[----:B------:R-:W-:Y:S01]  /*2530*/  UIMAD UR14, UR20, UR14, URZ ;  /* 0x0000000e140e72a4 */ /* 0x000fe2000f8e023f */
[C-C-:B------:R-:W-:Y:S01]  /*2540*/  IMAD.WIDE.U32 R8, R6.reuse, c[0x0][0x198], R248.reuse ;  /* 0x0000660006087a25 */ /* 0x140fe200078e00f8 */
[----:B------:R-:W-:Y:S01]  /*2550*/  UIMAD UR11, UR20, UR18, URZ ;  /* 0x00000012140b72a4 */ /* 0x000fe2000f8e023f */
[----:B------:R-:W-:Y:S01]  /*2560*/  IADD3 R21, R251, 0x8, RZ ;  /* 0x00000008fb157810 */ /* 0x000fe20007ffe0ff */
[----:B------:R-:W-:Y:S01]  /*2570*/  UIMAD UR15, UR23, UR15, UR14 ;  /* 0x0000000f170f72a4 */ /* 0x000fe2000f8e020e */
[----:B------:R-:W-:Y:S01]  /*2580*/  IMAD.WIDE.U32 R6, R6, c[0x0][0x1a0], R248 ;  /* 0x0000680006067a25 */ /* 0x000fe200078e00f8 */
[----:B------:R-:W-:Y:S01]  /*2590*/  UIMAD UR14, UR23, UR19, UR11 ;  /* 0x00000013170e72a4 */ /* 0x000fe2000f8e020b */
[----:B------:R-:W-:Y:S01]  /*25a0*/  IADD3 R8, P3, R8, UR31, RZ ;  /* 0x0000001f08087c10 */ /* 0x000fe2000ff7e0ff */
[----:B------:R-:W-:Y:S01]  /*25b0*/  UIMAD UR11, UR6, -0x40, UR25 ;  /* 0xffffffc0060b78a4 */ /* 0x000fe2000f8e0219 */
[----:B------:R-:W-:Y:S01]  /*25c0*/  IMAD.MOV.U32 R18, RZ, RZ, 0x40 ;  /* 0x00000040ff127424 */ /* 0x000fe200078e00ff */
[----:B------:R-:W-:Y:S01]  /*25d0*/  MOV R10, UR15 ;  /* 0x0000000f000a7c02 */ /* 0x000fe20008000f00 */
[----:B------:R-:W-:Y:S01]  /*25e0*/  UIMAD UR13, UR21, -0x40, UR16 ;  /* 0xffffffc0150d78a4 */ /* 0x000fe2000f8e0210 */
[----:B------:R-:W-:Y:S01]  /*25f0*/  IADD3 R16, P1, R6, UR27, RZ ;  /* 0x0000001b06107c10 */ /* 0x000fe2000ff3e0ff */
[----:B------:R-:W-:Y:S01]  /*2600*/  IMAD.U32 R6, RZ, RZ, UR14 ;  /* 0x0000000eff067e24 */ /* 0x000fe2000f8e00ff */
[----:B------:R-:W-:Y:S01]  /*2610*/  ISETP.GE.AND P2, PT, R5, UR11, PT ;  /* 0x0000000b05007c0c */ /* 0x000fe2000bf46270 */
[C---:B------:R-:W-:Y:S01]  /*2620*/  IMAD R19, R18.reuse, c[0x0][0x374], RZ ;  /* 0x0000dd0012137a24 */ /* 0x040fe200078e02ff */
[----:B------:R-:W-:Y:S01]  /*2630*/  IADD3.X R9, R9, UR33, R10, P3, !PT ;  /* 0x0000002109097c10 */ /* 0x000fe20009ffe40a */
[----:B------:R-:W-:Y:S01]  /*2640*/  IMAD.WIDE.U32 R10, R18, c[0x0][0x370], RZ ;  /* 0x0000dc00120a7a25 */ /* 0x000fe200078e00ff */
[----:B------:R-:W-:-:S02]  /*2650*/  IADD3.X R17, R7, UR28, R6, P1, !PT ;  /* 0x0000001c07117c10 */ /* 0x000fc40008ffe406 */
[----:B------:R-:W-:Y:S01]  /*2660*/  ISETP.GE.AND P0, PT, R5, UR13, PT ;  /* 0x0000000d05007c0c */ /* 0x000fe2000bf06270 */
[----:B------:R-:W-:Y:S01]  /*2670*/  IMAD.WIDE.U32 R6, R4, c[0x0][0x1b0], R8 ;  /* 0x00006c0004067a25 */ /* 0x000fe200078e0008 */
[----:B------:R-:W-:Y:S02]  /*2680*/  ISETP.GE.AND P1, PT, R243, UR13, PT ;  /* 0x0000000df3007c0c */ /* 0x000fe4000bf26270 */
[----:B------:R-:W-:Y:S01]  /*2690*/  ISETP.GE.AND P6, PT, R21, UR11, PT ;  /* 0x0000000b15007c0c */ /* 0x000fe2000bfc6270 */
[C---:B------:R-:W-:Y:S01]  /*26a0*/  IMAD R5, R15.reuse, c[0x0][0x1b0], RZ ;  /* 0x00006c000f057a24 */ /* 0x040fe200078e02ff */
[----:B------:R-:W-:Y:S01]  /*26b0*/  MOV R239, 0x7f800000 ;  /* 0x7f80000000ef7802 */ /* 0x000fe20000000f00 */
[----:B------:R-:W-:Y:S01]  /*26c0*/  IMAD R8, R15, c[0x0][0x1b8], RZ ;  /* 0x00006e000f087a24 */ /* 0x000fe200078e02ff */
[----:B------:R-:W-:Y:S01]  /*26d0*/  @!P2 IADD3 R14, P4, R232, R10, RZ ;  /* 0x0000000ae80ea210 */ /* 0x000fe20007f9e0ff */
[----:B------:R-:W-:-:S03]  /*26e0*/  IMAD.WIDE.U32 R12, R18, c[0x0][0x190], RZ ;  /* 0x00006400120c7a25 */ /* 0x000fc600078e00ff */
[----:B------:R-:W-:Y:S01]  /*26f0*/  @!P2 IADD3.X R15, R233, R11, R19, P4, !PT ;  /* 0x0000000be90fa210 */ /* 0x000fe200027fe413 */
[----:B------:R-:W-:Y:S01]  /*2700*/  IMAD R18, R18, c[0x0][0x194], RZ ;  /* 0x0000650012127a24 */ /* 0x000fe200078e02ff */
[----:B------:R-:W-:Y:S01]  /*2710*/  PLOP3.LUT P4, PT, PT, PT, UP6, 0x80, 0x0 ;  /* 0x000000000000781c */ /* 0x000fe20003f8f068 */
[----:B------:R-:W-:Y:S01]  /*2720*/  IMAD R5, R4, c[0x0][0x1b4], R5 ;  /* 0x00006d0004057a24 */ /* 0x000fe200078e0205 */
[----:B------:R-:W-:Y:S01]  /*2730*/  @!P2 IADD3 R12, P3, R234, R12, RZ ;  /* 0x0000000cea0ca210 */ /* 0x000fe20007f7e0ff */
[C---:B------:R-:W-:Y:S01]  /*2740*/  IMAD R22, R4.reuse, c[0x0][0x1bc], R8 ;  /* 0x00006f0004167a24 */ /* 0x040fe200078e0208 */
[----:B------:R-:W-:Y:S01]  /*2750*/  @!P0 IADD3 R20, P5, R243, 0x20, RZ ;  /* 0x00000020f3148810 */ /* 0x000fe20007fbe0ff */
[----:B------:R-:W-:Y:S01]  /*2760*/  IMAD.WIDE.U32 R16, R4, c[0x0][0x1b8], R16 ;  /* 0x00006e0004107a25 */ /* 0x000fe200078e0010 */
[----:B------:R-:W-:Y:S02]  /*2770*/  @!P2 IADD3.X R13, R235, R13, R18, P3, !PT ;  /* 0x0000000deb0da210 */ /* 0x000fe40001ffe412 */
[----:B------:R-:W-:Y:S01]  /*2780*/  @!P1 MOV R4, R6 ;  /* 0x0000000600049202 */ /* 0x000fe20000000f00 */
[----:B------:R-:W-:Y:S01]  /*2790*/  @!P0 IMAD.MOV.U32 R8, RZ, RZ, R6 ;  /* 0x000000ffff088224 */ /* 0x000fe200078e0006 */
[----:B------:R-:W-:Y:S01]  /*27a0*/  @!P0 IADD3 R6, P3, R243, 0x20, RZ ;  /* 0x00000020f3068810 */ /* 0x000fe20007f7e0ff */
[----:B------:R-:W-:-:S02]  /*27b0*/  IMAD.IADD R5, R7, 0x1, R5 ;  /* 0x0000000107057824 */ /* 0x000fc400078e0205 */
[----:B------:R-:W-:Y:S01]  /*27c0*/  @!P1 IMAD R7, R23, c[0x0][0x198], RZ ;  /* 0x0000660017079a24 */ /* 0x000fe200078e02ff */
[----:B------:R-:W-:Y:S01]  /*27d0*/  @!P0 IADD3.X R10, RZ, R23, RZ, P3, !PT ;  /* 0x00000017ff0a8210 */ /* 0x000fe20001ffe4ff */
[----:B------:R-:W-:Y:S01]  /*27e0*/  @!P0 IMAD.MOV.U32 R9, RZ, RZ, R5 ;  /* 0x000000ffff098224 */ /* 0x000fe200078e0005 */
[C---:B------:R-:W-:Y:S01]  /*27f0*/  ISETP.GE.AND P3, PT, R243.reuse, UR11, PT ;  /* 0x0000000bf3007c0c */ /* 0x040fe2000bf66270 */
[----:B------:R-:W-:Y:S01]  /*2800*/  @P4 BAR.SYNC.DEFER_BLOCKING 0x0 ;  /* 0x0000000000004b1d */ /* 0x000fe20000010000 */
[C---:B------:R-:W-:Y:S02]  /*2810*/  @!P1 IMAD R11, R243.reuse, c[0x0][0x19c], R7 ;  /* 0x00006700f30b9a24 */ /* 0x040fe400078e0207 */
[----:B------:R-:W-:-:S04]  /*2820*/  @!P1 IMAD.WIDE.U32 R4, R243, c[0x0][0x198], R4 ;  /* 0x00006600f3049a25 */ /* 0x000fc800078e0004 */
[----:B------:R-:W-:Y:S02]  /*2830*/  @!P0 IMAD R7, R10, c[0x0][0x198], RZ ;  /* 0x000066000a078a24 */ /* 0x000fe400078e02ff */
[----:B------:R-:W-:Y:S01]  /*2840*/  @!P0 IMAD.X R19, RZ, RZ, R23, P5 ;  /* 0x000000ffff138224 */ /* 0x000fe200028e0617 */
[----:B------:R-:W-:Y:S01]  /*2850*/  @!P1 LEA R10, P5, R4, c[0x0][0x168], 0x1 ;  /* 0x00005a00040a9a11 */ /* 0x000fe200078a08ff */
[----:B------:R-:W-:Y:S01]  /*2860*/  @!P1 IMAD.IADD R11, R5, 0x1, R11 ;  /* 0x00000001050b9824 */ /* 0x000fe200078e020b */
[----:B------:R-:W-:Y:S01]  /*2870*/  IADD3 R5, R17, R22, RZ ;  /* 0x0000001611057210 */ /* 0x000fe20007ffe0ff */
[C---:B------:R-:W-:Y:S02]  /*2880*/  @!P0 IMAD R18, R6.reuse, c[0x0][0x19c], R7 ;  /* 0x0000670006128a24 */ /* 0x040fe400078e0207 */
[----:B------:R-:W-:Y:S01]  /*2890*/  @!P0 IMAD.WIDE.U32 R6, R6, c[0x0][0x198], R8 ;  /* 0x0000660006068a25 */ /* 0x000fe200078e0008 */
[----:B------:R-:W-:-:S03]  /*28a0*/  @!P1 LEA.HI.X R11, R4, c[0x0][0x16c], R11, 0x1, P5 ;  /* 0x00005b00040b9a11 */ /* 0x000fc600028f0c0b */
[----:B------:R-:W-:Y:S01]  /*28b0*/  @!P0 IMAD R9, R19, c[0x0][0x1a0], RZ ;  /* 0x0000680013098a24 */ /* 0x000fe200078e02ff */
[----:B------:R-:W-:Y:S01]  /*28c0*/  @!P0 LEA R8, P5, R6, c[0x0][0x168], 0x1 ;  /* 0x00005a0006088a11 */ /* 0x000fe200078a08ff */
[----:B------:R-:W-:Y:S01]  /*28d0*/  @!P0 IMAD.IADD R7, R7, 0x1, R18 ;  /* 0x0000000107078824 */ /* 0x000fe200078e0212 */
[----:B------:R-:W-:Y:S01]  /*28e0*/  @!P0 MOV R18, R16 ;  /* 0x0000001000128202 */ /* 0x000fe20000000f00 */
[----:B------:R-:W-:Y:S01]  /*28f0*/  @!P0 IMAD R21, R20, c[0x0][0x1a4], R9 ;  /* 0x0000690014158a24 */ /* 0x000fe200078e0209 */
[----:B------:R1:W-:Y:S01]  /*2900*/  @P3 STS.128 [R230+0x8000], RZ ;  /* 0x008000ffe6003388 */ /* 0x0003e20000000c00 */
[----:B------:R-:W-:Y:S01]  /*2910*/  @!P1 IMAD.MOV.U32 R4, RZ, RZ, R16 ;  /* 0x000000ffff049224 */ /* 0x000fe200078e0010 */
[----:B------:R-:W-:Y:S01]  /*2920*/  @!P0 LEA.HI.X R9, R6, c[0x0][0x16c], R7, 0x1, P5 ;  /* 0x00005b0006098a11 */ /* 0x000fe200028f0c07 */
[----:B------:R-:W-:Y:S01]  /*2930*/  @!P1 IMAD R6, R23, c[0x0][0x1a0], RZ ;  /* 0x0000680017069a24 */ /* 0x000fe200078e02ff */
[----:B------:R1:W-:Y:S01]  /*2940*/  @P3 STS.128 [R230+0xa000], RZ ;  /* 0x00a000ffe6003388 */ /* 0x0003e20000000c00 */
[----:B------:R-:W-:-:S03]  /*2950*/  @!P1 IMAD.WIDE.U32 R16, R243, c[0x0][0x1a0], R4 ;  /* 0x00006800f3109a25 */ /* 0x000fc600078e0004 */
[----:B------:R1:W-:Y:S01]  /*2960*/  @P3 STS.128 [R230+0xc000], RZ ;  /* 0x00c000ffe6003388 */ /* 0x0003e20000000c00 */
[----:B------:R-:W-:Y:S02]  /*2970*/  @!P1 IMAD R6, R243, c[0x0][0x1a4], R6 ;  /* 0x00006900f3069a24 */ /* 0x000fe400078e0206 */
[----:B------:R-:W-:Y:S01]  /*2980*/  @!P0 IMAD.MOV.U32 R19, RZ, RZ, R5 ;  /* 0x000000ffff138224 */ /* 0x000fe200078e0005 */
[----:B------:R1:W-:Y:S01]  /*2990*/  @P3 STS.128 [R230+0xe000], RZ ;  /* 0x00e000ffe6003388 */ /* 0x0003e20000000c00 */
[----:B------:R-:W-:Y:S01]  /*29a0*/  @!P1 IMAD.IADD R5, R17, 0x1, R6 ;  /* 0x0000000111059824 */ /* 0x000fe200078e0206 */
[C---:B------:R-:W-:Y:S01]  /*29b0*/  @!P1 LEA R6, P5, R16.reuse, c[0x0][0x170], 0x1 ;  /* 0x00005c0010069a11 */ /* 0x040fe200078a08ff */
[----:B------:R-:W-:Y:S01]  /*29c0*/  IMAD.SHL.U32 R242, R251, 0x4, RZ ;  /* 0x00000004fbf27824 */ /* 0x000fe200078e00ff */
[----:B------:R-:W-:Y:S01]  /*29d0*/  @!PT LDS RZ, [RZ] ;  /* 0x00000000fffff984 */ /* 0x000fe20000000800 */
[----:B------:R-:W-:Y:S01]  /*29e0*/  @!PT LDS RZ, [RZ] ;  /* 0x00000000fffff984 */ /* 0x000fe20000000800 */
[----:B------:R-:W-:Y:S01]  /*29f0*/  @!PT LDS RZ, [RZ] ;  /* 0x00000000fffff984 */ /* 0x000fe20000000800 */
[----:B------:R1:W-:Y:S01]  /*2a00*/  @!P3 LDGSTS.E.BYPASS.LTC128B.128 [R230+0x8000], [R232.64] ;  /* 0x08000000e8e6bfae */ /* 0x0003e2000b901d44 */
[----:B------:R-:W-:Y:S01]  /*2a10*/  IMAD.MOV.U32 R240, RZ, RZ, 0x7f800000 ;  /* 0x7f800000fff07424 */ /* 0x000fe200078e00ff */
[----:B------:R-:W-:Y:S01]  /*2a20*/  @!P1 LEA.HI.X R7, R16, c[0x0][0x174], R5, 0x1, P5 ;  /* 0x00005d0010079a11 */ /* 0x000fe200028f0c05 */
[----:B------:R-:W-:Y:S01]  /*2a30*/  @!P0 IMAD.WIDE.U32 R18, R20, c[0x0][0x1a0], R18 ;  /* 0x0000680014128a25 */ /* 0x000fe200078e0012 */
[----:B------:R1:W-:Y:S04]  /*2a40*/  @!P3 LDGSTS.E.BYPASS.LTC128B.128 [R230+0xa000], [R232.64+0x80] ;  /* 0x0a000080e8e6bfae */ /* 0x0003e8000b901d44 */
[----:B------:R1:W-:Y:S01]  /*2a50*/  @!P3 LDGSTS.E.BYPASS.LTC128B.128 [R230+0xc000], [R232.64+0x100] ;  /* 0x0c000100e8e6bfae */ /* 0x0003e2000b901d44 */
[----:B------:R-:W-:-:S02]  /*2a60*/  @!P0 IADD3 R17, R19, R21, RZ ;  /* 0x0000001513118210 */ /* 0x000fc40007ffe0ff */
[C---:B------:R-:W-:Y:S01]  /*2a70*/  @!P0 LEA R4, P4, R18.reuse, c[0x0][0x170], 0x1 ;  /* 0x00005c0012048a11 */ /* 0x040fe200078808ff */
[----:B------:R1:W-:Y:S03]  /*2a80*/  @!P3 LDGSTS.E.BYPASS.LTC128B.128 [R230+0xe000], [R232.64+0x180] ;  /* 0x0e000180e8e6bfae */ /* 0x0003e6000b901d44 */
[----:B------:R-:W-:Y:S01]  /*2a90*/  @!P0 LEA.HI.X R5, R18, c[0x0][0x174], R17, 0x1, P4 ;  /* 0x00005d0012058a11 */ /* 0x000fe200020f0c11 */
        /* <DEDUP_REMOVED lines=65> */
[----:B--2---:R-:W-:-:S03]  /*2eb0*/  SHF.R.S32.HI R8, RZ, 0x1f, R251 ;  /* 0x0000001fff087819 */ /* 0x004fc600000114fb */
[----:B------:R3:W-:Y:S01]  /*2ec0*/  @!P1 LDGSTS.E.BYPASS.LTC128B.128 [R230+0x1c000], [R6.64+0x100] ;  /* 0x1c00010006e69fae */ /* 0x0007e2000b901d44 */
[----:B------:R-:W-:-:S03]  /*2ed0*/  SHF.L.U64.HI R241, R251, 0x2, R8 ;  /* 0x00000002fbf17819 */ /* 0x000fc60000010208 */
        /* <DEDUP_REMOVED lines=10> */
[----:B---3--:R-:W-:-:S03]  /*2f80*/  IADD3 R6, P1, R242, UR8, RZ ;  /* 0x00000008f2067c10 */ /* 0x008fc6000ff3e0ff */
[----:B------:R2:W-:Y:S01]  /*2f90*/  @!P0 LDGSTS.E.BYPASS.LTC128B.128 [R230+0x1d000], [R4.64+0x100] ;  /* 0x1d00010004e68fae */ /* 0x0005e2000b901d44 */
[----:B------:R-:W-:-:S03]  /*2fa0*/  IADD3.X R7, R241, UR7, RZ, P1, !PT ;  /* 0x00000007f1077c10 */ /* 0x000fc60008ffe4ff */
[----:B------:R2:W-:Y:S04]  /*2fb0*/  @!P0 LDGSTS.E.BYPASS.LTC128B.128 [R230+0x1f000], [R4.64+0x180] ;  /* 0x1f00018004e68fae */ /* 0x0005e8000b901d44 */
[----:B------:R-:W0:Y:S04]  /*2fc0*/  LDGDEPBAR ;  /* 0x00000000000079af */ /* 0x000e280000000000 */
[----:B------:R1:W5:Y:S04]  /*2fd0*/  @!P2 LDG.E R239, [R6.64] ;  /* 0x0000000406efa981 */ /* 0x000368000c1e1900 */
[----:B------:R1:W5:Y:S01]  /*2fe0*/  @!P6 LDG.E R240, [R6.64+0x20] ;  /* 0x0000200406f0e981 */ /* 0x000362000c1e1900 */
[----:B------:R-:W-:Y:S01]  /*2ff0*/  IMAD.MOV.U32 R250, RZ, RZ, c[0x0][0x22c] ;  /* 0x00008b00fffa7624 */ /* 0x000fe200078e00ff */
[----:B------:R-:W-:Y:S01]  /*3000*/  UIADD3 UR15, UR25, 0x40, UR23 ;  /* 0x00000040190f7890 */ /* 0x000fe2000fffe017 */
[----:B------:R-:W-:Y:S01]  /*3010*/  CS2R R190, SRZ ;  /* 0x0000000000be7805 */ /* 0x000fe2000001ff00 */
[----:B------:R-:W-:Y:S01]  /*3020*/  CS2R R188, SRZ ;  /* 0x0000000000bc7805 */ /* 0x000fe2000001ff00 */
[----:B------:R-:W-:Y:S01]  /*3030*/  IMAD R250, R250, c[0x0][0x1c0], RZ ;  /* 0x00007000fafa7a24 */ /* 0x000fe200078e02ff */
        /* <DEDUP_REMOVED lines=9> */
[----:B--2---:R-:W-:Y:S01]  /*30d0*/  IADD3 R5, R251, 0x1, RZ ;  /* 0x00000001fb057810 */ /* 0x004fe20007ffe0ff */
[----:B------:R-:W-:Y:S01]  /*30e0*/  CS2R R176, SRZ ;  /* 0x0000000000b07805 */ /* 0x000fe2000001ff00 */
[----:B------:R-:W-:Y:S01]  /*30f0*/  MOV R4, UR25 ;  /* 0x0000001900047c02 */ /* 0x000fe20008000f00 */
[----:B------:R-:W-:Y:S01]  /*3100*/  CS2R R170, SRZ ;  /* 0x0000000000aa7805 */ /* 0x000fe2000001ff00 */
        /* <DEDUP_REMOVED lines=52> */
[----:B------:R-:W-:Y:S01]  /*3450*/  LEA R252, -R250, RZ, 0x6 ;  /* 0x000000fffafc7211 */ /* 0x000fe200078e31ff */
[----:B------:R-:W-:-:S02]  /*3460*/  UIADD3 UR14, UR23, 0x40, URZ ;  /* 0x00000040170e7890 */ /* 0x000fc4000fffe03f */
[----:B-1----:R-:W-:Y:S02]  /*3470*/  UIADD3 UR15, UR15, -UR16, URZ ;  /* 0x800000100f0f7290 */ /* 0x002fe4000fffe03f */
.L_x_263:
[----:B------:R-:W0:Y:S01]  /*3480*/  LDGDEPBAR ;  /* 0x00000000000079af */ /* 0x000e220000000000 */
[----:B------:R-:W-:Y:S01]  /*3490*/  USHF.L.U32 UR11, UR6, 0x6, URZ ;  /* 0x00000006060b7899 */ /* 0x000fe2000800063f */
[C---:B-----5:R-:W-:Y:S01]  /*34a0*/  FSETP.NEU.FTZ.AND P1, PT, R239.reuse, -INF , PT ;  /* 0xff800000ef00780b */ /* 0x060fe20003f3d000 */
[----:B------:R-:W-:Y:S02]  /*34b0*/  UISETP.GT.AND UP2, UPT, UR6, UR12, UPT ;  /* 0x0000000c0600728c */ /* 0x000fe4000bf44270 */
[----:B------:R-:W-:Y:S04]  /*34c0*/  UISETP.GE.AND UP0, UPT, UR11, UR15, UPT ;  /* 0x0000000f0b00728c */ /* 0x000fe8000bf06270 */
[----:B------:R-:W-:Y:S01]  /*34d0*/  UISETP.LT.AND UP0, UPT, UR14, UR16, UP0 ;  /* 0x000000100e00728c */ /* 0x000fe20008701270 */
[----:B------:R-:W-:Y:S05]  /*34e0*/  PLOP3.LUT P3, PT, PT, PT, UP2, 0x80, 0x0 ;  /* 0x000000000000781c */ /* 0x000fea0003f6f028 */
[----:B------:R-:W-:Y:S01]  /*34f0*/  PLOP3.LUT P0, PT, PT, PT, UP0, 0x80, 0x0 ;  /* 0x000000000000781c */ /* 0x000fe20003f0f008 */
[----:B------:R-:W-:Y:S04]  /*3500*/  DEPBAR.LE SB0, 0x0 ;  /* 0x000080000000791a */ /* 0x000fe80000000000 */
[----:B------:R-:W-:Y:S06]  /*3510*/  BAR.SYNC.DEFER_BLOCKING 0x0 ;  /* 0x0000000000007b1d */ /* 0x000fec0000010000 */
[----:B------:R-:W-:Y:S05]  /*3520*/  LDSM.16.M88.4 R16, [R218] ;  /* 0x00000000da10783b */ /* 0x000fea0000000200 */
[----:B-1----:R-:W1:Y:S05]  /*3530*/  LDSM.16.M88.4 R8, [R2+0x10000] ;  /* 0x010000000208783b */ /* 0x002e6a0000000200 */
[----:B------:R-:W2:Y:S05]  /*3540*/  LDSM.16.M88.4 R84, [R2+0x10800] ;  /* 0x010800000254783b */ /* 0x000eaa0000000200 */
[----:B------:R-:W-:Y:S05]  /*3550*/  LDSM.16.M88.4 R88, [R219] ;  /* 0x00000000db58783b */ /* 0x000fea0000000200 */
[----:B------:R-:W3:Y:S05]  /*3560*/  LDSM.16.M88.4 R92, [R3+0x10000] ;  /* 0x01000000035c783b */ /* 0x000eea0000000200 */
[----:B------:R-:W4:Y:S05]  /*3570*/  LDSM.16.M88.4 R96, [R3+0x10800] ;  /* 0x010800000360783b */ /* 0x000f2a0000000200 */
[----:B------:R-:W-:Y:S05]  /*3580*/  LDSM.16.M88.4 R100, [R223] ;  /* 0x00000000df64783b */ /* 0x000fea0000000200 */
[----:B------:R-:W3:Y:S05]  /*3590*/  LDSM.16.M88.4 R104, [R217+0x10000] ;  /* 0x01000000d968783b */ /* 0x000eea0000000200 */
[----:B------:R-:W4:Y:S01]  /*35a0*/  LDSM.16.M88.4 R108, [R217+0x10800] ;  /* 0x01080000d96c783b */ /* 0x000f220000000200 */
[C---:B-1----:R-:W-:Y:S04]  /*35b0*/  HMMA.16816.F32 R4, R16.reuse, R8, RZ ;  /* 0x000000081004723c */ /* 0x042fe800000018ff */
[----:B------:R-:W-:Y:S04]  /*35c0*/  LDSM.16.M88.4 R112, [R216+0x10800] ;  /* 0x01080000d870783b */ /* 0x000fe80000000200 */
[C---:B------:R-:W-:Y:S08]  /*35d0*/  HMMA.16816.F32 R8, R16.reuse, R10, RZ ;  /* 0x0000000a1008723c */ /* 0x040ff000000018ff */
[C---:B--2---:R-:W-:Y:S08]  /*35e0*/  HMMA.16816.F32 R12, R16.reuse, R84, RZ ;  /* 0x00000054100c723c */ /* 0x044ff000000018ff */
[----:B------:R-:W-:Y:S01]  /*35f0*/  HMMA.16816.F32 R16, R16, R86, RZ ;  /* 0x000000561010723c */ /* 0x000fe200000018ff */
[----:B------:R-:W-:Y:S07]  /*3600*/  LDSM.16.M88.4 R84, [R222] ;  /* 0x00000000de54783b */ /* 0x000fee0000000200 */
[C---:B---3--:R-:W-:Y:S08]  /*3610*/  HMMA.16816.F32 R4, R88.reuse, R92, R4 ;  /* 0x0000005c5804723c */ /* 0x048ff00000001804 */
[C---:B------:R-:W-:Y:S01]  /*3620*/  HMMA.16816.F32 R8, R88.reuse, R94, R8 ;  /* 0x0000005e5808723c */ /* 0x040fe20000001808 */
[----:B------:R-:W1:Y:S07]  /*3630*/  LDSM.16.M88.4 R92, [R216+0x10000] ;  /* 0x01000000d85c783b */ /* 0x000e6e0000000200 */
[C---:B----4-:R-:W-:Y:S08]  /*3640*/  HMMA.16816.F32 R12, R88.reuse, R96, R12 ;  /* 0x00000060580c723c */ /* 0x050ff0000000180c */
[----:B------:R-:W-:Y:S01]  /*3650*/  HMMA.16816.F32 R16, R88, R98, R16 ;  /* 0x000000625810723c */ /* 0x000fe20000001810 */
[----:B------:R-:W-:Y:S05]  /*3660*/  LDSM.16.M88.4 R88, [R218+0x2000] ;  /* 0x00200000da58783b */ /* 0x000fea0000000200 */
[----:B------:R-:W2:Y:S02]  /*3670*/  LDSM.16.M88.4 R96, [R2+0x12000] ;  /* 0x012000000260783b */ /* 0x000ea40000000200 */
[C---:B------:R-:W-:Y:S08]  /*3680*/  HMMA.16816.F32 R4, R100.reuse, R104, R4 ;  /* 0x000000686404723c */ /* 0x040ff00000001804 */
[C---:B------:R-:W-:Y:S01]  /*3690*/  HMMA.16816.F32 R8, R100.reuse, R106, R8 ;  /* 0x0000006a6408723c */ /* 0x040fe20000001808 */
[----:B------:R-:W3:Y:S07]  /*36a0*/  LDSM.16.M88.4 R104, [R2+0x12800] ;  /* 0x012800000268783b */ /* 0x000eee0000000200 */
        /* <DEDUP_REMOVED lines=72> */
[----:B------:R-:W3:Y:S07]  /*3b30*/  LDSM.16.M88.4 R84, [R217+0x16800] ;  /* 0x01680000d954783b */ /* 0x000eee0000000200 */
[C---:B-1----:R-:W-:Y:S08]  /*3b40*/  HMMA.16816.F32 R4, R88.reuse, R100, R4 ;  /* 0x000000645804723c */ /* 0x042ff00000001804 */
[C---:B------:R-:W-:Y:S01]  /*3b50*/  HMMA.16816.F32 R8, R88.reuse, R102, R8 ;  /* 0x000000665808723c */ /* 0x040fe20000001808 */
[----:B------:R-:W1:Y:S07]  /*3b60*/  LDSM.16.M88.4 R100, [R222+0x6000] ;  /* 0x00600000de64783b */ /* 0x000e6e0000000200 */
[C---:B------:R-:W-:Y:S08]  /*3b70*/  HMMA.16816.F32 R12, R88.reuse, R104, R12 ;  /* 0x00000068580c723c */ /* 0x040ff0000000180c */
[----:B------:R-:W-:Y:S07]  /*3b80*/  HMMA.16816.F32 R16, R88, R106, R16 ;  /* 0x0000006a5810723c */ /* 0x000fee0000001810 */
[----:B------:R-:W-:Y:S01]  /*3b90*/  IMAD.U32 R88, RZ, RZ, UR21 ;  /* 0x00000015ff587e24 */ /* 0x000fe2000f8e00ff */
[C---:B--2---:R-:W-:Y:S05]  /*3ba0*/  HMMA.16816.F32 R4, R92.reuse, R96, R4 ;  /* 0x000000605c04723c */ /* 0x044fea0000001804 */
[----:B------:R-:W-:Y:S02]  /*3bb0*/  @!P0 IMAD R88, R88, 0x40, R247 ;  /* 0x0000004058588824 */ /* 0x000fe400078e02f7 */
[----:B------:R-:W-:Y:S01]  /*3bc0*/  FMUL.FTZ R89, R239, 1.4426950216293334961 ;  /* 0x3fb8aa3bef597820 */ /* 0x000fe20000410000 */
[C---:B------:R-:W-:Y:S04]  /*3bd0*/  HMMA.16816.F32 R8, R92.reuse, R98, R8 ;  /* 0x000000625c08723c */ /* 0x040fe80000001808 */
[----:B------:R-:W-:Y:S04]  /*3be0*/  FSEL R89, R89, RZ, P1 ;  /* 0x000000ff59597208 */ /* 0x000fe80000800000 */
[C---:B---3--:R-:W-:Y:S07]  /*3bf0*/  HMMA.16816.F32 R12, R92.reuse, R84, R12 ;  /* 0x000000545c0c723c */ /* 0x048fee000000180c */
[----:B------:R-:W-:Y:S01]  /*3c00*/  @!P0 IADD3 R84, R246, UR11, RZ ;  /* 0x0000000bf6548c10 */ /* 0x000fe2000fffe0ff */
[----:B------:R-:W-:Y:S04]  /*3c10*/  HMMA.16816.F32 R16, R92, R86, R16 ;  /* 0x000000565c10723c */ /* 0x000fe80000001810 */
[C---:B------:R-:W-:Y:S02]  /*3c20*/  @!P0 IMNMX R91, R84.reuse, UR16, PT ;  /* 0x00000010545b8c17 */ /* 0x040fe4000b800200 */
[----:B------:R-:W-:Y:S02]  /*3c30*/  @!P0 IADD3 R90, R84, 0x8, RZ ;  /* 0x00000008545a8810 */ /* 0x000fe40007ffe0ff */
[C---:B-1----:R-:W-:Y:S01]  /*3c40*/  HMMA.16816.F32 R4, R100.reuse, R108, R4 ;  /* 0x0000006c6404723c */ /* 0x042fe20000001804 */
[----:B------:R-:W1:Y:S04]  /*3c50*/  LDSM.16.M88.4 R84, [R216+0x16800] ;  /* 0x01680000d854783b */ /* 0x000e680000000200 */
[CC--:B------:R-:W-:Y:S02]  /*3c60*/  @!P0 ISETP.GE.AND P2, PT, R88.reuse, R91.reuse, PT ;  /* 0x0000005b5800820c */ /* 0x0c0fe40003f46270 */
[----:B------:R-:W-:Y:S01]  /*3c70*/  @!P0 IADD3 R92, R88, 0x1, RZ ;  /* 0x00000001585c8810 */ /* 0x000fe20007ffe0ff */
[C---:B------:R-:W-:Y:S03]  /*3c80*/  HMMA.16816.F32 R8, R100.reuse, R110, R8 ;  /* 0x0000006e6408723c */ /* 0x040fe60000001808 */
[-C--:B------:R-:W-:Y:S02]  /*3c90*/  @!P0 ISETP.GE.AND P1, PT, R92, R91.reuse, PT ;  /* 0x0000005b5c00820c */ /* 0x080fe40003f26270 */
[----:B------:R-:W-:Y:S11]  /*3ca0*/  @!P0 IMNMX R90, R90, UR16, PT ;  /* 0x000000105a5a8c17 */ /* 0x000ff6000b800200 */
[----:B------:R-:W-:Y:S02]  /*3cb0*/  @!P0 FSEL R4, R4, -INF , !P2 ;  /* 0xff80000004048808 */ /* 0x000fe40005000000 */
[-C--:B------:R-:W-:Y:S02]  /*3cc0*/  @!P0 ISETP.GE.AND P2, PT, R88, R90.reuse, PT ;  /* 0x0000005a5800820c */ /* 0x080fe40003f46270 */
[----:B------:R-:W-:Y:S01]  /*3cd0*/  @!P0 FSEL R5, R5, -INF , !P1 ;  /* 0xff80000005058808 */ /* 0x000fe20004800000 */
[--C-:B------:R-:W-:Y:S01]  /*3ce0*/  FFMA.FTZ R4, R4, c[0x0][0x23c], -R89.reuse ;  /* 0x00008f0004047a23 */ /* 0x100fe20000010859 */
[----:B------:R-:W-:Y:S02]  /*3cf0*/  FSETP.NEU.FTZ.AND P1, PT, R240, -INF , PT ;  /* 0xff800000f000780b */ /* 0x000fe40003f3d000 */
[----:B------:R-:W-:Y:S01]  /*3d00*/  @!P0 FSEL R6, R6, -INF , !P2 ;  /* 0xff80000006068808 */ /* 0x000fe20005000000 */
[----:B------:R2:W-:Y:S01]  /*3d10*/  MUFU.EX2 R128, R4 ;  /* 0x0000000400807308 */ /* 0x0005e20000000800 */
[--C-:B------:R-:W-:Y:S01]  /*3d20*/  FFMA.FTZ R5, R5, c[0x0][0x23c], -R89.reuse ;  /* 0x00008f0005057a23 */ /* 0x100fe20000010859 */
[C---:B-1----:R-:W-:Y:S08]  /*3d30*/  HMMA.16816.F32 R12, R100.reuse, R84, R12 ;  /* 0x00000054640c723c */ /* 0x042ff0000000180c */
[----:B------:R1:W3:Y:S01]  /*3d40*/  MUFU.EX2 R126, R5 ;  /* 0x00000005007e7308 */ /* 0x0002e20000000800 */
[----:B------:R-:W-:Y:S03]  /*3d50*/  HMMA.16816.F32 R16, R100, R86, R16 ;  /* 0x000000566410723c */ /* 0x000fe60000001810 */
[----:B--2---:R-:W-:Y:S05]  /*3d60*/  FMUL.FTZ R4, R240, 1.4426950216293334961 ;  /* 0x3fb8aa3bf0047820 */ /* 0x004fea0000410000 */
[----:B------:R-:W-:Y:S02]  /*3d70*/  FSEL R4, R4, RZ, P1 ;  /* 0x000000ff04047208 */ /* 0x000fe40000800000 */
[-C--:B------:R-:W-:Y:S03]  /*3d80*/  @!P0 ISETP.GE.AND P1, PT, R92, R90.reuse, PT ;  /* 0x0000005a5c00820c */ /* 0x080fe60003f26270 */
[--C-:B------:R-:W-:Y:S01]  /*3d90*/  FFMA.FTZ R6, R6, c[0x0][0x23c], -R4.reuse ;  /* 0x00008f0006067a23 */ /* 0x100fe20000010804 */
[----:B-1----:R-:W-:Y:S02]  /*3da0*/  @!P0 IADD3 R5, R88, 0x8, RZ ;  /* 0x0000000858058810 */ /* 0x002fe40007ffe0ff */
[----:B------:R-:W-:Y:S01]  /*3db0*/  @!P0 FSEL R7, R7, -INF , !P1 ;  /* 0xff80000007078808 */ /* 0x000fe20004800000 */
[----:B------:R1:W-:Y:S01]  /*3dc0*/  MUFU.EX2 R131, R6 ;  /* 0x0000000600837308 */ /* 0x0003e20000000800 */
[-C--:B------:R-:W-:Y:S03]  /*3dd0*/  @!P0 ISETP.GE.AND P1, PT, R5, R91.reuse, PT ;  /* 0x0000005b0500820c */ /* 0x080fe60003f26270 */
[--C-:B------:R-:W-:Y:S01]  /*3de0*/  FFMA.FTZ R7, R7, c[0x0][0x23c], -R4.reuse ;  /* 0x00008f0007077a23 */ /* 0x100fe20000010804 */
[----:B------:R-:W-:Y:S05]  /*3df0*/  @!P0 FSEL R8, R8, -INF , !P1 ;  /* 0xff80000008088808 */ /* 0x000fea0004800000 */
[----:B------:R-:W2:Y:S01]  /*3e00*/  MUFU.EX2 R130, R7 ;  /* 0x0000000700827308 */ /* 0x000ea20000000800 */
[--C-:B------:R-:W-:Y:S09]  /*3e10*/  FFMA.FTZ R8, R8, c[0x0][0x23c], -R89.reuse ;  /* 0x00008f0008087a23 */ /* 0x100ff20000010859 */
[----:B------:R-:W-:Y:S01]  /*3e20*/  MUFU.EX2 R125, R8 ;  /* 0x00000008007d7308 */ /* 0x000fe20000000800 */
[----:B-1----:R-:W-:Y:S04]  /*3e30*/  @!P0 IADD3 R6, R88, 0x9, RZ ;  /* 0x0000000958068810 */ /* 0x002fe80007ffe0ff */
[-C--:B------:R-:W-:Y:S04]  /*3e40*/  @!P0 ISETP.GE.AND P1, PT, R6, R91.reuse, PT ;  /* 0x0000005b0600820c */ /* 0x080fe80003f26270 */
[----:B------:R-:W-:Y:S02]  /*3e50*/  @!P0 FSEL R9, R9, -INF , !P1 ;  /* 0xff80000009098808 */ /* 0x000fe40004800000 */
[-C--:B------:R-:W-:Y:S02]  /*3e60*/  @!P0 ISETP.GE.AND P1, PT, R5, R90.reuse, PT ;  /* 0x0000005a0500820c */ /* 0x080fe40003f26270 */
[----:B------:R-:W-:Y:S01]  /*3e70*/  @!P0 IADD3 R5, R88, 0x10, RZ ;  /* 0x0000001058058810 */ /* 0x000fe20007ffe0ff */
[--C-:B------:R-:W-:Y:S01]  /*3e80*/  FFMA.FTZ R9, R9, c[0x0][0x23c], -R89.reuse ;  /* 0x00008f0009097a23 */ /* 0x100fe20000010859 */
[----:B------:R-:W-:Y:S02]  /*3e90*/  @!P0 FSEL R10, R10, -INF , !P1 ;  /* 0xff8000000a0a8808 */ /* 0x000fe40004800000 */
[-C--:B------:R-:W-:Y:S01]  /*3ea0*/  @!P0 ISETP.GE.AND P1, PT, R6, R90.reuse, PT ;  /* 0x0000005a0600820c */ /* 0x080fe20003f26270 */
[----:B------:R-:W-:Y:S01]  /*3eb0*/  MUFU.EX2 R122, R9 ;  /* 0x00000009007a7308 */ /* 0x000fe20000000800 */
[----:B------:R-:W-:Y:S01]  /*3ec0*/  @!P0 IADD3 R6, R88, 0x11, RZ ;  /* 0x0000001158068810 */ /* 0x000fe20007ffe0ff */
[--C-:B------:R-:W-:Y:S01]  /*3ed0*/  FFMA.FTZ R10, R10, c[0x0][0x23c], -R4.reuse ;  /* 0x00008f000a0a7a23 */ /* 0x100fe20000010804 */
[----:B------:R-:W-:Y:S02]  /*3ee0*/  @!P0 FSEL R11, R11, -INF , !P1 ;  /* 0xff8000000b0b8808 */ /* 0x000fe40004800000 */
[-C--:B------:R-:W-:Y:S03]  /*3ef0*/  @!P0 ISETP.GE.AND P1, PT, R5, R91.reuse, PT ;  /* 0x0000005b0500820c */ /* 0x080fe60003f26270 */
[--C-:B------:R-:W-:Y:S01]  /*3f00*/  FFMA.FTZ R11, R11, c[0x0][0x23c], -R4.reuse ;  /* 0x00008f000b0b7a23 */ /* 0x100fe20000010804 */
[----:B------:R-:W-:Y:S01]  /*3f10*/  @!P0 FSEL R12, R12, -INF , !P1 ;  /* 0xff8000000c0c8808 */ /* 0x000fe20004800000 */
[----:B------:R-:W-:Y:S01]  /*3f20*/  MUFU.EX2 R129, R10 ;  /* 0x0000000a00817308 */ /* 0x000fe20000000800 */
[-C--:B------:R-:W-:Y:S03]  /*3f30*/  @!P0 ISETP.GE.AND P1, PT, R6, R91.reuse, PT ;  /* 0x0000005b0600820c */ /* 0x080fe60003f26270 */
[--C-:B------:R-:W-:Y:S01]  /*3f40*/  FFMA.FTZ R12, R12, c[0x0][0x23c], -R89.reuse ;  /* 0x00008f000c0c7a23 */ /* 0x100fe20000010859 */
[----:B------:R-:W-:Y:S02]  /*3f50*/  @!P0 FSEL R13, R13, -INF , !P1 ;  /* 0xff8000000d0d8808 */ /* 0x000fe40004800000 */
[-C--:B------:R-:W-:Y:S02]  /*3f60*/  @!P0 ISETP.GE.AND P1, PT, R5, R90.reuse, PT ;  /* 0x0000005a0500820c */ /* 0x080fe40003f26270 */
[----:B------:R-:W-:Y:S01]  /*3f70*/  @!P0 IADD3 R5, R88, 0x18, RZ ;  /* 0x0000001858058810 */ /* 0x000fe20007ffe0ff */
[----:B------:R-:W1:Y:S01]  /*3f80*/  MUFU.EX2 R127, R11 ;  /* 0x0000000b007f7308 */ /* 0x000e620000000800 */
[----:B------:R-:W-:Y:S01]  /*3f90*/  @!P0 FSEL R14, R14, -INF , !P1 ;  /* 0xff8000000e0e8808 */ /* 0x000fe20004800000 */
[--C-:B------:R-:W-:Y:S01]  /*3fa0*/  FFMA.FTZ R13, R13, c[0x0][0x23c], -R89.reuse ;  /* 0x00008f000d0d7a23 */ /* 0x100fe20000010859 */
[----:B------:R-:W-:Y:S02]  /*3fb0*/  @!P0 ISETP.GE.AND P1, PT, R6, R90, PT ;  /* 0x0000005a0600820c */ /* 0x000fe40003f26270 */
[----:B------:R-:W-:Y:S01]  /*3fc0*/  @!P0 IADD3 R88, R88, 0x19, RZ ;  /* 0x0000001958588810 */ /* 0x000fe20007ffe0ff */
[--C-:B------:R-:W-:Y:S01]  /*3fd0*/  FFMA.FTZ R14, R14, c[0x0][0x23c], -R4.reuse ;  /* 0x00008f000e0e7a23 */ /* 0x100fe20000010804 */
[----:B------:R-:W-:Y:S02]  /*3fe0*/  @!P0 FSEL R15, R15, -INF , !P1 ;  /* 0xff8000000f0f8808 */ /* 0x000fe40004800000 */
[-C--:B------:R-:W-:Y:S01]  /*3ff0*/  @!P0 ISETP.GE.AND P1, PT, R5, R91.reuse, PT ;  /* 0x0000005b0500820c */ /* 0x080fe20003f26270 */
[----:B------:R-:W-:Y:S01]  /*4000*/  MUFU.EX2 R121, R12 ;  /* 0x0000000c00797308 */ /* 0x000fe20000000800 */
[----:B---3--:R-:W-:Y:S01]  /*4010*/  F2FP.PACK_AB R6, R126, R128 ;  /* 0x000000807e06723e */ /* 0x008fe200000000ff */
[--C-:B------:R-:W-:Y:S01]  /*4020*/  FFMA.FTZ R15, R15, c[0x0][0x23c], -R4.reuse ;  /* 0x00008f000f0f7a23 */ /* 0x100fe20000010804 */
[----:B------:R-:W-:Y:S02]  /*4030*/  @!P0 FSEL R16, R16, -INF , !P1 ;  /* 0xff80000010108808 */ /* 0x000fe40004800000 */
[----:B------:R-:W-:Y:S01]  /*4040*/  @!P0 ISETP.GE.AND P1, PT, R88, R91, PT ;  /* 0x0000005b5800820c */ /* 0x000fe20003f26270 */
[----:B------:R3:W-:Y:S02]  /*4050*/  STS [R231+0x22000], R6 ;  /* 0x02200006e7007388 */ /* 0x0007e40000000800 */
[--C-:B------:R-:W-:Y:S01]  /*4060*/  FFMA.FTZ R16, R16, c[0x0][0x23c], -R89.reuse ;  /* 0x00008f0010107a23 */ /* 0x100fe20000010859 */
[----:B------:R-:W-:Y:S01]  /*4070*/  @!P0 FSEL R17, R17, -INF , !P1 ;  /* 0xff80000011118808 */ /* 0x000fe20004800000 */
[----:B------:R-:W4:Y:S01]  /*4080*/  MUFU.EX2 R118, R13 ;  /* 0x0000000d00767308 */ /* 0x000f220000000800 */
[-C--:B------:R-:W-:Y:S02]  /*4090*/  @!P0 ISETP.GE.AND P1, PT, R5, R90.reuse, PT ;  /* 0x0000005a0500820c */ /* 0x080fe40003f26270 */
[----:B--2---:R-:W-:Y:S01]  /*40a0*/  F2FP.PACK_AB R5, R130, R131 ;  /* 0x000000838205723e */ /* 0x004fe200000000ff */
[----:B------:R-:W-:Y:S01]  /*40b0*/  FFMA.FTZ R89, R17, c[0x0][0x23c], -R89 ;  /* 0x00008f0011597a23 */ /* 0x000fe20000010859 */
[----:B------:R-:W-:Y:S02]  /*40c0*/  @!P0 FSEL R18, R18, -INF , !P1 ;  /* 0xff80000012128808 */ /* 0x000fe40004800000 */
[----:B------:R-:W-:Y:S01]  /*40d0*/  @!P0 ISETP.GE.AND P1, PT, R88, R90, PT ;  /* 0x0000005a5800820c */ /* 0x000fe20003f26270 */
[----:B------:R2:W-:Y:S01]  /*40e0*/  STS [R231+0x22400], R5 ;  /* 0x02240005e7007388 */ /* 0x0005e20000000800 */
[----:B-1----:R-:W-:Y:S01]  /*40f0*/  F2FP.PACK_AB R8, R127, R129 ;  /* 0x000000817f08723e */ /* 0x002fe200000000ff */
[--C-:B------:R-:W-:Y:S01]  /*4100*/  FFMA.FTZ R18, R18, c[0x0][0x23c], -R4.reuse ;  /* 0x00008f0012127a23 */ /* 0x100fe20000010804 */
[----:B------:R-:W-:Y:S01]  /*4110*/  @!P0 FSEL R19, R19, -INF , !P1 ;  /* 0xff80000013138808 */ /* 0x000fe20004800000 */
[----:B------:R-:W-:Y:S02]  /*4120*/  MUFU.EX2 R124, R14 ;  /* 0x0000000e007c7308 */ /* 0x000fe40000000800 */
[----:B------:R-:W-:Y:S02]  /*4130*/  STS [R238+0x22400], R8 ;  /* 0x02240008ee007388 */ /* 0x000fe40000000800 */
[----:B------:R-:W-:Y:S06]  /*4140*/  FFMA.FTZ R4, R19, c[0x0][0x23c], -R4 ;  /* 0x00008f0013047a23 */ /* 0x000fec0000010804 */
[----:B------:R1:W-:Y:S01]  /*4150*/  MUFU.EX2 R119, R4 ;  /* 0x0000000400777308 */ /* 0x0003e20000000800 */
[----:B----4-:R-:W-:Y:S09]  /*4160*/  F2FP.PACK_AB R7, R118, R121 ;  /* 0x000000797607723e */ /* 0x010ff200000000ff */
[----:B------:R-:W3:Y:S10]  /*4170*/  MUFU.EX2 R123, R15 ;  /* 0x0000000f007b7308 */ /* 0x000ef40000000800 */
[----:B------:R-:W-:Y:S01]  /*4180*/  MUFU.EX2 R117, R16 ;  /* 0x0000001000757308 */ /* 0x000fe20000000800 */
[----:B-1----:R-:W-:Y:S05]  /*4190*/  F2FP.PACK_AB R4, R122, R125 ;  /* 0x0000007d7a04723e */ /* 0x002fea00000000ff */
[----:B------:R1:W-:Y:S04]  /*41a0*/  STS [R238+0x22000], R4 ;  /* 0x02200004ee007388 */ /* 0x0003e80000000800 */
[----:B------:R-:W2:Y:S01]  /*41b0*/  MUFU.EX2 R116, R89 ;  /* 0x0000005900747308 */ /* 0x000ea20000000800 */
[----:B---3--:R-:W-:Y:S01]  /*41c0*/  F2FP.PACK_AB R6, R123, R124 ;  /* 0x0000007c7b06723e */ /* 0x008fe200000000ff */
[----:B------:R-:W-:Y:S08]  /*41d0*/  STS [R236+0x22000], R7 ;  /* 0x02200007ec007388 */ /* 0x000ff00000000800 */
[----:B------:R-:W1:Y:S01]  /*41e0*/  MUFU.EX2 R120, R18 ;  /* 0x0000001200787308 */ /* 0x000e620000000800 */
[----:B------:R-:W-:Y:S01]  /*41f0*/  STS [R236+0x22400], R6 ;  /* 0x02240006ec007388 */ /* 0x000fe20000000800 */
[----:B--2---:R-:W-:Y:S05]  /*4200*/  F2FP.PACK_AB R5, R116, R117 ;  /* 0x000000757405723e */ /* 0x004fea00000000ff */
[----:B------:R-:W-:Y:S01]  /*4210*/  STS [R237+0x22000], R5 ;  /* 0x02200005ed007388 */ /* 0x000fe20000000800 */
[----:B-1----:R-:W-:Y:S05]  /*4220*/  F2FP.PACK_AB R4, R119, R120 ;  /* 0x000000787704723e */ /* 0x002fea00000000ff */
[----:B------:R-:W-:Y:S05]  /*4230*/  STS [R237+0x22400], R4 ;  /* 0x02240004ed007388 */ /* 0x000fea0000000800 */
[----:B------:R-:W-:Y:S05]  /*4240*/  LDSM.16.M88.4 R16, [R218+0x8000] ;  /* 0x00800000da10783b */ /* 0x000fea0000000200 */
[----:B------:R-:W1:Y:S05]  /*4250*/  LDSM.16.M88.4 R8, [R2+0x18000] ;  /* 0x018000000208783b */ /* 0x000e6a0000000200 */
[----:B------:R-:W2:Y:S05]  /*4260*/  LDSM.16.M88.4 R84, [R2+0x18800] ;  /* 0x018800000254783b */ /* 0x000eaa0000000200 */
[----:B------:R-:W-:Y:S05]  /*4270*/  LDSM.16.M88.4 R88, [R219+0x8000] ;  /* 0x00800000db58783b */ /* 0x000fea0000000200 */
[----:B------:R-:W3:Y:S05]  /*4280*/  LDSM.16.M88.4 R92, [R3+0x18000] ;  /* 0x01800000035c783b */ /* 0x000eea0000000200 */
[----:B------:R-:W4:Y:S05]  /*4290*/  LDSM.16.M88.4 R96, [R3+0x18800] ;  /* 0x018800000360783b */ /* 0x000f2a0000000200 */
[----:B------:R-:W-:Y:S05]  /*42a0*/  LDSM.16.M88.4 R100, [R223+0x8000] ;  /* 0x00800000df64783b */ /* 0x000fea0000000200 */
[----:B------:R-:W3:Y:S05]  /*42b0*/  LDSM.16.M88.4 R104, [R217+0x18000] ;  /* 0x01800000d968783b */ /* 0x000eea0000000200 */
[----:B------:R-:W4:Y:S01]  /*42c0*/  LDSM.16.M88.4 R108, [R217+0x18800] ;  /* 0x01880000d96c783b */ /* 0x000f220000000200 */
[C---:B-1----:R-:W-:Y:S04]  /*42d0*/  HMMA.16816.F32 R4, R16.reuse, R8, RZ ;  /* 0x000000081004723c */ /* 0x042fe800000018ff */
[----:B------:R-:W-:Y:S04]  /*42e0*/  LDSM.16.M88.4 R112, [R216+0x18800] ;  /* 0x01880000d870783b */ /* 0x000fe80000000200 */
[C---:B------:R-:W-:Y:S08]  /*42f0*/  HMMA.16816.F32 R8, R16.reuse, R10, RZ ;  /* 0x0000000a1008723c */ /* 0x040ff000000018ff */
[C---:B--2---:R-:W-:Y:S08]  /*4300*/  HMMA.16816.F32 R12, R16.reuse, R84, RZ ;  /* 0x00000054100c723c */ /* 0x044ff000000018ff */
[----:B------:R-:W-:Y:S01]  /*4310*/  HMMA.16816.F32 R16, R16, R86, RZ ;  /* 0x000000561010723c */ /* 0x000fe200000018ff */
[----:B------:R-:W-:Y:S07]  /*4320*/  LDSM.16.M88.4 R84, [R222+0x8000] ;  /* 0x00800000de54783b */ /* 0x000fee0000000200 */
        /* <DEDUP_REMOVED lines=9> */
[----:B------:R-:W-:Y:S07]  /*43c0*/  LDSM.16.M88.4 R104, [R3+0x1a000] ;  /* 0x01a000000368783b */ /* 0x000fee0000000200 */
[C---:B------:R-:W-:Y:S08]  /*43d0*/  HMMA.16816.F32 R12, R100.reuse, R108, R12 ;  /* 0x0000006c640c723c */ /* 0x040ff0000000180c */
[----:B------:R-:W-:Y:S01]  /*43e0*/  HMMA.16816.F32 R16, R100, R110, R16 ;  /* 0x0000006e6410723c */ /* 0x000fe20000001810 */
[----:B------:R-:W3:Y:S05]  /*43f0*/  LDSM.16.M88.4 R100, [R2+0x1a800] ;  /* 0x01a800000264783b */ /* 0x000eea0000000200 */
[----:B------:R-:W-:Y:S02]  /*4400*/  LDSM.16.M88.4 R108, [R217+0x1a000] ;  /* 0x01a00000d96c783b */ /* 0x000fe40000000200 */
[C---:B-1----:R-:W-:Y:S08]  /*4410*/  HMMA.16816.F32 R4, R84.reuse, R92, R4 ;  /* 0x0000005c5404723c */ /* 0x042ff00000001804 */
[C---:B------:R-:W-:Y:S01]  /*4420*/  HMMA.16816.F32 R8, R84.reuse, R94, R8 ;  /* 0x0000005e5408723c */ /* 0x040fe20000001808 */
[----:B------:R-:W1:Y:S07]  /*4430*/  LDSM.16.M88.4 R92, [R219+0xa000] ;  /* 0x00a00000db5c783b */ /* 0x000e6e0000000200 */
[C---:B------:R-:W-:Y:S07]  /*4440*/  HMMA.16816.F32 R12, R84.reuse, R112, R12 ;  /* 0x00000070540c723c */ /* 0x040fee000000180c */
[----:B------:R-:W-:Y:S01]  /*4450*/  IADD3 R112, P0, R242, UR10, RZ ;  /* 0x0000000af2707c10 */ /* 0x000fe2000ff1e0ff */
[----:B------:R-:W-:Y:S01]  /*4460*/  HMMA.16816.F32 R16, R84, R114, R16 ;  /* 0x000000725410723c */ /* 0x000fe20000001810 */
[----:B------:R-:W2:Y:S03]  /*4470*/  LDSM.16.M88.4 R84, [R3+0x1a800] ;  /* 0x01a800000354783b */ /* 0x000ea60000000200 */
[----:B------:R-:W-:Y:S02]  /*4480*/  IADD3.X R113, R241, UR9, RZ, P0, !PT ;  /* 0x00000009f1717c10 */ /* 0x000fe400087fe4ff */
[C---:B------:R-:W-:Y:S02]  /*4490*/  LEA R228, P0, R252.reuse, R228, 0x2 ;  /* 0x000000e4fce47211 */ /* 0x040fe400078010ff */
[C---:B--2---:R-:W-:Y:S01]  /*44a0*/  HMMA.16816.F32 R4, R88.reuse, R96, R4 ;  /* 0x000000605804723c */ /* 0x044fe20000001804 */
[----:B------:R2:W4:Y:S04]  /*44b0*/  LDG.E R114, [R112.64] ;  /* 0x0000000470727981 */ /* 0x000528000c1e1900 */
[----:B------:R-:W-:Y:S03]  /*44c0*/  LEA.HI.X.SX32 R229, R252, R229, 0x2, P0 ;  /* 0x000000e5fce57211 */ /* 0x000fe600000f16ff */
[C---:B------:R-:W-:Y:S01]  /*44d0*/  HMMA.16816.F32 R8, R88.reuse, R98, R8 ;  /* 0x000000625808723c */ /* 0x040fe20000001808 */
[----:B------:R-:W2:Y:S07]  /*44e0*/  LDSM.16.M88.4 R96, [R223+0xa000] ;  /* 0x00a00000df60783b */ /* 0x000eae0000000200 */
[C---:B---3--:R-:W-:Y:S08]  /*44f0*/  HMMA.16816.F32 R12, R88.reuse, R100, R12 ;  /* 0x00000064580c723c */ /* 0x048ff0000000180c */
[----:B------:R-:W-:Y:S01]  /*4500*/  HMMA.16816.F32 R16, R88, R102, R16 ;  /* 0x000000665810723c */ /* 0x000fe20000001810 */
[----:B------:R-:W3:Y:S05]  /*4510*/  LDSM.16.M88.4 R88, [R217+0x1a800] ;  /* 0x01a80000d958783b */ /* 0x000eea0000000200 */
[----:B--2---:R-:W2:Y:S02]  /*4520*/  LDG.E R112, [R112.64+0x20] ;  /* 0x0000200470707981 */ /* 0x004ea4000c1e1900 */
[C---:B-1----:R-:W-:Y:S03]  /*4530*/  HMMA.16816.F32 R4, R92.reuse, R104, R4 ;  /* 0x000000685c04723c */ /* 0x042fe60000001804 */
[----:B------:R-:W-:Y:S05]  /*4540*/  LDSM.16.M88.4 R100, [R222+0xa000] ;  /* 0x00a00000de64783b */ /* 0x000fea0000000200 */
[C---:B------:R-:W-:Y:S01]  /*4550*/  HMMA.16816.F32 R8, R92.reuse, R106, R8 ;  /* 0x0000006a5c08723c */ /* 0x040fe20000001808 */
[----:B------:R-:W1:Y:S07]  /*4560*/  LDSM.16.M88.4 R104, [R216+0x1a000] ;  /* 0x01a00000d868783b */ /* 0x000e6e0000000200 */
[C---:B------:R-:W-:Y:S08]  /*4570*/  HMMA.16816.F32 R12, R92.reuse, R84, R12 ;  /* 0x000000545c0c723c */ /* 0x040ff0000000180c */
        /* <DEDUP_REMOVED lines=10> */
[C---:B-1----:R-:W-:Y:S08]  /*4620*/  HMMA.16816.F32 R4, R100.reuse, R104, R4 ;  /* 0x000000686404723c */ /* 0x042ff00000001804 */
        /* <DEDUP_REMOVED lines=32> */
[----:B------:R-:W4:Y:S05]  /*4830*/  LDSM.16.M88.4 R84, [R3+0x1e800] ;  /* 0x01e800000354783b */ /* 0x000f2a0000000200 */
[----:B------:R-:W-:Y:S02]  /*4840*/  LDSM.16.M88.4 R92, [R223+0xe000] ;  /* 0x00e00000df5c783b */ /* 0x000fe40000000200 */
[C---:B------:R-:W-:Y:S08]  /*4850*/  HMMA.16816.F32 R4, R96.reuse, R108, R4 ;  /* 0x0000006c6004723c */ /* 0x040ff00000001804 */
[C---:B------:R-:W-:Y:S01]  /*4860*/  HMMA.16816.F32 R8, R96.reuse, R110, R8 ;  /* 0x0000006e6008723c */ /* 0x040fe20000001808 */
[----:B------:R-:W4:Y:S07]  /*4870*/  LDSM.16.M88.4 R108, [R217+0x1e000] ;  /* 0x01e00000d96c783b */ /* 0x000f2e0000000200 */
[C---:B---3--:R-:W-:Y:S08]  /*4880*/  HMMA.16816.F32 R12, R96.reuse, R88, R12 ;  /* 0x00000058600c723c */ /* 0x048ff0000000180c */
[----:B------:R-:W-:Y:S01]  /*4890*/  HMMA.16816.F32 R16, R96, R90, R16 ;  /* 0x0000005a6010723c */ /* 0x000fe20000001810 */
[----:B------:R-:W3:Y:S05]  /*48a0*/  LDSM.16.M88.4 R88, [R217+0x1e800] ;  /* 0x01e80000d958783b */ /* 0x000eea0000000200 */
[----:B------:R-:W-:Y:S02]  /*48b0*/  LDSM.16.M88.4 R96, [R222+0xe000] ;  /* 0x00e00000de60783b */ /* 0x000fe40000000200 */
[C---:B-1----:R-:W-:Y:S08]  /*48c0*/  HMMA.16816.F32 R4, R100.reuse, R104, R4 ;  /* 0x000000686404723c */ /* 0x042ff00000001804 */
[C---:B------:R-:W-:Y:S01]  /*48d0*/  HMMA.16816.F32 R8, R100.reuse, R106, R8 ;  /* 0x0000006a6408723c */ /* 0x040fe20000001808 */
[----:B------:R-:W1:Y:S07]  /*48e0*/  LDSM.16.M88.4 R104, [R216+0x1e000] ;  /* 0x01e00000d868783b */ /* 0x000e6e0000000200 */
[C---:B----4-:R-:W-:Y:S08]  /*48f0*/  HMMA.16816.F32 R12, R100.reuse, R84, R12 ;  /* 0x00000054640c723c */ /* 0x050ff0000000180c */
[----:B------:R-:W-:Y:S01]  /*4900*/  HMMA.16816.F32 R16, R100, R86, R16 ;  /* 0x000000566410723c */ /* 0x000fe20000001810 */
[----:B------:R-:W4:Y:S07]  /*4910*/  LDSM.16.M88.4 R84, [R216+0x1e800] ;  /* 0x01e80000d854783b */ /* 0x000f2e0000000200 */
[C---:B------:R-:W-:Y:S08]  /*4920*/  HMMA.16816.F32 R4, R92.reuse, R108, R4 ;  /* 0x0000006c5c04723c */ /* 0x040ff00000001804 */
[C---:B------:R-:W-:Y:S08]  /*4930*/  HMMA.16816.F32 R8, R92.reuse, R110, R8 ;  /* 0x0000006e5c08723c */ /* 0x040ff00000001808 */
[C---:B---3--:R-:W-:Y:S08]  /*4940*/  HMMA.16816.F32 R12, R92.reuse, R88, R12 ;  /* 0x000000585c0c723c */ /* 0x048ff0000000180c */
[----:B------:R-:W-:Y:S08]  /*4950*/  HMMA.16816.F32 R16, R92, R90, R16 ;  /* 0x0000005a5c10723c */ /* 0x000ff00000001810 */
[C---:B-1----:R-:W-:Y:S08]  /*4960*/  HMMA.16816.F32 R4, R96.reuse, R104, R4 ;  /* 0x000000686004723c */ /* 0x042ff00000001804 */
[C---:B------:R-:W-:Y:S08]  /*4970*/  HMMA.16816.F32 R8, R96.reuse, R106, R8 ;  /* 0x0000006a6008723c */ /* 0x040ff00000001808 */
[C---:B----4-:R-:W-:Y:S08]  /*4980*/  HMMA.16816.F32 R12, R96.reuse, R84, R12 ;  /* 0x00000054600c723c */ /* 0x050ff0000000180c */
[----:B------:R-:W-:Y:S04]  /*4990*/  HMMA.16816.F32 R16, R96, R86, R16 ;  /* 0x000000566010723c */ /* 0x000fe80000001810 */
[C---:B------:R-:W-:Y:S02]  /*49a0*/  FADD.FTZ R84, -R114.reuse, R4 ;  /* 0x0000000472547221 */ /* 0x040fe40000010100 */
[----:B------:R-:W-:Y:S02]  /*49b0*/  FADD.FTZ R4, -R114, R5 ;  /* 0x0000000572047221 */ /* 0x000fe40000010100 */
[----:B------:R-:W-:Y:S04]  /*49c0*/  FMUL.FTZ R5, R128, R84 ;  /* 0x0000005480057220 */ /* 0x000fe80000410000 */
[----:B------:R-:W-:Y:S02]  /*49d0*/  FMUL.FTZ R4, R126, R4 ;  /* 0x000000047e047220 */ /* 0x000fe40000410000 */
[----:B--2---:R-:W-:Y:S02]  /*49e0*/  FADD.FTZ R6, -R112, R6 ;  /* 0x0000000670067221 */ /* 0x004fe40000010100 */
[----:B------:R-:W-:Y:S01]  /*49f0*/  FADD.FTZ R8, -R114, R8 ;  /* 0x0000000872087221 */ /* 0x000fe20000010100 */
[----:B------:R-:W-:Y:S01]  /*4a00*/  F2FP.PACK_AB R4, R4, R5 ;  /* 0x000000050404723e */ /* 0x000fe200000000ff */
[----:B------:R-:W-:Y:S02]  /*4a10*/  FADD.FTZ R5, -R114, R12 ;  /* 0x0000000c72057221 */ /* 0x000fe40000010100 */
[----:B------:R-:W-:Y:S02]  /*4a20*/  FADD.FTZ R12, -R112, R7 ;  /* 0x00000007700c7221 */ /* 0x000fe40000010100 */
[----:B------:R1:W-:Y:S01]  /*4a30*/  STS [R231+0x20000], R4 ;  /* 0x02000004e7007388 */ /* 0x0003e20000000800 */
[----:B------:R-:W-:Y:S02]  /*4a40*/  FMUL.FTZ R84, R125, R8 ;  /* 0x000000087d547220 */ /* 0x000fe40000410000 */
[C---:B------:R-:W-:Y:S02]  /*4a50*/  FADD.FTZ R17, -R114.reuse, R17 ;  /* 0x0000001172117221 */ /* 0x040fe40000010100 */
[----:B------:R-:W-:Y:S02]  /*4a60*/  FADD.FTZ R16, -R114, R16 ;  /* 0x0000001072107221 */ /* 0x000fe40000010100 */
[----:B------:R-:W-:Y:S02]  /*4a70*/  FMUL.FTZ R7, R116, R17 ;  /* 0x0000001174077220 */ /* 0x000fe40000410000 */
[----:B------:R-:W-:Y:S02]  /*4a80*/  FMUL.FTZ R12, R130, R12 ;  /* 0x0000000c820c7220 */ /* 0x000fe40000410000 */
[----:B------:R-:W-:Y:S02]  /*4a90*/  FADD.FTZ R8, -R114, R13 ;  /* 0x0000000d72087221 */ /* 0x000fe40000010100 */
[----:B------:R-:W-:Y:S02]  /*4aa0*/  FMUL.FTZ R5, R121, R5 ;  /* 0x0000000579057220 */ /* 0x000fe40000410000 */
[----:B------:R-:W-:Y:S02]  /*4ab0*/  FMUL.FTZ R8, R118, R8 ;  /* 0x0000000876087220 */ /* 0x000fe40000410000 */
[----:B------:R-:W-:Y:S02]  /*4ac0*/  FADD.FTZ R10, -R112, R10 ;  /* 0x0000000a700a7221 */ /* 0x000fe40000010100 */
[----:B------:R-:W-:Y:S01]  /*4ad0*/  FADD.FTZ R9, -R114, R9 ;  /* 0x0000000972097221 */ /* 0x000fe20000010100 */
[----:B------:R-:W-:Y:S01]  /*4ae0*/  F2FP.PACK_AB R8, R8, R5 ;  /* 0x000000050808723e */ /* 0x000fe200000000ff */
[----:B------:R-:W-:Y:S02]  /*4af0*/  FMUL.FTZ R13, R129, R10 ;  /* 0x0000000a810d7220 */ /* 0x000fe40000410000 */
[----:B------:R-:W-:Y:S02]  /*4b00*/  FMUL.FTZ R9, R122, R9 ;  /* 0x000000097a097220 */ /* 0x000fe40000410000 */
[----:B-1----:R-:W-:Y:S02]  /*4b10*/  FMUL.FTZ R4, R117, R16 ;  /* 0x0000001075047220 */ /* 0x002fe40000410000 */
[----:B------:R-:W-:Y:S01]  /*4b20*/  FMUL.FTZ R16, R131, R6 ;  /* 0x0000000683107220 */ /* 0x000fe20000410000 */
[----:B------:R-:W-:Y:S01]  /*4b30*/  F2FP.PACK_AB R9, R9, R84 ;  /* 0x000000540909723e */ /* 0x000fe200000000ff */
[C---:B------:R-:W-:Y:S01]  /*4b40*/  FADD.FTZ R6, -R112.reuse, R11 ;  /* 0x0000000b70067221 */ /* 0x040fe20000010100 */
[----:B------:R-:W-:Y:S01]  /*4b50*/  F2FP.PACK_AB R7, R7, R4 ;  /* 0x000000040707723e */ /* 0x000fe200000000ff */
[----:B------:R-:W-:Y:S01]  /*4b60*/  FADD.FTZ R10, -R112, R14 ;  /* 0x0000000e700a7221 */ /* 0x000fe20000010100 */
[----:B------:R-:W-:Y:S01]  /*4b70*/  F2FP.PACK_AB R4, R12, R16 ;  /* 0x000000100c04723e */ /* 0x000fe200000000ff */
[----:B------:R-:W-:Y:S02]  /*4b80*/  FMUL.FTZ R6, R127, R6 ;  /* 0x000000067f067220 */ /* 0x000fe40000410000 */
[----:B------:R-:W-:Y:S02]  /*4b90*/  FADD.FTZ R5, -R112, R15 ;  /* 0x0000000f70057221 */ /* 0x000fe40000010100 */
[----:B------:R1:W-:Y:S01]  /*4ba0*/  STS [R231+0x20400], R4 ;  /* 0x02040004e7007388 */ /* 0x0003e20000000800 */
[----:B------:R-:W-:Y:S01]  /*4bb0*/  FMUL.FTZ R10, R124, R10 ;  /* 0x0000000a7c0a7220 */ /* 0x000fe20000410000 */
[----:B------:R-:W-:Y:S01]  /*4bc0*/  F2FP.PACK_AB R6, R6, R13 ;  /* 0x0000000d0606723e */ /* 0x000fe200000000ff */
[----:B------:R-:W-:Y:S02]  /*4bd0*/  FMUL.FTZ R5, R123, R5 ;  /* 0x000000057b057220 */ /* 0x000fe40000410000 */
[C---:B------:R-:W-:Y:S01]  /*4be0*/  FADD.FTZ R12, -R112.reuse, R18 ;  /* 0x00000012700c7221 */ /* 0x040fe20000010100 */
[----:B------:R-:W-:Y:S01]  /*4bf0*/  STS [R238+0x20000], R9 ;  /* 0x02000009ee007388 */ /* 0x000fe20000000800 */
[----:B------:R-:W-:Y:S01]  /*4c00*/  FADD.FTZ R11, -R112, R19 ;  /* 0x00000013700b7221 */ /* 0x000fe20000010100 */
[----:B------:R-:W-:Y:S01]  /*4c10*/  F2FP.PACK_AB R5, R5, R10 ;  /* 0x0000000a0505723e */ /* 0x000fe200000000ff */
[----:B------:R-:W-:Y:S02]  /*4c20*/  FMUL.FTZ R12, R120, R12 ;  /* 0x0000000c780c7220 */ /* 0x000fe40000410000 */
[----:B------:R-:W-:Y:S01]  /*4c30*/  STS [R238+0x20400], R6 ;  /* 0x02040006ee007388 */ /* 0x000fe20000000800 */
[----:B------:R-:W-:Y:S04]  /*4c40*/  FMUL.FTZ R11, R119, R11 ;  /* 0x0000000b770b7220 */ /* 0x000fe80000410000 */
[----:B------:R-:W-:Y:S05]  /*4c50*/  STS [R236+0x20000], R8 ;  /* 0x02000008ec007388 */ /* 0x000fea0000000800 */
[----:B------:R-:W-:Y:S01]  /*4c60*/  STS [R236+0x20400], R5 ;  /* 0x02040005ec007388 */ /* 0x000fe20000000800 */
[----:B-1----:R-:W-:Y:S04]  /*4c70*/  F2FP.PACK_AB R4, R11, R12 ;  /* 0x0000000c0b04723e */ /* 0x002fe800000000ff */
        /* <DEDUP_REMOVED lines=114> */
.L_x_261:
[----:B------:R-:W-:Y:S01]  /*53a0*/  LDSM.16.M88.4 R128, [R224] ;  /* 0x00000000e080783b */ /* 0x000fe20000000200 */
[----:B------:R-:W-:Y:S02]  /*53b0*/  @UP2 UIADD3 UR13, UP1, UR8, -0x100, URZ ;  /* 0xffffff00080d2890 */ /* 0x000fe4000ff3e03f */
[----:B------:R-:W-:Y:S02]  /*53c0*/  @UP2 UIADD3 UR10, UP0, UR10, -0x100, URZ ;  /* 0xffffff000a0a2890 */ /* 0x000fe4000ff1e03f */
[----:B------:R-:W2:Y:S01]  /*53d0*/  LDSM.16.MT88.4 R16, [R0+0x10000] ;  /* 0x010000000010783b */ /* 0x000ea20000004200 */
[----:B------:R-:W-:Y:S02]  /*53e0*/  @UP2 UIADD3.X UR11, UR7, -0x1, URZ, UP1, !UPT ;  /* 0xffffffff070b2890 */ /* 0x000fe40008ffe43f */
[----:B------:R-:W-:Y:S02]  /*53f0*/  @UP2 UIADD3.X UR9, UR9, -0x1, URZ, UP0, !UPT ;  /* 0xffffffff09092890 */ /* 0x000fe400087fe43f */
[----:B------:R-:W3:Y:S05]  /*5400*/  LDSM.16.M88.4 R124, [R224+0x1000] ;  /* 0x00100000e07c783b */ /* 0x000eea0000000200 */
[----:B------:R-:W4:Y:S05]  /*5410*/  LDSM.16.MT88.4 R96, [R0+0x12000] ;  /* 0x012000000060783b */ /* 0x000f2a0000004200 */
[----:B------:R-:W1:Y:S05]  /*5420*/  LDSM.16.MT88.4 R112, [R0+0x14000] ;  /* 0x014000000070783b */ /* 0x000e6a0000004200 */
[----:B------:R-:W1:Y:S05]  /*5430*/  LDSM.16.MT88.4 R196, [R0+0x16000] ;  /* 0x0160000000c4783b */ /* 0x000e6a0000004200 */
[----:B------:R-:W-:Y:S05]  /*5440*/  LDSM.16.M88.4 R200, [R227] ;  /* 0x00000000e3c8783b */ /* 0x000fea0000000200 */
[----:B------:R-:W1:Y:S05]  /*5450*/  LDSM.16.MT88.4 R204, [R0+0x10800] ;  /* 0x0108000000cc783b */ /* 0x000e6a0000004200 */
[----:B------:R-:W1:Y:S02]  /*5460*/  LDSM.16.M88.4 R208, [R227+0x1000] ;  /* 0x00100000e3d0783b */ /* 0x000e640000000200 */
[-C--:B-12---:R-:W-:Y:S03]  /*5470*/  HMMA.16816.F32 R4, R128, R16.reuse, RZ ;  /* 0x000000108004723c */ /* 0x086fe600000018ff */
[----:B------:R-:W1:Y:S05]  /*5480*/  LDSM.16.MT88.4 R212, [R0+0x12800] ;  /* 0x0128000000d4783b */ /* 0x000e6a0000004200 */
        /* <DEDUP_REMOVED lines=14> */
[----:B------:R-:W-:Y:S01]  /*5570*/  HMMA.16816.F32 R128, R128, R198, RZ ;  /* 0x000000c68080723c */ /* 0x000fe200000018ff */
[----:B------:R-:W2:Y:S07]  /*5580*/  LDSM.16.MT88.4 R196, [R0+0x14800] ;  /* 0x0148000000c4783b */ /* 0x000eae0000004200 */
[-C--:B------:R-:W-:Y:S08]  /*5590*/  HMMA.16816.F32 R4, R200, R204.reuse, R4 ;  /* 0x000000ccc804723c */ /* 0x080ff00000001804 */
[C---:B------:R-:W-:Y:S08]  /*55a0*/  HMMA.16816.F32 R8, R208.reuse, R204, R8 ;  /* 0x000000ccd008723c */ /* 0x040ff00000001808 */
[-C--:B------:R-:W-:Y:S08]  /*55b0*/  HMMA.16816.F32 R12, R208, R206.reuse, R12 ;  /* 0x000000ced00c723c */ /* 0x080ff0000000180c */
[C---:B------:R-:W-:Y:S01]  /*55c0*/  HMMA.16816.F32 R16, R200.reuse, R206, R16 ;  /* 0x000000cec810723c */ /* 0x040fe20000001810 */
[----:B------:R-:W3:Y:S07]  /*55d0*/  LDSM.16.MT88.4 R204, [R0+0x16800] ;  /* 0x0168000000cc783b */ /* 0x000eee0000004200 */
[-C--:B-1----:R-:W-:Y:S08]  /*55e0*/  HMMA.16816.F32 R84, R200, R212.reuse, R84 ;  /* 0x000000d4c854723c */ /* 0x082ff00000001854 */
[C---:B------:R-:W-:Y:S08]  /*55f0*/  HMMA.16816.F32 R88, R208.reuse, R212, R88 ;  /* 0x000000d4d058723c */ /* 0x040ff00000001858 */
[-C--:B------:R-:W-:Y:S08]  /*5600*/  HMMA.16816.F32 R92, R208, R214.reuse, R92 ;  /* 0x000000d6d05c723c */ /* 0x080ff0000000185c */
[C---:B------:R-:W-:Y:S01]  /*5610*/  HMMA.16816.F32 R96, R200.reuse, R214, R96 ;  /* 0x000000d6c860723c */ /* 0x040fe20000001860 */
[----:B------:R-:W-:Y:S07]  /*5620*/  LDSM.16.M88.4 R212, [R225+0x1000] ;  /* 0x00100000e1d4783b */ /* 0x000fee0000000200 */
[-C--:B--2---:R-:W-:Y:S08]  /*5630*/  HMMA.16816.F32 R100, R200, R196.reuse, R100 ;  /* 0x000000c4c864723c */ /* 0x084ff00000001864 */
[C---:B------:R-:W-:Y:S08]  /*5640*/  HMMA.16816.F32 R104, R208.reuse, R196, R104 ;  /* 0x000000c4d068723c */ /* 0x040ff00000001868 */
[-C--:B------:R-:W-:Y:S08]  /*5650*/  HMMA.16816.F32 R108, R208, R198.reuse, R108 ;  /* 0x000000c6d06c723c */ /* 0x080ff0000000186c */
[C---:B------:R-:W-:Y:S01]  /*5660*/  HMMA.16816.F32 R112, R200.reuse, R198, R112 ;  /* 0x000000c6c870723c */ /* 0x040fe20000001870 */
[----:B------:R-:W-:Y:S07]  /*5670*/  LDSM.16.M88.4 R196, [R225] ;  /* 0x00000000e1c4783b */ /* 0x000fee0000000200 */
[-C--:B---3--:R-:W-:Y:S08]  /*5680*/  HMMA.16816.F32 R116, R200, R204.reuse, R116 ;  /* 0x000000ccc874723c */ /* 0x088ff00000001874 */
[C---:B------:R-:W-:Y:S08]  /*5690*/  HMMA.16816.F32 R120, R208.reuse, R204, R120 ;  /* 0x000000ccd078723c */ /* 0x040ff00000001878 */
[-C--:B------:R-:W-:Y:S01]  /*56a0*/  HMMA.16816.F32 R124, R208, R206.reuse, R124 ;  /* 0x000000ced07c723c */ /* 0x080fe2000000187c */
[----:B------:R-:W1:Y:S07]  /*56b0*/  LDSM.16.MT88.4 R208, [R0+0x11000] ;  /* 0x0110000000d0783b */ /* 0x000e6e0000004200 */
        /* <DEDUP_REMOVED lines=13> */
[-C--:B---3--:R-:W-:Y:S08]  /*5790*/  HMMA.16816.F32 R100, R196, R204.reuse, R100 ;  /* 0x000000ccc464723c */ /* 0x088ff00000001864 */
[C---:B------:R-:W-:Y:S08]  /*57a0*/  HMMA.16816.F32 R104, R212.reuse, R204, R104 ;  /* 0x000000ccd468723c */ /* 0x040ff00000001868 */
[-C--:B------:R-:W-:Y:S08]  /*57b0*/  HMMA.16816.F32 R108, R212, R206.reuse, R108 ;  /* 0x000000ced46c723c */ /* 0x080ff0000000186c */
[C---:B------:R-:W-:Y:S01]  /*57c0*/  HMMA.16816.F32 R112, R196.reuse, R206, R112 ;  /* 0x000000cec470723c */ /* 0x040fe20000001870 */
[----:B------:R-:W2:Y:S07]  /*57d0*/  LDSM.16.MT88.4 R204, [R0+0x11800] ;  /* 0x0118000000cc783b */ /* 0x000eae0000004200 */
[-C--:B-1----:R-:W-:Y:S08]  /*57e0*/  HMMA.16816.F32 R116, R196, R208.reuse, R116 ;  /* 0x000000d0c474723c */ /* 0x082ff00000001874 */
[C---:B------:R-:W-:Y:S08]  /*57f0*/  HMMA.16816.F32 R120, R212.reuse, R208, R120 ;  /* 0x000000d0d478723c */ /* 0x040ff00000001878 */
[-C--:B------:R-:W-:Y:S01]  /*5800*/  HMMA.16816.F32 R124, R212, R210.reuse, R124 ;  /* 0x000000d2d47c723c */ /* 0x080fe2000000187c */
[----:B------:R-:W1:Y:S07]  /*5810*/  LDSM.16.M88.4 R212, [R226+0x1000] ;  /* 0x00100000e2d4783b */ /* 0x000e6e0000000200 */
[----:B------:R-:W-:Y:S01]  /*5820*/  HMMA.16816.F32 R128, R196, R210, R128 ;  /* 0x000000d2c480723c */ /* 0x000fe20000001880 */
[----:B------:R-:W3:Y:S05]  /*5830*/  LDSM.16.MT88.4 R196, [R0+0x13800] ;  /* 0x0138000000c4783b */ /* 0x000eea0000004200 */
[----:B------:R-:W-:Y:S02]  /*5840*/  LDSM.16.MT88.4 R208, [R0+0x17800] ;  /* 0x0178000000d0783b */ /* 0x000fe40000004200 */
[-C--:B--2---:R-:W-:Y:S08]  /*5850*/  HMMA.16816.F32 R4, R200, R204.reuse, R4 ;  /* 0x000000ccc804723c */ /* 0x084ff00000001804 */
[C---:B-1----:R-:W-:Y:S08]  /*5860*/  HMMA.16816.F32 R8, R212.reuse, R204, R8 ;  /* 0x000000ccd408723c */ /* 0x042ff00000001808 */
[-C--:B------:R-:W-:Y:S08]  /*5870*/  HMMA.16816.F32 R12, R212, R206.reuse, R12 ;  /* 0x000000ced40c723c */ /* 0x080ff0000000180c */
[C---:B------:R-:W-:Y:S01]  /*5880*/  HMMA.16816.F32 R16, R200.reuse, R206, R16 ;  /* 0x000000cec810723c */ /* 0x040fe20000001810 */
[----:B------:R-:W1:Y:S07]  /*5890*/  LDSM.16.MT88.4 R204, [R0+0x15800] ;  /* 0x0158000000cc783b */ /* 0x000e6e0000004200 */
[-C--:B---3--:R-:W-:Y:S08]  /*58a0*/  HMMA.16816.F32 R84, R200, R196.reuse, R84 ;  /* 0x000000c4c854723c */ /* 0x088ff00000001854 */
        /* <DEDUP_REMOVED lines=8> */
[----:B------:R2:W5:Y:S02]  /*5930*/  @P3 LDG.E R240, [R196.64+-0xe0] ;  /* 0xffff2004c4f03981 */ /* 0x000564000c1e1900 */
[-C--:B-1----:R-:W-:Y:S03]  /*5940*/  HMMA.16816.F32 R100, R200, R204.reuse, R100 ;  /* 0x000000ccc864723c */ /* 0x082fe60000001864 */
[----:B------:R1:W-:Y:S05]  /*5950*/  RED.E.ADD.F32.FTZ.RN.STRONG.GPU [R228.64], R4 ;  /* 0x00000004e400798e */ /* 0x0003ea000c10e784 */
[C---:B------:R-:W-:Y:S07]  /*5960*/  HMMA.16816.F32 R104, R212.reuse, R204, R104 ;  /* 0x000000ccd468723c */ /* 0x040fee0000001868 */
[C---:B------:R-:W-:Y:S01]  /*5970*/  IMAD.SHL.U32 R204, R250.reuse, 0x8, RZ ;  /* 0x00000008facc7824 */ /* 0x040fe200078e00ff */
[-C--:B------:R-:W-:Y:S04]  /*5980*/  HMMA.16816.F32 R108, R212, R206.reuse, R108 ;  /* 0x000000ced46c723c */ /* 0x080fe8000000186c */
[----:B------:R-:W-:Y:S01]  /*5990*/  IMAD.SHL.U32 R205, R250, 0x10, RZ ;  /* 0x00000010facd7824 */ /* 0x000fe200078e00ff */
[CC--:B--2---:R-:W-:Y:S03]  /*59a0*/  LEA R196, P0, R204.reuse, R228.reuse, 0x2 ;  /* 0x000000e4ccc47211 */ /* 0x0c4fe600078010ff */
[C---:B------:R-:W-:Y:S04]  /*59b0*/  HMMA.16816.F32 R112, R200.reuse, R206, R112 ;  /* 0x000000cec870723c */ /* 0x040fe80000001870 */
[-C--:B------:R-:W-:Y:S02]  /*59c0*/  LEA.HI.X.SX32 R197, R204, R229.reuse, 0x2, P0 ;  /* 0x000000e5ccc57211 */ /* 0x080fe400000f16ff */
[CC--:B------:R-:W-:Y:S01]  /*59d0*/  LEA R198, P1, R205.reuse, R228.reuse, 0x2 ;  /* 0x000000e4cdc67211 */ /* 0x0c0fe200078210ff */
[C---:B------:R-:W-:Y:S01]  /*59e0*/  IMAD R206, R250.reuse, 0x28, RZ ;  /* 0x00000028face7824 */ /* 0x040fe200078e02ff */
[-C--:B------:R-:W-:Y:S01]  /*59f0*/  HMMA.16816.F32 R116, R200, R208.reuse, R116 ;  /* 0x000000d0c874723c */ /* 0x080fe20000001874 */
[----:B------:R2:W-:Y:S03]  /*5a00*/  RED.E.ADD.F32.FTZ.RN.STRONG.GPU [R196.64], R5 ;  /* 0x00000005c400798e */ /* 0x0005e6000c10e784 */
[-C--:B------:R-:W-:Y:S04]  /*5a10*/  LEA.HI.X.SX32 R199, R205, R229.reuse, 0x2, P1 ;  /* 0x000000e5cdc77211 */ /* 0x080fe800008f16ff */
[C---:B------:R-:W-:Y:S01]  /*5a20*/  HMMA.16816.F32 R120, R212.reuse, R208, R120 ;  /* 0x000000d0d478723c */ /* 0x040fe20000001878 */
[----:B------:R3:W-:Y:S07]  /*5a30*/  RED.E.ADD.F32.FTZ.RN.STRONG.GPU [R198.64], R6 ;  /* 0x00000006c600798e */ /* 0x0007ee000c10e784 */
[-C--:B------:R-:W-:Y:S08]  /*5a40*/  HMMA.16816.F32 R124, R212, R210.reuse, R124 ;  /* 0x000000d2d47c723c */ /* 0x080ff0000000187c */
[----:B------:R-:W-:Y:S07]  /*5a50*/  HMMA.16816.F32 R128, R200, R210, R128 ;  /* 0x000000d2c880723c */ /* 0x000fee0000001880 */
[C---:B------:R-:W-:Y:S02]  /*5a60*/  IMAD R201, R250.reuse, 0x18, RZ ;  /* 0x00000018fac97824 */ /* 0x040fe400078e02ff */
[C---:B------:R-:W-:Y:S03]  /*5a70*/  IMAD.SHL.U32 R203, R250.reuse, 0x20, RZ ;  /* 0x00000020facb7824 */ /* 0x040fe600078e00ff */
[-C--:B-1----:R-:W-:Y:S01]  /*5a80*/  LEA R4, P0, R201, R228.reuse, 0x2 ;  /* 0x000000e4c9047211 */ /* 0x082fe200078010ff */
[----:B------:R-:W-:Y:S01]  /*5a90*/  IMAD R202, R250, 0x30, RZ ;  /* 0x00000030faca7824 */ /* 0x000fe200078e02ff */
[-C--:B------:R-:W-:Y:S02]  /*5aa0*/  LEA R200, P1, R203, R228.reuse, 0x2 ;  /* 0x000000e4cbc87211 */ /* 0x080fe400078210ff */
[-C--:B--2---:R-:W-:Y:S02]  /*5ab0*/  LEA.HI.X.SX32 R5, R201, R229.reuse, 0x2, P0 ;  /* 0x000000e5c9057211 */ /* 0x084fe400000f16ff */
[-C--:B------:R-:W-:Y:S02]  /*5ac0*/  LEA.HI.X.SX32 R201, R203, R229.reuse, 0x2, P1 ;  /* 0x000000e5cbc97211 */ /* 0x080fe400008f16ff */
[CC--:B---3--:R-:W-:Y:S01]  /*5ad0*/  LEA R198, P0, R206.reuse, R228.reuse, 0x2 ;  /* 0x000000e4cec67211 */ /* 0x0c8fe200078010ff */
[----:B------:R1:W-:Y:S03]  /*5ae0*/  RED.E.ADD.F32.FTZ.RN.STRONG.GPU [R4.64], R7 ;  /* 0x000000070400798e */ /* 0x0003e6000c10e784 */
[-C--:B------:R-:W-:Y:S02]  /*5af0*/  LEA.HI.X.SX32 R199, R206, R229.reuse, 0x2, P0 ;  /* 0x000000e5cec77211 */ /* 0x080fe400000f16ff */
[----:B------:R-:W-:Y:S05]  /*5b00*/  RED.E.ADD.F32.FTZ.RN.STRONG.GPU [R200.64], R8 ;  /* 0x00000008c800798e */ /* 0x000fea000c10e784 */
[----:B------:R2:W-:Y:S01]  /*5b10*/  RED.E.ADD.F32.FTZ.RN.STRONG.GPU [R198.64], R9 ;  /* 0x00000009c600798e */ /* 0x0005e2000c10e784 */
[-C--:B-1----:R-:W-:Y:S01]  /*5b20*/  LEA R4, P1, R202, R228.reuse, 0x2 ;  /* 0x000000e4ca047211 */ /* 0x082fe200078210ff */
[----:B------:R-:W-:Y:S03]  /*5b30*/  IMAD R7, R250, 0x38, RZ ;  /* 0x00000038fa077824 */ /* 0x000fe600078e02ff */
[-C--:B------:R-:W-:Y:S02]  /*5b40*/  LEA.HI.X.SX32 R5, R202, R229.reuse, 0x2, P1 ;  /* 0x000000e5ca057211 */ /* 0x080fe400008f16ff */
[CC--:B------:R-:W-:Y:S03]  /*5b50*/  LEA R6, P0, R7.reuse, R228.reuse, 0x2 ;  /* 0x000000e407067211 */ /* 0x0c0fe600078010ff */
[----:B------:R1:W-:Y:S01]  /*5b60*/  RED.E.ADD.F32.FTZ.RN.STRONG.GPU [R4.64], R10 ;  /* 0x0000000a0400798e */ /* 0x0003e2000c10e784 */
[-C--:B------:R-:W-:Y:S02]  /*5b70*/  LEA.HI.X.SX32 R7, R7, R229.reuse, 0x2, P0 ;  /* 0x000000e507077211 */ /* 0x080fe400000f16ff */
[----:B--2---:R-:W-:Y:S03]  /*5b80*/  IADD3 R9, R205, 0x20, RZ ;  /* 0x00000020cd097810 */ /* 0x004fe60007ffe0ff */
[----:B------:R2:W-:Y:S01]  /*5b90*/  RED.E.ADD.F32.FTZ.RN.STRONG.GPU [R6.64], R11 ;  /* 0x0000000b0600798e */ /* 0x0005e2000c10e784 */
[CC--:B------:R-:W-:Y:S04]  /*5ba0*/  LEA R8, P0, R9.reuse, R228.reuse, 0x2 ;  /* 0x000000e409087211 */ /* 0x0c0fe800078010ff */
[----:B------:R3:W-:Y:S05]  /*5bb0*/  RED.E.ADD.F32.FTZ.RN.STRONG.GPU [R228.64+0x80], R16 ;  /* 0x00008010e400798e */ /* 0x0007ea000c10e784 */
        /* <DEDUP_REMOVED lines=11> */
[-C--:B------:R-:W-:Y:S02]  /*5c70*/  LEA.HI.X.SX32 R11, R6, R229.reuse, 0x2, P1 ;  /* 0x000000e5060b7211 */ /* 0x080fe400008f16ff */
[CC--:B---3--:R-:W-:Y:S03]  /*5c80*/  LEA R16, P0, R5.reuse, R228.reuse, 0x2 ;  /* 0x000000e405107211 */ /* 0x0c8fe600078010ff */
[----:B------:R2:W-:Y:S01]  /*5c90*/  RED.E.ADD.F32.FTZ.RN.STRONG.GPU [R10.64], R12 ;  /* 0x0000000c0a00798e */ /* 0x0005e2000c10e784 */
[-C--:B----4-:R-:W-:Y:S01]  /*5ca0*/  LEA.HI.X.SX32 R17, R5, R229.reuse, 0x2, P0 ;  /* 0x000000e505117211 */ /* 0x090fe200000f16ff */
[----:B------:R-:W-:Y:S04]  /*5cb0*/  IMAD.IADD R5, R204, 0x1, R4 ;  /* 0x00000001cc057824 */ /* 0x000fe800078e0204 */
[----:B------:R-:W-:Y:S05]  /*5cc0*/  RED.E.ADD.F32.FTZ.RN.STRONG.GPU [R16.64], R13 ;  /* 0x0000000d1000798e */ /* 0x000fea000c10e784 */
[----:B------:R-:W-:Y:S01]  /*5cd0*/  LDSM.16.MT88.4 R16, [R0+0x2000] ;  /* 0x002000000010783b */ /* 0x000fe20000004200 */
[CC--:B-1----:R-:W-:Y:S04]  /*5ce0*/  LEA R8, P0, R4.reuse, R228.reuse, 0x2 ;  /* 0x000000e404087211 */ /* 0x0c2fe800078010ff */
[-C--:B------:R-:W-:Y:S02]  /*5cf0*/  LEA.HI.X.SX32 R9, R4, R229.reuse, 0x2, P0 ;  /* 0x000000e504097211 */ /* 0x080fe400000f16ff */
[CC--:B------:R-:W-:Y:S03]  /*5d00*/  LEA R6, P0, R5.reuse, R228.reuse, 0x2 ;  /* 0x000000e405067211 */ /* 0x0c0fe600078010ff */
[----:B------:R1:W-:Y:S01]  /*5d10*/  RED.E.ADD.F32.FTZ.RN.STRONG.GPU [R8.64], R14 ;  /* 0x0000000e0800798e */ /* 0x0003e2000c10e784 */
[-C--:B------:R-:W-:Y:S05]  /*5d20*/  LEA.HI.X.SX32 R7, R5, R229.reuse, 0x2, P0 ;  /* 0x000000e505077211 */ /* 0x080fea00000f16ff */
[----:B------:R3:W-:Y:S01]  /*5d30*/  RED.E.ADD.F32.FTZ.RN.STRONG.GPU [R6.64], R15 ;  /* 0x0000000f0600798e */ /* 0x0007e2000c10e784 */
[----:B--2---:R-:W-:Y:S04]  /*5d40*/  IADD3 R10, R205, 0x40, RZ ;  /* 0x00000040cd0a7810 */ /* 0x004fe80007ffe0ff */
[----:B------:R-:W-:Y:S01]  /*5d50*/  RED.E.ADD.F32.FTZ.RN.STRONG.GPU [R228.64+0x100], R84 ;  /* 0x00010054e400798e */ /* 0x000fe2000c10e784 */
[----:B------:R-:W-:Y:S04]  /*5d60*/  IMAD.IADD R4, R204, 0x1, R10 ;  /* 0x00000001cc047824 */ /* 0x000fe800078e020a */
[----:B------:R-:W-:Y:S01]  /*5d70*/  RED.E.ADD.F32.FTZ.RN.STRONG.GPU [R196.64+0x100], R85 ;  /* 0x00010055c400798e */ /* 0x000fe2000c10e784 */
[CC--:B-1----:R-:W-:Y:S04]  /*5d80*/  LEA R8, P0, R10.reuse, R228.reuse, 0x2 ;  /* 0x000000e40a087211 */ /* 0x0c2fe800078010ff */
[-C--:B------:R-:W-:Y:S02]  /*5d90*/  LEA.HI.X.SX32 R9, R10, R229.reuse, 0x2, P0 ;  /* 0x000000e50a097211 */ /* 0x080fe400000f16ff */
[-C--:B------:R-:W-:Y:S01]  /*5da0*/  LEA R14, P0, R4, R228.reuse, 0x2 ;  /* 0x000000e4040e7211 */ /* 0x080fe200078010ff */
[----:B---3--:R-:W-:Y:S02]  /*5db0*/  IMAD.IADD R6, R204, 0x1, R4 ;  /* 0x00000001cc067824 */ /* 0x008fe400078e0204 */
[----:B------:R1:W-:Y:S01]  /*5dc0*/  RED.E.ADD.F32.FTZ.RN.STRONG.GPU [R8.64], R86 ;  /* 0x000000560800798e */ /* 0x0003e2000c10e784 */
[-C--:B------:R-:W-:Y:S01]  /*5dd0*/  LEA.HI.X.SX32 R15, R4, R229.reuse, 0x2, P0 ;  /* 0x000000e5040f7211 */ /* 0x080fe200000f16ff */
[----:B------:R-:W-:Y:S01]  /*5de0*/  IMAD.IADD R5, R204, 0x1, R6 ;  /* 0x00000001cc057824 */ /* 0x000fe200078e0206 */
[CC--:B------:R-:W-:Y:S03]  /*5df0*/  LEA R10, P1, R6.reuse, R228.reuse, 0x2 ;  /* 0x000000e4060a7211 */ /* 0x0c0fe600078210ff */
[----:B------:R-:W-:Y:S01]  /*5e00*/  RED.E.ADD.F32.FTZ.RN.STRONG.GPU [R14.64], R87 ;  /* 0x000000570e00798e */ /* 0x000fe2000c10e784 */
[-C--:B------:R-:W-:Y:S01]  /*5e10*/  LEA.HI.X.SX32 R11, R6, R229.reuse, 0x2, P1 ;  /* 0x000000e5060b7211 */ /* 0x080fe200008f16ff */
[C---:B------:R-:W-:Y:S01]  /*5e20*/  IMAD.IADD R4, R204.reuse, 0x1, R5 ;  /* 0x00000001cc047824 */ /* 0x040fe200078e0205 */
[CC--:B------:R-:W-:Y:S02]  /*5e30*/  LEA R12, P0, R5.reuse, R228.reuse, 0x2 ;  /* 0x000000e4050c7211 */ /* 0x0c0fe400078010ff */
[----:B------:R-:W-:Y:S02]  /*5e40*/  LDSM.16.MT88.4 R84, [R0+0x4000] ;  /* 0x004000000054783b */ /* 0x000fe40000004200 */
[-C--:B------:R-:W-:Y:S01]  /*5e50*/  LEA.HI.X.SX32 R13, R5, R229.reuse, 0x2, P0 ;  /* 0x000000e5050d7211 */ /* 0x080fe200000f16ff */
[----:B------:R-:W-:Y:S02]  /*5e60*/  IMAD.IADD R5, R204, 0x1, R4 ;  /* 0x00000001cc057824 */ /* 0x000fe400078e0204 */
[----:B------:R2:W-:Y:S05]  /*5e70*/  RED.E.ADD.F32.FTZ.RN.STRONG.GPU [R10.64], R88 ;  /* 0x000000580a00798e */ /* 0x0005ea000c10e784 */
[----:B------:R-:W-:Y:S01]  /*5e80*/  RED.E.ADD.F32.FTZ.RN.STRONG.GPU [R12.64], R89 ;  /* 0x000000590c00798e */ /* 0x000fe2000c10e784 */
        /* <DEDUP_REMOVED lines=9> */
[----:B------:R-:W-:Y:S05]  /*5f20*/  RED.E.ADD.F32.FTZ.RN.STRONG.GPU [R196.64+0x180], R97 ;  /* 0x00018061c400798e */ /* 0x000fea000c10e784 */
[----:B------:R-:W-:Y:S01]  /*5f30*/  LDSM.16.MT88.4 R88, [R0+0x6000] ;  /* 0x006000000058783b */ /* 0x000fe20000004200 */
        /* <DEDUP_REMOVED lines=67> */
[CC--:B------:R-:W-:Y:S03]  /*6370*/  LEA R12, P0, R5.reuse, R228.reuse, 0x2 ;  /* 0x000000e4050c7211 */ /* 0x0c0fe600078010ff */
[----:B------:R2:W-:Y:S01]  /*6380*/  RED.E.ADD.F32.FTZ.RN.STRONG.GPU [R10.64], R108 ;  /* 0x0000006c0a00798e */ /* 0x0005e2000c10e784 */
[-C--:B------:R-:W-:Y:S01]  /*6390*/  LEA.HI.X.SX32 R13, R5, R229.reuse, 0x2, P0 ;  /* 0x000000e5050d7211 */ /* 0x080fe200000f16ff */
[----:B------:R-:W-:Y:S04]  /*63a0*/  IMAD.IADD R5, R204, 0x1, R4 ;  /* 0x00000001cc057824 */ /* 0x000fe800078e0204 */
        /* <DEDUP_REMOVED lines=8> */
[----:B------:R-:W-:Y:S03]  /*6430*/  IMAD.IADD R4, R204, 0x1, R10 ;  /* 0x00000001cc047824 */ /* 0x000fe600078e020a */
[----:B------:R-:W-:Y:S05]  /*6440*/  RED.E.ADD.F32.FTZ.RN.STRONG.GPU [R228.64+0x300], R116 ;  /* 0x00030074e400798e */ /* 0x000fea000c10e784 */
[----:B------:R-:W-:Y:S05]  /*6450*/  RED.E.ADD.F32.FTZ.RN.STRONG.GPU [R196.64+0x300], R117 ;  /* 0x00030075c400798e */ /* 0x000fea000c10e784 */
[----:B------:R-:W-:Y:S01]  /*6460*/  LDSM.16.MT88.4 R108, [R0+0x6800] ;  /* 0x00680000006c783b */ /* 0x000fe20000004200 */
[CC--:B-1----:R-:W-:Y:S04]  /*6470*/  LEA R8, P0, R10.reuse, R228.reuse, 0x2 ;  /* 0x000000e40a087211 */ /* 0x0c2fe800078010ff */
[-C--:B------:R-:W-:Y:S02]  /*6480*/  LEA.HI.X.SX32 R9, R10, R229.reuse, 0x2, P0 ;  /* 0x000000e50a097211 */ /* 0x080fe400000f16ff */
[-C--:B------:R-:W-:Y:S01]  /*6490*/  LEA R12, P0, R4, R228.reuse, 0x2 ;  /* 0x000000e4040c7211 */ /* 0x080fe200078010ff */
[----:B--2---:R-:W-:Y:S02]  /*64a0*/  IMAD.IADD R6, R204, 0x1, R4 ;  /* 0x00000001cc067824 */ /* 0x004fe400078e0204 */
[----:B------:R1:W-:Y:S01]  /*64b0*/  RED.E.ADD.F32.FTZ.RN.STRONG.GPU [R8.64], R118 ;  /* 0x000000760800798e */ /* 0x0003e2000c10e784 */
[-C--:B------:R-:W-:Y:S01]  /*64c0*/  LEA.HI.X.SX32 R13, R4, R229.reuse, 0x2, P0 ;  /* 0x000000e5040d7211 */ /* 0x080fe200000f16ff */
[C---:B------:R-:W-:Y:S04]  /*64d0*/  IMAD.IADD R5, R204.reuse, 0x1, R6 ;  /* 0x00000001cc057824 */ /* 0x040fe800078e0206 */
[----:B------:R-:W-:Y:S01]  /*64e0*/  RED.E.ADD.F32.FTZ.RN.STRONG.GPU [R12.64], R119 ;  /* 0x000000770c00798e */ /* 0x000fe2000c10e784 */
[CC--:B------:R-:W-:Y:S01]  /*64f0*/  LEA R10, P0, R5.reuse, R228.reuse, 0x2 ;  /* 0x000000e4050a7211 */ /* 0x0c0fe200078010ff */
[C---:B------:R-:W-:Y:S03]  /*6500*/  IMAD.IADD R4, R204.reuse, 0x1, R5 ;  /* 0x00000001cc047824 */ /* 0x040fe600078e0205 */
[-C--:B------:R-:W-:Y:S01]  /*6510*/  LEA.HI.X.SX32 R11, R5, R229.reuse, 0x2, P0 ;  /* 0x000000e5050b7211 */ /* 0x080fe200000f16ff */
[----:B------:R-:W-:Y:S01]  /*6520*/  IMAD.IADD R5, R204, 0x1, R4 ;  /* 0x00000001cc057824 */ /* 0x000fe200078e0204 */
[CC--:B-1----:R-:W-:Y:S04]  /*6530*/  LEA R8, P1, R6.reuse, R228.reuse, 0x2 ;  /* 0x000000e406087211 */ /* 0x0c2fe800078210ff */
[-C--:B------:R-:W-:Y:S02]  /*6540*/  LEA.HI.X.SX32 R9, R6, R229.reuse, 0x2, P1 ;  /* 0x000000e506097211 */ /* 0x080fe400008f16ff */
[CC--:B------:R-:W-:Y:S03]  /*6550*/  LEA R6, P0, R4.reuse, R228.reuse, 0x2 ;  /* 0x000000e404067211 */ /* 0x0c0fe600078010ff */
[----:B------:R1:W-:Y:S01]  /*6560*/  RED.E.ADD.F32.FTZ.RN.STRONG.GPU [R8.64], R120 ;  /* 0x000000780800798e */ /* 0x0003e2000c10e784 */
[-C--:B------:R-:W-:Y:S02]  /*6570*/  LEA.HI.X.SX32 R7, R4, R229.reuse, 0x2, P0 ;  /* 0x000000e504077211 */ /* 0x080fe400000f16ff */
[----:B------:R-:W-:Y:S02]  /*6580*/  IADD3 R4, R205, 0xe0, RZ ;  /* 0x000000e0cd047810 */ /* 0x000fe40007ffe0ff */
[----:B------:R2:W-:Y:S05]  /*6590*/  RED.E.ADD.F32.FTZ.RN.STRONG.GPU [R10.64], R121 ;  /* 0x000000790a00798e */ /* 0x0005ea000c10e784 */
[----:B------:R3:W-:Y:S01]  /*65a0*/  RED.E.ADD.F32.FTZ.RN.STRONG.GPU [R6.64], R122 ;  /* 0x0000007a0600798e */ /* 0x0007e2000c10e784 */
[CC--:B-1----:R-:W-:Y:S04]  /*65b0*/  LEA R8, P0, R5.reuse, R228.reuse, 0x2 ;  /* 0x000000e405087211 */ /* 0x0c2fe800078010ff */
[-C--:B------:R-:W-:Y:S02]  /*65c0*/  LEA.HI.X.SX32 R9, R5, R229.reuse, 0x2, P0 ;  /* 0x000000e505097211 */ /* 0x080fe400000f16ff */
[CC--:B--2---:R-:W-:Y:S03]  /*65d0*/  LEA R10, P0, R4.reuse, R228.reuse, 0x2 ;  /* 0x000000e4040a7211 */ /* 0x0c4fe600078010ff */
[----:B------:R1:W-:Y:S01]  /*65e0*/  RED.E.ADD.F32.FTZ.RN.STRONG.GPU [R8.64], R123 ;  /* 0x0000007b0800798e */ /* 0x0003e2000c10e784 */
[-C--:B------:R-:W-:Y:S01]  /*65f0*/  LEA.HI.X.SX32 R11, R4, R229.reuse, 0x2, P0 ;  /* 0x000000e5040b7211 */ /* 0x080fe200000f16ff */
[----:B---3--:R-:W-:Y:S03]  /*6600*/  IMAD.IADD R6, R204, 0x1, R4 ;  /* 0x00000001cc067824 */ /* 0x008fe600078e0204 */
[----:B------:R-:W-:Y:S02]  /*6610*/  RED.E.ADD.F32.FTZ.RN.STRONG.GPU [R228.64+0x380], R128 ;  /* 0x00038080e400798e */ /* 0x000fe4000c10e784 */
[CC--:B------:R-:W-:Y:S03]  /*6620*/  LEA R14, P0, R6.reuse, R228.reuse, 0x2 ;  /* 0x000000e4060e7211 */ /* 0x0c0fe600078010ff */
[----:B------:R-:W-:Y:S01]  /*6630*/  RED.E.ADD.F32.FTZ.RN.STRONG.GPU [R196.64+0x380], R129 ;  /* 0x00038081c400798e */ /* 0x000fe2000c10e784 */
[-C--:B------:R-:W-:Y:S04]  /*6640*/  LEA.HI.X.SX32 R15, R6, R229.reuse, 0x2, P0 ;  /* 0x000000e5060f7211 */ /* 0x080fe800000f16ff */
[----:B------:R2:W-:Y:S05]  /*6650*/  RED.E.ADD.F32.FTZ.RN.STRONG.GPU [R10.64], R130 ;  /* 0x000000820a00798e */ /* 0x0005ea000c10e784 */
[----:B------:R-:W-:Y:S01]  /*6660*/  RED.E.ADD.F32.FTZ.RN.STRONG.GPU [R14.64], R131 ;  /* 0x000000830e00798e */ /* 0x000fe2000c10e784 */
[C---:B-1----:R-:W-:Y:S04]  /*6670*/  IMAD.IADD R8, R204.reuse, 0x1, R6 ;  /* 0x00000001cc087824 */ /* 0x042fe800078e0206 */
[----:B------:R-:W-:Y:S01]  /*6680*/  IMAD.IADD R5, R204, 0x1, R8 ;  /* 0x00000001cc057824 */ /* 0x000fe200078e0208 */
[-C--:B------:R-:W-:Y:S03]  /*6690*/  LEA R12, P0, R8, R228.reuse, 0x2 ;  /* 0x000000e4080c7211 */ /* 0x080fe600078010ff */
[----:B------:R-:W-:Y:S01]  /*66a0*/  IMAD.IADD R4, R204, 0x1, R5 ;  /* 0x00000001cc047824 */ /* 0x000fe200078e0205 */
[-C--:B------:R-:W-:Y:S03]  /*66b0*/  LEA.HI.X.SX32 R13, R8, R229.reuse, 0x2, P0 ;  /* 0x000000e5080d7211 */ /* 0x080fe600000f16ff */
[----:B------:R-:W-:Y:S01]  /*66c0*/  IMAD.IADD R7, R204, 0x1, R4 ;  /* 0x00000001cc077824 */ /* 0x000fe200078e0204 */
[CC--:B------:R-:W-:Y:S01]  /*66d0*/  LEA R8, P1, R4.reuse, R228.reuse, 0x2 ;  /* 0x000000e404087211 */ /* 0x0c0fe200078210ff */
[----:B------:R-:W-:Y:S01]  /*66e0*/  RED.E.ADD.F32.FTZ.RN.STRONG.GPU [R12.64], R124 ;  /* 0x0000007c0c00798e */ /* 0x000fe2000c10e784 */
[-C--:B--2---:R-:W-:Y:S02]  /*66f0*/  LEA R10, P2, R5, R228.reuse, 0x2 ;  /* 0x000000e4050a7211 */ /* 0x084fe400078410ff */
[----:B------:R-:W-:Y:S02]  /*6700*/  LEA R6, P0, R7, R228, 0x2 ;  /* 0x000000e407067211 */ /* 0x000fe400078010ff */
[-C--:B------:R-:W-:Y:S01]  /*6710*/  LEA.HI.X.SX32 R11, R5, R229.reuse, 0x2, P2 ;  /* 0x000000e5050b7211 */ /* 0x080fe200010f16ff */
[----:B------:R-:W-:Y:S01]  /*6720*/  LDSM.16.MT88.4 R12, [R220+0x20000] ;  /* 0x02000000dc0c783b */ /* 0x000fe20000004200 */
[-C--:B------:R-:W-:Y:S02]  /*6730*/  LEA.HI.X.SX32 R9, R4, R229.reuse, 0x2, P1 ;  /* 0x000000e504097211 */ /* 0x080fe400008f16ff */
[----:B------:R-:W-:Y:S02]  /*6740*/  LEA.HI.X.SX32 R7, R7, R229, 0x2, P0 ;  /* 0x000000e507077211 */ /* 0x000fe400000f16ff */
[----:B------:R-:W-:Y:S05]  /*6750*/  RED.E.ADD.F32.FTZ.RN.STRONG.GPU [R10.64], R125 ;  /* 0x0000007d0a00798e */ /* 0x000fea000c10e784 */
[----:B------:R-:W-:Y:S05]  /*6760*/  RED.E.ADD.F32.FTZ.RN.STRONG.GPU [R8.64], R126 ;  /* 0x0000007e0800798e */ /* 0x000fea000c10e784 */
[----:B------:R-:W-:Y:S05]  /*6770*/  LDSM.16.MT88.4 R8, [R0] ;  /* 0x000000000008783b */ /* 0x000fea0000004200 */
[----:B------:R-:W-:Y:S05]  /*6780*/  RED.E.ADD.F32.FTZ.RN.STRONG.GPU [R6.64], R127 ;  /* 0x0000007f0600798e */ /* 0x000fea000c10e784 */
[----:B------:R-:W1:Y:S02]  /*6790*/  LDSM.16.MT88.4 R4, [R221+0x20000] ;  /* 0x02000000dd04783b */ /* 0x000e640000004200 */
        /* <DEDUP_REMOVED lines=100> */
.L_x_262:
        /* <DEDUP_REMOVED lines=129> */
[----:B-1----:R-:W-:Y:S01]  /*75f0*/  FMUL.FTZ R5, R189, c[0x0][0x2e0] ;  /* 0x0000b800bd057a20 */ /* 0x002fe20000410000 */
        /* <DEDUP_REMOVED lines=49> */
[----:B------:R-:W-:Y:S01]  /*7910*/  PLOP3.LUT P0, PT, PT, PT, UP0, 0x80, 0x0 ;  /* 0x000000000000781c */ /* 0x000fe20003f0f008 */
        /* <DEDUP_REMOVED lines=38> */
.L_x_264:
        /* <DEDUP_REMOVED lines=18> */
.L_x_265:
[----:B------:R-:W-:Y:S01]  /*7ca0*/  BAR.SYNC.DEFER_BLOCKING 0x0 ;  /* 0x0000000000007b1d */ /* 0x000fe20000010000 */
[----:B------:R-:W-:Y:S01]  /*7cb0*/  USHF.L.U32 UR6, UR21, 0x6, URZ ;  /* 0x0000000615067899 */ /* 0x000fe2000800063f */
[--C-:B--2---:R-:W-:Y:S01]  /*7cc0*/  SHF.R.S32.HI R7, RZ, 0x1f, R248.reuse ;  /* 0x0000001fff077819 */ /* 0x104fe200000114f8 */
[----:B------:R-:W-:Y:S01]  /*7cd0*/  IMAD.MOV.U32 R6, RZ, RZ, R248 ;  /* 0x000000ffff067224 */ /* 0x000fe200078e00f8 */
        /* <DEDUP_REMOVED lines=14> */
[----:B------:R1:W2:Y:S01]  /*7dc0*/  LDS.128 R44, [R230+0x11000] ;  /* 0x01100000e62c7984 */ /* 0x0002a20000000c00 */
[----:B------:R-:W-:Y:S01]  /*7dd0*/  IADD3.X R5, R5, UR14, R8, P0, !PT ;  /* 0x0000000e05057c10 */ /* 0x000fe200087fe408 */
[----:B------:R-:W-:Y:S01]  /*7de0*/  IMAD.U32 R8, RZ, RZ, UR36 ;  /* 0x00000024ff087e24 */ /* 0x000fe2000f8e00ff */
[----:B------:R-:W-:Y:S01]  /*7df0*/  UIMAD UR8, UR36, UR9, UR8 ;  /* 0x00000009240872a4 */ /* 0x000fe2000f8e0208 */
[----:B------:R1:W3:Y:S02]  /*7e00*/  LDS.128 R40, [R230+0x13000] ;  /* 0x01300000e6287984 */ /* 0x0002e40000000c00 */
[----:B------:R-:W-:-:S02]  /*7e10*/  IMAD.WIDE.U32 R8, R8, c[0x0][0x3b8], R4 ;  /* 0x0000ee0008087a25 */ /* 0x000fc400078e0004 */
[----:B------:R1:W4:Y:S03]  /*7e20*/  LDS.128 R36, [R230+0x15000] ;  /* 0x01500000e6247984 */ /* 0x0003260000000c00 */
        /* <DEDUP_REMOVED lines=11> */
[----:B--23--:R-:W2:Y:S01]  /*7ee0*/  LDS.128 R24, [R230+0x14000] ;  /* 0x01400000e6187984 */ /* 0x00cea20000000c00 */
[----:B------:R-:W-:Y:S01]  /*7ef0*/  MOV R4, R8 ;  /* 0x0000000800047202 */ /* 0x000fe20000000f00 */
[----:B------:R-:W-:Y:S01]  /*7f00*/  IMAD R15, R14, c[0x0][0x3a0], RZ ;  /* 0x0000e8000e0f7a24 */ /* 0x000fe200078e02ff */
[----:B------:R-:W-:Y:S01]  /*7f10*/  MOV R5, R12 ;  /* 0x0000000c00057202 */ /* 0x000fe20000000f00 */
[----:B------:R-:W3:Y:S04]  /*7f20*/  LDS.128 R20, [R230+0x12000] ;  /* 0x01200000e6147984 */ /* 0x000ee80000000c00 */
[----:B------:R-:W4:Y:S01]  /*7f30*/  LDS.128 R16, [R230+0x10000] ;  /* 0x01000000e6107984 */ /* 0x000f220000000c00 */
[----:B------:R-:W-:-:S03]  /*7f40*/  IMAD.WIDE.U32 R10, R243, c[0x0][0x3a0], R4 ;  /* 0x0000e800f30a7a25 */ /* 0x000fc600078e0004 */
[----:B------:R-:W1:Y:S01]  /*7f50*/  LDS.128 R28, [R230+0x16000] ;  /* 0x01600000e61c7984 */ /* 0x000e620000000c00 */
[----:B------:R-:W-:-:S05]  /*7f60*/  IMAD R4, R243, c[0x0][0x3a4], R15 ;  /* 0x0000e900f3047a24 */ /* 0x000fca00078e020f */
[----:B------:R-:W-:Y:S02]  /*7f70*/  IADD3 R5, R4, R11, RZ ;  /* 0x0000000b04057210 */ /* 0x000fe40007ffe0ff */
[----:B------:R-:W-:-:S04]  /*7f80*/  LEA R4, P0, R10, c[0x0][0x340], 0x1 ;  /* 0x0000d0000a047a11 */ /* 0x000fc800078008ff */
[----:B------:R-:W-:-:S05]  /*7f90*/  LEA.HI.X R5, R10, c[0x0][0x344], R5, 0x1, P0 ;  /* 0x0000d1000a057a11 */ /* 0x000fca00000f0c05 */
[----:B--2---:R2:W-:Y:S04]  /*7fa0*/  STG.E.128 [R4.64+0x100], R24 ;  /* 0x0001001804007986 */ /* 0x0045e8000c101d04 */
[----:B---3--:R2:W-:Y:S04]  /*7fb0*/  STG.E.128 [R4.64+0x80], R20 ;  /* 0x0000801404007986 */ /* 0x0085e8000c101d04 */
[----:B----4-:R2:W-:Y:S04]  /*7fc0*/  STG.E.128 [R4.64], R16 ;  /* 0x0000001004007986 */ /* 0x0105e8000c101d04 */
[----:B-1----:R2:W-:Y:S02]  /*7fd0*/  STG.E.128 [R4.64+0x180], R28 ;  /* 0x0001801c04007986 */ /* 0x0025e4000c101d04 */
.L_x_267:
[----:B--23--:R-:W-:Y:S05]  /*7fe0*/  BSYNC B0 ;  /* 0x0000000000007941 */ /* 0x00cfea0003800000 */
.L_x_266:
[----:B------:R-:W-:Y:S01]  /*7ff0*/  IADD3 R4, R243, 0x20, RZ ;  /* 0x00000020f3047810 */ /* 0x000fe20007ffe0ff */
        /* <DEDUP_REMOVED lines=12> */
[----:B------:R2:W-:Y:S04]  /*80c0*/  STG.E.128 [R4.64], R44 ;  /* 0x0000002c04007986 */ /* 0x0005e8000c101d04 */
[----:B------:R2:W-:Y:S04]  /*80d0*/  STG.E.128 [R4.64+0x80], R40 ;  /* 0x0000802804007986 */ /* 0x0005e8000c101d04 */
[----:B----4-:R2:W-:Y:S04]  /*80e0*/  STG.E.128 [R4.64+0x100], R36 ;  /* 0x0001002404007986 */ /* 0x0105e8000c101d04 */
[----:B-1----:R2:W-:Y:S02]  /*80f0*/  STG.E.128 [R4.64+0x180], R32 ;  /* 0x0001802004007986 */ /* 0x0025e4000c101d04 */
.L_x_269:
[----:B------:R-:W-:Y:S05]  /*8100*/  BSYNC B0 ;  /* 0x0000000000007941 */ /* 0x000fea0003800000 */
.L_x_268:
[----:B------:R-:W-:Y:S01]  /*8110*/  ULDC.64 UR8, c[0x0][0x3a8] ;  /* 0x0000ea0000087ab9 */ /* 0x000fe20000000a00 */
[----:B------:R-:W-:Y:S01]  /*8120*/  IMAD.WIDE.U32 R6, R13, c[0x0][0x3a8], R6 ;  /* 0x0000ea000d067a25 */ /* 0x000fe200078e0006 */
[----:B------:R-:W-:Y:S01]  /*8130*/  UIMAD UR7, UR10, UR8, URZ ;  /* 0x000000080a0772a4 */ /* 0x000fe2000f8e023f */
[----:B------:R-:W-:Y:S03]  /*8140*/  BSSY B0, `(.L_x_270) ;  /* 0x0000018000007945 */ /* 0x000fe60003800000 */
[----:B------:R-:W-:Y:S01]  /*8150*/  UIMAD UR6, UR6, UR9, UR7 ;  /* 0x00000009060672a4 */ /* 0x000fe2000f8e0207 */
[----:B------:R-:W-:-:S05]  /*8160*/  IADD3 R6, P0, R6, UR11, RZ ;  /* 0x0000000b06067c10 */ /* 0x000fca000ff1e0ff */
[----:B--2---:R-:W-:Y:S01]  /*8170*/  IMAD.U32 R4, RZ, RZ, UR6 ;  /* 0x00000006ff047e24 */ /* 0x004fe2000f8e00ff */
        /* <DEDUP_REMOVED lines=16> */
[----:B-1----:R1:W-:Y:S04]  /*8280*/  STG.E.128 [R4.64], R60 ;  /* 0x0000003c04007986 */ /* 0x0023e8000c101d04 */
[----:B------:R1:W-:Y:S04]  /*8290*/  STG.E.128 [R4.64+0x80], R56 ;  /* 0x0000803804007986 */ /* 0x0003e8000c101d04 */
[----:B------:R1:W-:Y:S04]  /*82a0*/  STG.E.128 [R4.64+0x100], R52 ;  /* 0x0001003404007986 */ /* 0x0003e8000c101d04 */
[----:B------:R1:W-:Y:S02]  /*82b0*/  STG.E.128 [R4.64+0x180], R48 ;  /* 0x0001803004007986 */ /* 0x0003e4000c101d04 */
.L_x_271:
[----:B------:R-:W-:Y:S05]  /*82c0*/  BSYNC B0 ;  /* 0x0000000000007941 */ /* 0x000fea0003800000 */
.L_x_270:
        /* <DEDUP_REMOVED lines=12> */
[----:B------:R1:W-:Y:S04]  /*8390*/  STG.E.128 [R4.64+0x100], R68 ;  /* 0x0001004404007986 */ /* 0x0003e8000c101d04 */
[----:B------:R1:W-:Y:S02]  /*83a0*/  STG.E.128 [R4.64+0x180], R64 ;  /* 0x0001804004007986 */ /* 0x0003e4000c101d04 */
.L_x_260:
[----:B------:R-:W-:Y:S05]  /*83b0*/  BSYNC B1 ;  /* 0x0000000000017941 */ /* 0x000fea0003800000 */
.L_x_246:
[----:B------:R-:W-:Y:S02]  /*83c0*/  ULDC UR7, c[0x0][0x218] ;  /* 0x0000860000077ab9 */ /* 0x000fe40000000800 */
[----:B------:R-:W-:-:S04]  /*83d0*/  UIADD3 UR7, UR7, 0x3f, URZ ;  /* 0x0000003f07077890 */ /* 0x000fc8000fffe03f */
        /* <DEDUP_REMOVED lines=9> */
.L_x_272:
[----:B------:R-:W-:Y:S05]  /*8470*/  EXIT ;  /* 0x000000000000794d */ /* 0x000fea0003800000 */
.L_x_274:
        /* <DEDUP_REMOVED lines=16> */
.L_x_1025:


//--------------------- .text._ZN5flash44flash_bwd_dq_dk_dv_loop_seqk_parallel_kernelI23Flash_bwd_kernel_traitsILi256ELi64ELi64ELi8ELi4ELi2ELi2ELb0ELb1EN7cutlass6half_tE19Flash_kernel_traitsILi256ELi64ELi64ELi8ES3_EELb0ELb1ELb0ELb1ELb0ELb0ELb0EEEvNS_16Flash_bwd_paramsE --------------------------
	.section	.text._ZN5flash44flash_bwd_dq_dk_dv_loop_seqk_parallel_kernelI23Flash_bwd_kernel_traitsILi256ELi64ELi64ELi8ELi4ELi2ELi2ELb0ELb1EN7cutlass6half_tE19Flash_kernel_traitsILi256ELi64ELi64ELi8ES3_EELb0ELb1ELb0ELb1ELb0ELb0ELb0EEEvNS_16Flash_bwd_paramsE,"ax",@progbits
	.sectioninfo	@"SHI_REGISTERS=255"
	.align	128
        .global         _ZN5flash44flash_bwd_dq_dk_dv_loop_seqk_parallel_kernelI23Flash_bwd_kernel_traitsILi256ELi64ELi64ELi8ELi4ELi2ELi2ELb0ELb1EN7cutlass6half_tE19Flash_kernel_traitsILi256ELi64ELi64ELi8ES3_EELb0ELb1ELb0ELb1ELb0ELb0ELb0EEEvNS_16Flash_bwd_paramsE
        .type           _ZN5flash44flash_bwd_dq_dk_dv_loop_seqk_parallel_kernelI23Flash_bwd_kernel_traitsILi256ELi64ELi64ELi8ELi4ELi2ELi2ELb0ELb1EN7cutlass6half_tE19Flash_kernel_traitsILi256ELi64ELi64ELi8ES3_EELb0ELb1ELb0ELb1ELb0ELb0ELb0EEEvNS_16Flash_bwd_paramsE,@function
        .size           _ZN5flash44flash_bwd_dq_dk_dv_loop_seqk_parallel_kernelI23Flash_bwd_kernel_traitsILi256ELi64ELi64ELi8ELi4ELi2ELi2ELb0ELb1EN7cutlass6half_tE19Flash_kernel_traitsILi256ELi64ELi64ELi8ES3_EELb0ELb1ELb0ELb1ELb0ELb0ELb0EEEvNS_16Flash_bwd_paramsE,(.L_x_1026 - _ZN5flash44flash_bwd_dq_dk_dv_loop_seqk_parallel_kernelI23Flash_bwd_kernel_traitsILi256ELi64ELi64ELi8ELi4ELi2ELi2ELb0ELb1EN7cutlass6half_tE19Flash_kernel_traitsILi256ELi64ELi64ELi8ES3_EELb0ELb1ELb0ELb1ELb0ELb0ELb0EEEvNS_16Flash_bwd_paramsE)
        .other          _ZN5flash44flash_bwd_dq_dk_dv_loop_seqk_parallel_kernelI23Flash_bwd_kernel_traitsILi256ELi64ELi64ELi8ELi4ELi2ELi2ELb0ELb1EN7cutlass6half_tE19Flash_kernel_traitsILi256ELi64ELi64ELi8ES3_EELb0ELb1ELb0ELb1ELb0ELb0ELb0EEEvNS_16Flash_bwd_paramsE,@"STO_CUDA_ENTRY STV_DEFAULT"
_ZN5flash44flash_bwd_dq_dk_dv_loop_seqk_parallel_kernelI23Flash_bwd_kernel_traitsILi256ELi64ELi64ELi8ELi4ELi2ELi2ELb0ELb1EN7cutlass6half_tE19Flash_kernel_traitsILi256ELi64ELi64ELi8ES3_EELb0ELb1ELb0ELb1ELb0ELb0ELb0EEEvNS_16Flash_bwd_paramsE:
.text._ZN5flash44flash_bwd_dq_dk_dv_loop_seqk_parallel_kernelI23Flash_bwd_kernel_traitsILi256ELi64ELi64ELi8ELi4ELi2ELi2ELb0ELb1EN7cutlass6half_tE19Flash_kernel_traitsILi256ELi64ELi64ELi8ES3_EELb0ELb1ELb0ELb1ELb0ELb0ELb0EEEvNS_16Flash_bwd_paramsE:
[----:B------:R-:W-:Y:S02]  /*0000*/  MOV R1, c[0x0][0x28] ;  /* 0x00000a0000017a02 */ /* 0x000fe40000000f00 */
[----:B------:R-:W1:Y:S01]  /*0010*/  S2UR UR23, SR_CTAID.X ;  /* 0x00000000001779c3 */ /* 0x000e620000002500 */
[----:B------:R-:W-:Y:S01]  /*0020*/  ULDC UR4, c[0x0][0x218] ;  /* 0x0000860000047ab9 */ /* 0x000fe20000000800 */
[----:B------:R-:W-:Y:S01]  /*0030*/  IADD3 R1, R1, -0x40, RZ ;  /* 0xffffffc001017810 */ /* 0x000fe20007ffe0ff */
        /* <DEDUP_REMOVED lines=30> */
[CC--:B------:R-:W-:Y:S01]  /*0220*/  LEA.HI R2, R6.reuse, R5.reuse, RZ, 0x4 ;  /* 0x0000000506027211 */ /* 0x0c0fe200078f20ff */
[----:B------:R-:W-:Y:S01]  /*0230*/  ULDC UR11, c[0x0][0x1c0] ;  /* 0x00007000000b7ab9 */ /* 0x000fe20000000800 */
[CC--:B------:R-:W-:Y:S01]  /*0240*/  LEA.HI R14, R6.reuse, R5.reuse, RZ, 0x7 ;  /* 0x00000005060e7211 */ /* 0x0c0fe200078f38ff */
[----:B------:R-:W-:Y:S01]  /*0250*/  UIMAD UR55, UR8, UR6, UR55 ;  /* 0x00000006083772a4 */ /* 0x000fe2000f8e0237 */
[CC--:B------:R-:W-:Y:S01]  /*0260*/  LEA.HI R16, R6.reuse, R5.reuse, RZ, 0x6 ;  /* 0x0000000506107211 */ /* 0x0c0fe200078f30ff */
[----:B---3--:R-:W-:Y:S01]  /*0270*/  UIMAD UR52, UR7, UR34, URZ ;  /* 0x00000022073472a4 */ /* 0x008fe2000f8e023f */
[----:B------:R-:W-:Y:S01]  /*0280*/  LEA.HI R6, R6, R5, RZ, 0x2 ;  /* 0x0000000506067211 */ /* 0x000fe200078f10ff */
[----:B------:R-:W-:Y:S01]  /*0290*/  UIMAD.WIDE.U32 UR44, UR34, UR14, URZ ;  /* 0x0000000e222c72a5 */ /* 0x000fe2000f8e003f */
[----:B------:R-:W-:Y:S01]  /*02a0*/  LOP3.LUT R4, R3, 0xffffffe0, RZ, 0xc0, !PT ;  /* 0xffffffe003047812 */ /* 0x000fe200078ec0ff */
[----:B------:R-:W-:Y:S01]  /*02b0*/  UIMAD UR6, UR34, UR11, UR35 ;  /* 0x0000000b220672a4 */ /* 0x000fe2000f8e0223 */
[----:B------:R-:W-:Y:S01]  /*02c0*/  LOP3.LUT R8, R11, 0xfffffff8, RZ, 0xc0, !PT ;  /* 0xfffffff80b087812 */ /* 0x000fe200078ec0ff */
[----:B------:R-:W-:Y:S01]  /*02d0*/  @!UP5 UIMAD UR7, UR34, UR13, UR35 ;  /* 0x0000000d2207d2a4 */ /* 0x000fe2000f8e0223 */
[----:B------:R-:W-:Y:S01]  /*02e0*/  LOP3.LUT R9, R2, 0xfffffff0, RZ, 0xc0, !PT ;  /* 0xfffffff002097812 */ /* 0x000fe200078ec0ff */
[C---:B------:R-:W-:Y:S01]  /*02f0*/  IMAD.IADD R10, R5.reuse, 0x1, -R4 ;  /* 0x00000001050a7824 */ /* 0x040fe200078e0a04 */
[----:B------:R-:W-:Y:S01]  /*0300*/  LOP3.LUT R7, R6, 0x7ffffffc, RZ, 0xc0, !PT ;  /* 0x7ffffffc06077812 */ /* 0x000fe200078ec0ff */
[C---:B------:R-:W-:Y:S01]  /*0310*/  IMAD.IADD R8, R5.reuse, 0x1, -R8 ;  /* 0x0000000105087824 */ /* 0x040fe200078e0a08 */
[----:B------:R-:W-:Y:S01]  /*0320*/  SHF.R.S32.HI R0, RZ, 0x5, R3 ;  /* 0x00000005ff007819 */ /* 0x000fe20000011403 */
[C---:B------:R-:W-:Y:S01]  /*0330*/  IMAD.IADD R9, R5.reuse, 0x1, -R9 ;  /* 0x0000000105097824 */ /* 0x040fe200078e0a09 */
[----:B------:R-:W-:Y:S01]  /*0340*/  SHF.R.S32.HI R12, RZ, 0x1f, R3 ;  /* 0x0000001fff0c7819 */ /* 0x000fe20000011403 */
[----:B------:R-:W-:Y:S01]  /*0350*/  IMAD.IADD R17, R5, 0x1, -R7 ;  /* 0x0000000105117824 */ /* 0x000fe200078e0a07 */
[----:B------:R-:W-:Y:S01]  /*0360*/  SHF.R.S32.HI R5, RZ, 0x4, R2 ;  /* 0x00000004ff057819 */ /* 0x000fe20000011402 */
[----:B------:R-:W-:Y:S01]  /*0370*/  IMAD.SHL.U32 R236, R8, 0x8, RZ ;  /* 0x0000000808ec7824 */ /* 0x000fe200078e00ff */
[-C--:B------:R-:W-:Y:S01]  /*0380*/  LEA.HI R3, R3, R0.reuse, RZ, 0x1 ;  /* 0x0000000003037211 */ /* 0x080fe200078f08ff */
        /* <DEDUP_REMOVED lines=10> */
[C---:B------:R-:W-:Y:S01]  /*0430*/  IMAD.IADD R224, R0.reuse, 0x1, -R2 ;  /* 0x0000000100e07824 */ /* 0x040fe200078e0a02 */
[----:B------:R-:W-:Y:S01]  /*0440*/  SHF.R.S32.HI R13, RZ, 0x3, R11 ;  /* 0x00000003ff0d7819 */ /* 0x000fe2000001140b */
[----:B------:R-:W-:Y:S01]  /*0450*/  IMAD.IADD R218, R0, 0x1, -R7 ;  /* 0x0000000100da7824 */ /* 0x000fe200078e0a07 */
[--C-:B------:R-:W-:Y:S01]  /*0460*/  SHF.R.S32.HI R0, RZ, 0x1f, R6.reuse ;  /* 0x0000001fff007819 */ /* 0x100fe20000011406 */
[----:B------:R-:W-:Y:S01]  /*0470*/  IMAD.IADD R12, R5, 0x1, -R3 ;  /* 0x00000001050c7824 */ /* 0x000fe200078e0a03 */
[----:B------:R-:W-:Y:S01]  /*0480*/  SHF.R.S32.HI R3, RZ, 0x2, R6 ;  /* 0x00000002ff037819 */ /* 0x000fe20000011406 */
[----:B------:R-:W-:Y:S01]  /*0490*/  IMAD.SHL.U32 R2, R13, 0x40, RZ ;  /* 0x000000400d027824 */ /* 0x000fe200078e00ff */
[----:B------:R-:W-:Y:S01]  /*04a0*/  SHF.R.S32.HI R4, RZ, 0x1f, R9 ;  /* 0x0000001fff047819 */ /* 0x000fe20000011409 */
[----:B------:R-:W-:Y:S01]  /*04b0*/  IMAD.SHL.U32 R220, R12, 0x200, RZ ;  /* 0x000002000cdc7824 */ /* 0x000fe200078e00ff */
[----:B------:R-:W-:Y:S01]  /*04c0*/  LEA.HI R0, R0, R3, RZ, 0x3 ;  /* 0x0000000300007211 */ /* 0x000fe200078f18ff */
[----:B------:R-:W-:Y:S01]  /*04d0*/  @UP5 UIMAD UR54, UR34, UR49, URZ ;  /* 0x00000031223652a4 */ /* 0x000fe2000f8e023f */
[----:B------:R-:W-:Y:S01]  /*04e0*/  LEA.HI R13, R4, R9, RZ, 0x3 ;  /* 0x00000009040d7211 */ /* 0x000fe200078f18ff */
[----:B------:R-:W-:Y:S01]  /*04f0*/  UMOV UR40, URZ ;  /* 0x0000003f00287c82 */ /* 0x000fe20008000000 */
[----:B------:R-:W-:Y:S01]  /*0500*/  LOP3.LUT R0, R0, 0xfffffff8, RZ, 0xc0, !PT ;  /* 0xfffffff800007812 */ /* 0x000fe200078ec0ff */
[----:B------:R-:W-:Y:S01]  /*0510*/  ULDC.64 UR4, c[0x0][0x118] ;  /* 0x0000460000047ab9 */ /* 0x000fe20000000a00 */
[----:B------:R-:W-:Y:S01]  /*0520*/  SHF.R.S32.HI R7, RZ, 0x7, R14 ;  /* 0x00000007ff077819 */ /* 0x000fe2000001140e */
[----:B------:R-:W-:Y:S01]  /*0530*/  UMOV UR60, 0x4 ;  /* 0x00000004003c7882 */ /* 0x000fe20000000000 */
[----:B------:R-:W-:Y:S01]  /*0540*/  LOP3.LUT P4, RZ, R8, 0x4, RZ, 0xc0, !PT ;  /* 0x0000000408ff7812 */ /* 0x000fe2000788c0ff */
[----:B------:R-:W-:Y:S01]  /*0550*/  IMAD.IADD R5, R3, 0x1, -R0 ;  /* 0x0000000103057824 */ /* 0x000fe200078e0a00 */
[----:B------:R-:W-:Y:S01]  /*0560*/  LOP3.LUT R0, R2, 0x1c0, RZ, 0xc0, !PT ;  /* 0x000001c002007812 */ /* 0x000fe200078ec0ff */
[----:B------:R-:W-:Y:S01]  /*0570*/  ULOP3.LUT UR56, UR35, UR56, URZ, 0x3c, !UPT ;  /* 0x0000003823387292 */ /* 0x000fe2000f8e3c3f */
[----:B------:R-:W-:Y:S01]  /*0580*/  SHF.R.S32.HI R3, RZ, 0x1f, R10 ;  /* 0x0000001fff037819 */ /* 0x000fe2000001140a */
[----:B------:R-:W-:Y:S01]  /*0590*/  USHF.L.U32 UR61, UR34, 0x7, URZ ;  /* 0x00000007223d7899 */ /* 0x000fe2000800063f */
[----:B------:R-:W-:Y:S01]  /*05a0*/  LOP3.LUT R2, R0, 0x38, R236, 0xf8, !PT ;  /* 0x0000003800027812 */ /* 0x000fe200078ef8ec */
[----:B------:R-:W-:Y:S01]  /*05b0*/  UISETP.NE.AND UP6, UPT, UR10, URZ, UPT ;  /* 0x0000003f0a00728c */ /* 0x000fe2000bfc5270 */
[----:B------:R-:W-:Y:S01]  /*05c0*/  SHF.R.U32.HI R0, RZ, 0x3, R0 ;  /* 0x00000003ff007819 */ /* 0x000fe20000011600 */
[----:B------:R-:W-:Y:S01]  /*05d0*/  USHF.R.S32.HI UR57, URZ, 0x1f, UR35 ;  /* 0x0000001f3f397899 */ /* 0x000fe20008011423 */
[----:B------:R-:W-:Y:S01]  /*05e0*/  LEA.HI R15, R3, R10, RZ, 0x2 ;  /* 0x0000000a030f7211 */ /* 0x000fe200078f10ff */
[----:B------:R-:W-:Y:S01]  /*05f0*/  USHF.R.S32.HI UR59, URZ, 0x1f, UR34 ;  /* 0x0000001f3f3b7899 */ /* 0x000fe20008011422 */
[----:B------:R-:W-:Y:S01]  /*0600*/  LOP3.LUT R10, R2, R0, RZ, 0x3c, !PT ;  /* 0x00000000020a7212 */ /* 0x000fe200078e3cff */
[----:B------:R-:W-:Y:S01]  /*0610*/  IMAD.SHL.U32 R0, R8, 0x40, RZ ;  /* 0x0000004008007824 */ /* 0x000fe200078e00ff */
[----:B------:R-:W-:Y:S01]  /*0620*/  LOP3.LUT R2, R13, 0xfffffff8, RZ, 0xc0, !PT ;  /* 0xfffffff80d027812 */ /* 0x000fe200078ec0ff */
[----:B------:R-:W-:Y:S01]  /*0630*/  USHF.R.S32.HI UR58, URZ, 0x1f, UR35 ;  /* 0x0000001f3f3a7899 */ /* 0x000fe20008011423 */
[----:B------:R-:W-:Y:S01]  /*0640*/  LOP3.LUT R3, R5, 0x1, RZ, 0xc0, !PT ;  /* 0x0000000105037812 */ /* 0x000fe200078ec0ff */
[----:B------:R-:W-:Y:S01]  /*0650*/  UIMAD.WIDE.U32 UR42, UR38, UR44, URZ ;  /* 0x0000002c262a72a5 */ /* 0x000fe2000f8e003f */
[----:B------:R-:W-:Y:S01]  /*0660*/  LOP3.LUT R0, R0, 0x1c0, RZ, 0xc0, !PT ;  /* 0x000001c000007812 */ /* 0x000fe200078ec0ff */
[----:B------:R-:W-:Y:S01]  /*0670*/  IMAD.IADD R9, R9, 0x1, -R2 ;  /* 0x0000000109097824 */ /* 0x000fe200078e0a02 */
[----:B------:R-:W-:Y:S01]  /*0680*/  ISETP.NE.U32.AND P0, PT, R3, 0x1, PT ;  /* 0x000000010300780c */ /* 0x000fe20003f05070 */
[----:B------:R-:W-:Y:S01]  /*0690*/  IMAD.SHL.U32 R2, R224, 0x10, RZ ;  /* 0x00000010e0027824 */ /* 0x000fe200078e00ff */
[--C-:B------:R-:W-:Y:S01]  /*06a0*/  LOP3.LUT R4, R0, 0x8, R11.reuse, 0xf8, !PT ;  /* 0x0000000800047812 */ /* 0x100fe200078ef80b */
[----:B------:R-:W-:Y:S01]  /*06b0*/  IMAD R3, R7, 0x800, R220 ;  /* 0x0000080007037824 */ /* 0x000fe200078e02dc */
[----:B------:R-:W-:Y:S01]  /*06c0*/  LOP3.LUT P3, RZ, R8, 0x2, RZ, 0xc0, !PT ;  /* 0x0000000208ff7812 */ /* 0x000fe2000786c0ff */
[----:B------:R-:W-:Y:S01]  /*06d0*/  UIMAD UR51, UR39, UR44, URZ ;  /* 0x0000002c273372a4 */ /* 0x000fe2000f8e023f */
[----:B------:R-:W-:Y:S01]  /*06e0*/  LOP3.LUT R6, R0, 0x10, R2, 0xf8, !PT ;  /* 0x0000001000067812 */ /* 0x000fe200078ef802 */
[----:B------:R-:W-:Y:S01]  /*06f0*/  USHF.R.S32.HI UR53, URZ, 0x1f, UR47 ;  /* 0x0000001f3f357899 */ /* 0x000fe2000801142f */
[----:B------:R-:W-:Y:S01]  /*0700*/  SHF.R.U32.HI R0, RZ, 0x3, R0 ;  /* 0x00000003ff007819 */ /* 0x000fe20000011600 */
[----:B------:R-:W-:Y:S01]  /*0710*/  UIMAD UR50, UR6, UR50, URZ ;  /* 0x00000032063272a4 */ /* 0x000fe2000f8e023f */
[----:B------:R-:W-:Y:S01]  /*0720*/  LOP3.LUT R6, R6, 0x8, R11, 0xf8, !PT ;  /* 0x0000000806067812 */ /* 0x000fe200078ef80b */
[----:B------:R-:W-:Y:S01]  /*0730*/  @!UP5 UIMAD UR49, UR7, UR49, URZ ;  /* 0x000000310731d2a4 */ /* 0x000fe2000f8e023f */
[----:B------:R-:W-:Y:S01]  /*0740*/  LOP3.LUT R2, R4, R0, RZ, 0x3c, !PT ;  /* 0x0000000004027212 */ /* 0x000fe200078e3cff */
[----:B------:R-:W-:Y:S01]  /*0750*/  IMAD.SHL.U32 R4, R5, 0x40, RZ ;  /* 0x0000004005047824 */ /* 0x000fe200078e00ff */
[----:B------:R-:W-:Y:S01]  /*0760*/  LOP3.LUT R220, R220, R6, R0, 0xf6, !PT ;  /* 0x00000006dcdc7212 */ /* 0x000fe200078ef600 */
[----:B------:R-:W-:Y:S01]  /*0770*/  IMAD.SHL.U32 R6, R7, 0x20, RZ ;  /* 0x0000002007067824 */ /* 0x000fe200078e00ff */
[----:B------:R-:W-:Y:S01]  /*0780*/  R2P PR, R5, 0x6 ;  /* 0x0000000605007804 */ /* 0x000fe20000000000 */
[----:B------:R-:W-:Y:S01]  /*0790*/  IMAD.IADD R2, R3, 0x1, R2 ;  /* 0x0000000103027824 */ /* 0x000fe200078e0202 */
[----:B------:R-:W-:Y:S01]  /*07a0*/  SHF.R.S32.HI R3, RZ, 0x6, R16 ;  /* 0x00000006ff037819 */ /* 0x000fe20000011410 */
[----:B------:R-:W-:Y:S01]  /*07b0*/  IMAD.SHL.U32 R5, R12, 0x20, RZ ;  /* 0x000000200c057824 */ /* 0x000fe200078e00ff */
[----:B------:R-:W-:Y:S01]  /*07c0*/  LOP3.LUT R0, R4, 0x1c0, RZ, 0xc0, !PT ;  /* 0x000001c004007812 */ /* 0x000fe200078ec0ff */
[----:B------:R-:W-:Y:S01]  /*07d0*/  IMAD.SHL.U32 R2, R2, 0x2, RZ ;  /* 0x0000000202027824 */ /* 0x000fe200078e00ff */
[----:B------:R-:W-:Y:S01]  /*07e0*/  LOP3.LUT P6, RZ, R9, 0x4, RZ, 0xc0, !PT ;  /* 0x0000000409ff7812 */ /* 0x000fe200078cc0ff */
[C---:B------:R-:W-:Y:S01]  /*07f0*/  IMAD R10, R3.reuse, 0x200, R10 ;  /* 0x00000200030a7824 */ /* 0x040fe200078e020a */
[----:B------:R-:W-:Y:S01]  /*0800*/  SHF.R.U32.HI R4, RZ, 0x3, R0 ;  /* 0x00000003ff047819 */ /* 0x000fe20000011600 */
[----:B------:R-:W-:Y:S01]  /*0810*/  IMAD.SHL.U32 R3, R3, 0x8, RZ ;  /* 0x0000000803037824 */ /* 0x000fe200078e00ff */
[----:B------:R-:W-:Y:S01]  /*0820*/  LOP3.LUT P5, RZ, R9, 0x2, RZ, 0xc0, !PT ;  /* 0x0000000209ff7812 */ /* 0x000fe200078ac0ff */
[----:B------:R-:W-:Y:S01]  /*0830*/  IMAD.SHL.U32 R221, R220, 0x2, RZ ;  /* 0x00000002dcdd7824 */ /* 0x000fe200078e00ff */
[----:B------:R-:W-:Y:S01]  /*0840*/  SEL R216, R222, 0xffffffc0, !P4 ;  /* 0xffffffc0ded87807 */ /* 0x000fe20006000000 */
[----:B------:R-:W-:Y:S01]  /*0850*/  IMAD.SHL.U32 R230, R10, 0x2, RZ ;  /* 0x000000020ae67824 */ /* 0x000fe200078e00ff */
[----:B------:R-:W-:Y:S01]  /*0860*/  LOP3.LUT R3, R3, 0x18, RZ, 0xc0, !PT ;  /* 0x0000001803037812 */ /* 0x000fe200078ec0ff */
[----:B------:R-:W-:Y:S01]  /*0870*/  USHF.R.S32.HI UR48, URZ, 0x1f, UR41 ;  /* 0x0000001f3f307899 */ /* 0x000fe20008011429 */
[----:B------:R-:W-:Y:S01]  /*0880*/  SEL R222, R222, 0xffffffc0, !P6 ;  /* 0xffffffc0dede7807 */ /* 0x000fe20007000000 */
[--C-:B------:R-:W-:Y:S01]  /*0890*/  IMAD R220, R220, 0x2, R216.reuse ;  /* 0x00000002dcdc7824 */ /* 0x100fe200078e02d8 */
[----:B------:R-:W-:Y:S01]  /*08a0*/  LOP3.LUT R8, R3, 0x20, R5, 0xf8, !PT ;  /* 0x0000002003087812 */ /* 0x000fe200078ef805 */
[----:B------:R-:W-:Y:S01]  /*08b0*/  IMAD.IADD R217, R2, 0x1, R216 ;  /* 0x0000000102d97824 */ /* 0x000fe200078e02d8 */
[----:B------:R-:W-:Y:S01]  /*08c0*/  LOP3.LUT R5, R0, 0x20, R6, 0xf8, !PT ;  /* 0x0000002000057812 */ /* 0x000fe200078ef806 */
[----:B------:R-:W-:Y:S01]  /*08d0*/  IMAD.SHL.U32 R6, R9, 0x40, RZ ;  /* 0x0000004009067824 */ /* 0x000fe200078e00ff */
[----:B------:R-:W-:Y:S01]  /*08e0*/  LOP3.LUT R7, R4, R0, R3, 0x1e, !PT ;  /* 0x0000000004077212 */ /* 0x000fe200078e1e03 */
[----:B------:R-:W-:Y:S01]  /*08f0*/  IMAD.SHL.U32 R0, R17, 0x2, RZ ;  /* 0x0000000211007824 */ /* 0x000fe200078e00ff */
[----:B------:R-:W-:-:S02]  /*0900*/  LOP3.LUT R4, R5, R4, RZ, 0x3c, !PT ;  /* 0x0000000405047212 */ /* 0x000fc400078e3cff */
[----:B------:R-:W-:Y:S01]  /*0910*/  SEL R239, R239, 0x10, !P0 ;  /* 0x00000010efef7807 */ /* 0x000fe20004000000 */
[--C-:B------:R-:W-:Y:S01]  /*0920*/  IMAD R5, R218, 0x400, R0.reuse ;  /* 0x00000400da057824 */ /* 0x100fe200078e0200 */
[----:B------:R-:W-:Y:S01]  /*0930*/  IADD3 R244, R236, 0x40, RZ ;  /* 0x00000040ecf47810 */ /* 0x000fe20007ffe0ff */
[----:B------:R-:W-:Y:S01]  /*0940*/  IMAD R3, R224, 0x400, R0 ;  /* 0x00000400e0037824 */ /* 0x000fe200078e0200 */
[----:B------:R-:W-:Y:S01]  /*0950*/  LOP3.LUT R0, R6, 0x1c0, RZ, 0xc0, !PT ;  /* 0x000001c006007812 */ /* 0x000fe200078ec0ff */
[----:B------:R-:W-:Y:S01]  /*0960*/  IMAD.IADD R235, R5, 0x1, R4 ;  /* 0x0000000105eb7824 */ /* 0x000fe200078e0204 */
[----:B------:R-:W-:Y:S01]  /*0970*/  IADD3 R243, R236, 0x80, RZ ;  /* 0x00000080ecf37810 */ /* 0x000fe20007ffe0ff */
[----:B------:R-:W-:Y:S01]  /*0980*/  IMAD.SHL.U32 R4, R12, 0x8, RZ ;  /* 0x000000080c047824 */ /* 0x000fe200078e00ff */
[----:B------:R-:W-:Y:S01]  /*0990*/  IADD3 R245, R236, 0xc0, RZ ;  /* 0x000000c0ecf57810 */ /* 0x000fe20007ffe0ff */
[----:B------:R-:W-:Y:S01]  /*09a0*/  IMAD.IADD R9, R3, 0x1, R7 ;  /* 0x0000000103097824 */ /* 0x000fe200078e0207 */
[----:B------:R-:W-:Y:S01]  /*09b0*/  SHF.R.U32.HI R3, RZ, 0x3, R0 ;  /* 0x00000003ff037819 */ /* 0x000fe20000011600 */
[----:B------:R-:W-:Y:S01]  /*09c0*/  IMAD.SHL.U32 R5, R13, 0x40, RZ ;  /* 0x000000400d057824 */ /* 0x000fe200078e00ff */
[----:B------:R-:W-:Y:S01]  /*09d0*/  LOP3.LUT R6, R0, 0x8, R4, 0xf8, !PT ;  /* 0x0000000800067812 */ /* 0x000fe200078ef804 */
[----:B------:R-:W-:Y:S01]  /*09e0*/  IMAD.SHL.U32 R235, R235, 0x2, RZ ;  /* 0x00000002ebeb7824 */ /* 0x000fe200078e00ff */
[----:B------:R-:W-:-:S02]  /*09f0*/  SHF.R.S32.HI R4, RZ, 0x2, R15 ;  /* 0x00000002ff047819 */ /* 0x000fc4000001140f */
[----:B------:R-:W-:Y:S01]  /*0a00*/  LOP3.LUT R7, R3, R8, R0, 0x1e, !PT ;  /* 0x0000000803077212 */ /* 0x000fe200078e1e00 */
[----:B------:R-:W-:Y:S01]  /*0a10*/  IMAD.IADD R240, R235, 0x1, R239 ;  /* 0x00000001ebf07824 */ /* 0x000fe200078e02ef */
[----:B------:R-:W-:Y:S01]  /*0a20*/  LOP3.LUT R0, R5, 0xfffffe00, RZ, 0xc0, !PT ;  /* 0xfffffe0005007812 */ /* 0x000fe200078ec0ff */
[----:B------:R-:W-:Y:S01]  /*0a30*/  IMAD R4, R218, 0x10, R4 ;  /* 0x00000010da047824 */ /* 0x000fe200078e0204 */
[----:B------:R-:W-:Y:S02]  /*0a40*/  LEA R5, R9, 0x10000, 0x1 ;  /* 0x0001000009057811 */ /* 0x000fe400078e08ff */
[----:B------:R-:W-:Y:S01]  /*0a50*/  LOP3.LUT R3, R6, R3, RZ, 0x3c, !PT ;  /* 0x0000000306037212 */ /* 0x000fe200078e3cff */
[--C-:B------:R-:W-:Y:S01]  /*0a60*/  IMAD R224, R224, 0x400, R0.reuse ;  /* 0x00000400e0e07824 */ /* 0x100fe200078e0200 */
[----:B------:R1:W-:Y:S01]  /*0a70*/  STL [R1+0x38], R4 ;  /* 0x0000380401007387 */ /* 0x0003e20000100800 */
[----:B------:R-:W-:Y:S01]  /*0a80*/  IMAD R218, R218, 0x400, R0 ;  /* 0x00000400dada7824 */ /* 0x000fe200078e0200 */
[----:B------:R-:W-:Y:S01]  /*0a90*/  IADD3 R238, R235, 0x20, RZ ;  /* 0x00000020ebee7810 */ /* 0x000fe20007ffe0ff */
[----:B------:R-:W-:Y:S01]  /*0aa0*/  IMAD.IADD R224, R3, 0x1, R224 ;  /* 0x0000000103e07824 */ /* 0x000fe200078e02e0 */
[----:B------:R2:W-:Y:S01]  /*0ab0*/  STL [R1+0x2c], R5 ;  /* 0x00002c0501007387 */ /* 0x0005e20000100800 */
[----:B------:R-:W-:Y:S01]  /*0ac0*/  IMAD.IADD R218, R218, 0x1, R3 ;  /* 0x00000001dada7824 */ /* 0x000fe200078e0203 */
[----:B------:R-:W-:-:S02]  /*0ad0*/  SEL R3, R226, 0xffffffe0, !P3 ;  /* 0xffffffe0e2037807 */ /* 0x000fc40005800000 */
[----:B------:R-:W-:Y:S01]  /*0ae0*/  SEL R226, R226, 0xffffffe0, !P5 ;  /* 0xffffffe0e2e27807 */ /* 0x000fe20006800000 */
[----:B------:R-:W-:Y:S01]  /*0af0*/  IMAD.SHL.U32 R218, R218, 0x2, RZ ;  /* 0x00000002dada7824 */ /* 0x000fe200078e00ff */
[----:B------:R-:W-:Y:S01]  /*0b00*/  LEA R224, R224, 0x20000, 0x1 ;  /* 0x00020000e0e07811 */ /* 0x000fe200078e08ff */
[----:B------:R-:W-:Y:S01]  /*0b10*/  IMAD.IADD R3, R2, 0x1, R3 ;  /* 0x0000000102037824 */ /* 0x000fe200078e0203 */
[----:B------:R-:W-:Y:S01]  /*0b20*/  LOP3.LUT R0, R7, R0, RZ, 0xfc, !PT ;  /* 0x0000000007007212 */ /* 0x000fe200078efcff */
[----:B------:R-:W-:Y:S01]  /*0b30*/  IMAD.IADD R219, R218, 0x1, R226 ;  /* 0x00000001dadb7824 */ /* 0x000fe200078e02e2 */
[----:B------:R-:W-:Y:S01]  /*0b40*/  @P1 IADD3 R238, R235, -0x20, RZ ;  /* 0xffffffe0ebee1810 */ /* 0x000fe20007ffe0ff */
[----:B------:R-:W-:Y:S02]  /*0b50*/  IMAD.IADD R225, R222, 0x1, R224 ;  /* 0x00000001dee17824 */ /* 0x000fe400078e02e0 */
[----:B------:R-:W-:Y:S02]  /*0b60*/  IMAD.IADD R223, R218, 0x1, R222 ;  /* 0x00000001dadf7824 */ /* 0x000fe400078e02de */
[----:B------:R-:W-:-:S02]  /*0b70*/  IMAD.IADD R227, R226, 0x1, R224 ;  /* 0x00000001e2e37824 */ /* 0x000fc400078e02e0 */
[----:B------:R-:W-:Y:S02]  /*0b80*/  IMAD.IADD R216, R216, 0x1, R3 ;  /* 0x00000001d8d87824 */ /* 0x000fe400078e0203 */
[----:B------:R-:W-:Y:S01]  /*0b90*/  IMAD.SHL.U32 R0, R0, 0x2, RZ ;  /* 0x0000000200007824 */ /* 0x000fe200078e00ff */
[----:B-1----:R-:W-:Y:S01]  /*0ba0*/  IADD3 R4, R5, 0x40, RZ ;  /* 0x0000004005047810 */ /* 0x002fe20007ffe0ff */
[----:B------:R-:W-:Y:S01]  /*0bb0*/  IMAD.IADD R239, R239, 0x1, R238 ;  /* 0x00000001efef7824 */ /* 0x000fe200078e02ee */
[----:B------:R-:W-:Y:S01]  /*0bc0*/  @P2 IADD3 R4, R5, -0x40, RZ ;  /* 0xffffffc005042810 */ /* 0x000fe20007ffe0ff */
[----:B------:R-:W-:Y:S02]  /*0bd0*/  IMAD.IADD R222, R219, 0x1, R222 ;  /* 0x00000001dbde7824 */ /* 0x000fe400078e02de */
[----:B------:R-:W-:Y:S02]  /*0be0*/  IMAD.IADD R226, R226, 0x1, R225 ;  /* 0x00000001e2e27824 */ /* 0x000fe400078e02e1 */
[----:B------:R2:W-:Y:S04]  /*0bf0*/  STL [R1+0x30], R4 ;  /* 0x0000300401007387 */ /* 0x0005e80000100800 */
.L_x_319:
        /* <DEDUP_REMOVED lines=14> */
[----:B-12---:R-:W-:Y:S01]  /*0ce0*/  IMAD.U32 R4, RZ, RZ, UR6 ;  /* 0x00000006ff047e24 */ /* 0x006fe2000f8e00ff */
[----:B------:R-:W-:-:S02]  /*0cf0*/  UISETP.NE.AND UP4, UPT, UR14, URZ, UPT ;  /* 0x0000003f0e00728c */ /* 0x000fc4000bf85270 */
[----:B------:R-:W-:Y:S01]  /*0d00*/  UISETP.EQ.U32.AND UP2, UPT, URZ, UR8, UPT ;  /* 0x000000083f00728c */ /* 0x000fe2000bf42070 */
[----:B------:R-:W-:Y:S01]  /*0d10*/  IMAD.U32 R5, RZ, RZ, UR7 ;  /* 0x00000007ff057e24 */ /* 0x000fe2000f8e00ff */
[----:B------:R-:W-:Y:S02]  /*0d20*/  @UP3 UIADD3 UR6, UP0, UR13, UR10, URZ ;  /* 0x0000000a0d063290 */ /* 0x000fe4000ff1e03f */
[----:B------:R-:W-:Y:S02]  /*0d30*/  UISETP.EQ.OR.EX UP2, UPT, URZ, UR9, !UP4, UP2 ;  /* 0x000000093f00728c */ /* 0x000fe4000e742720 */
[----:B------:R-:W-:Y:S01]  /*0d40*/  @UP3 UIADD3.X UR7, UR12, UR11, URZ, UP0, !UPT ;  /* 0x0000000b0c073290 */ /* 0x000fe200087fe43f */
[----:B------:R1:W2:Y:S01]  /*0d50*/  @P2 LDG.E R9, [R4.64] ;  /* 0x0000000404092981 */ /* 0x0002a2000c1e1900 */
[----:B------:R-:W-:Y:S01]  /*0d60*/  UIADD3 UR8, UP0, UR13, UR8, URZ ;  /* 0x000000080d087290 */ /* 0x000fe2000ff1e03f */
[----:B------:R-:W-:Y:S02]  /*0d70*/  PLOP3.LUT P0, PT, PT, PT, UP3, 0x80, 0x0 ;  /* 0x000000000000781c */ /* 0x000fe40003f0f038 */
[----:B------:R1:W3:Y:S01]  /*0d80*/  @P2 LDG.E R8, [R4.64+0x4] ;  /* 0x0000040404082981 */ /* 0x0002e2000c1e1900 */
[----:B------:R-:W-:Y:S01]  /*0d90*/  PLOP3.LUT P1, PT, PT, PT, UP2, 0x80, 0x0 ;  /* 0x000000000000781c */ /* 0x000fe20003f2f028 */
[----:B------:R-:W-:Y:S01]  /*0da0*/  UIADD3.X UR9, UR12, UR9, URZ, UP0, !UPT ;  /* 0x000000090c097290 */ /* 0x000fe200087fe43f */
[----:B------:R-:W-:-:S02]  /*0db0*/  IMAD.U32 R6, RZ, RZ, UR6 ;  /* 0x00000006ff067e24 */ /* 0x000fc4000f8e00ff */
[----:B----4-:R-:W-:-:S06]  /*0dc0*/  IMAD.U32 R7, RZ, RZ, UR7 ;  /* 0x00000007ff077e24 */ /* 0x010fcc000f8e00ff */
[----:B-----5:R4:W5:Y:S01]  /*0dd0*/  @P0 LDG.E R6, [R6.64] ;  /* 0x0000000406060981 */ /* 0x020962000c1e1900 */
[----:B-1----:R-:W-:Y:S02]  /*0de0*/  IMAD.U32 R4, RZ, RZ, UR8 ;  /* 0x00000008ff047e24 */ /* 0x002fe4000f8e00ff */
[----:B------:R-:W-:-:S05]  /*0df0*/  IMAD.U32 R5, RZ, RZ, UR9 ;  /* 0x00000009ff057e24 */ /* 0x000fca000f8e00ff */
[----:B----4-:R-:W4:Y:S01]  /*0e00*/  @!P1 LDG.E R7, [R4.64] ;  /* 0x0000000404079981 */ /* 0x010f22000c1e1900 */
[----:B------:R-:W1:Y:S01]  /*0e10*/  S2UR UR30, SR_CTAID.X ;  /* 0x00000000001e79c3 */ /* 0x000e620000002500 */
[----:B------:R-:W-:Y:S02]  /*0e20*/  UMOV UR18, 0xffffffff ;  /* 0xffffffff00127882 */ /* 0x000fe40000000000 */
[----:B------:R-:W1:Y:S04]  /*0e30*/  S2R R27, SR_TID.X ;  /* 0x00000000001b7919 */ /* 0x000e680000002100 */
[----:B------:R-:W1:Y:S01]  /*0e40*/  S2R R28, SR_TID.X ;  /* 0x00000000001c7919 */ /* 0x000e620000002100 */
[----:B------:R-:W-:Y:S02]  /*0e50*/  UMOV UR28, 0xffffffff ;  /* 0xffffffff001c7882 */ /* 0x000fe40000000000 */
[----:B------:R-:W-:-:S02]  /*0e60*/  ULDC UR7, c[0x0][0xc] ;  /* 0x0000030000077ab9 */ /* 0x000fc40000000800 */
[----:B------:R-:W-:Y:S02]  /*0e70*/  USHF.L.U32 UR7, UR7, 0x6, URZ ;  /* 0x0000000607077899 */ /* 0x000fe4000800063f */
[----:B------:R-:W-:Y:S02]  /*0e80*/  UMOV UR22, URZ ;  /* 0x0000003f00167c82 */ /* 0x000fe40008000000 */
[----:B-1----:R-:W-:Y:S01]  /*0e90*/  USHF.L.U32 UR6, UR30, 0x6, URZ ;  /* 0x000000061e067899 */ /* 0x002fe2000800063f */
[----:B------:R-:W-:-:S03]  /*0ea0*/  SHF.R.S32.HI R27, RZ, 0x1f, R27 ;  /* 0x0000001fff1b7819 */ /* 0x000fc6000001141b */
[----:B------:R-:W-:Y:S01]  /*0eb0*/  UIMAD UR6, UR7, UR40, UR6 ;  /* 0x00000028070672a4 */ /* 0x000fe2000f8e0206 */
[----:B------:R-:W-:-:S04]  /*0ec0*/  LEA.HI R27, R27, R28, RZ, 0x3 ;  /* 0x0000001c1b1b7211 */ /* 0x000fc800078f18ff */
[----:B------:R-:W-:Y:S01]  /*0ed0*/  SHF.R.S32.HI R27, RZ, 0x3, R27 ;  /* 0x00000003ff1b7819 */ /* 0x000fe2000001141b */
[----:B------:R-:W-:-:S03]  /*0ee0*/  ULDC UR8, c[0x0][0x218] ;  /* 0x0000860000087ab9 */ /* 0x000fc60000000800 */
[----:B------:R-:W-:Y:S01]  /*0ef0*/  SHF.R.S32.HI R24, RZ, 0x1f, R27 ;  /* 0x0000001fff187819 */ /* 0x000fe2000001141b */
[----:B--2---:R-:W1:Y:S08]  /*0f00*/  @P2 R2UR UR18, R9 ;  /* 0x00000000091223c2 */ /* 0x004e7000000e0000 */
[----:B---3--:R-:W1:Y:S08]  /*0f10*/  @P2 R2UR UR17, R8 ;  /* 0x00000000081123c2 */ /* 0x008e7000000e0000 */
[----:B-----5:R2:W3:Y:S01]  /*0f20*/  @P0 R2UR UR22, R6 ;  /* 0x00000000061603c2 */ /* 0x0204e200000e0000 */
[----:B------:R-:W-:-:S07]  /*0f30*/  IADD3 R20, P0, R27, UR6, RZ ;  /* 0x000000061b147c10 */ /* 0x000fce000ff1e0ff */
[----:B----4-:R4:W3:Y:S01]  /*0f40*/  @!P1 R2UR UR28, R7 ;  /* 0x00000000071c93c2 */ /* 0x0108e200000e0000 */
[----:B------:R-:W-:-:S04]  /*0f50*/  ISETP.NE.U32.AND P1, PT, RZ, c[0x0][0x248], PT ;  /* 0x00009200ff007a0c */ /* 0x000fc80003f25070 */
[----:B------:R-:W-:Y:S01]  /*0f60*/  ISETP.NE.AND.EX P1, PT, RZ, c[0x0][0x24c], PT, P1 ;  /* 0x00009300ff007a0c */ /* 0x000fe20003f25310 */
[----:B-1----:R-:W-:Y:S01]  /*0f70*/  @UP1 UIADD3 UR17, UR17, -UR18, URZ ;  /* 0x8000001211111290 */ /* 0x002fe2000fffe03f */
[----:B--2---:R-:W-:-:S06]  /*0f80*/  IMAD.U32 R6, RZ, RZ, UR6 ;  /* 0x00000006ff067e24 */ /* 0x004fcc000f8e00ff */
[----:B------:R-:W-:Y:S01]  /*0f90*/  @!UP1 ULDC UR17, c[0x0][0x214] ;  /* 0x0000850000119ab9 */ /* 0x000fe20000000800 */
[----:B------:R-:W-:-:S04]  /*0fa0*/  LEA.HI.X.SX32 R21, R6, R24, 0x1, P0 ;  /* 0x0000001806157211 */ /* 0x000fc800000f0eff */
[----:B------:R-:W-:Y:S05]  /*0fb0*/  @!P1 BRA `(.L_x_275) ;  /* 0x0000007000009947 */ /* 0x000fea0003800000 */
[----:B------:R-:W-:-:S13]  /*0fc0*/  PLOP3.LUT P0, PT, PT, PT, UP4, 0x80, 0x0 ;  /* 0x000000000000781c */ /* 0x000fda0003f0f048 */
[----:B------:R-:W2:Y:S04]  /*0fd0*/  @P0 LDG.E R6, [R4.64+0x4] ;  /* 0x0000040404060981 */ /* 0x000ea8000c1e1900 */
[----:B------:R-:W5:Y:S01]  /*0fe0*/  @!P0 LDG.E R4, [R4.64] ;  /* 0x0000000404048981 */ /* 0x000f62000c1e1900 */
[----:B--2---:R-:W1:Y:S02]  /*0ff0*/  @P0 R2UR UR6, R6 ;  /* 0x00000000060603c2 */ /* 0x004e6400000e0000 */
[----:B-1-3--:R-:W-:-:S11]  /*1000*/  @UP4 UIADD3 UR8, UR6, -UR28, URZ ;  /* 0x8000001c06084290 */ /* 0x00afd6000fffe03f */
[----:B-----5:R1:W2:Y:S01]  /*1010*/  @!P0 R2UR UR8, R4 ;  /* 0x00000000040883c2 */ /* 0x0202a200000e0000 */
[----:B------:R-:W-:-:S07]  /*1020*/  DEPBAR.LE SB1, 0x0, {2} ;  /* 0x000090040000791a */ /* 0x000fce0000000000 */
.L_x_275:
[----:B------:R-:W-:Y:S02]  /*1030*/  ULDC.64 UR6, c[0x0][0x258] ;  /* 0x0000960000067ab9 */ /* 0x000fe40000000a00 */
        /* <DEDUP_REMOVED lines=8> */
[----:B------:R-:W2:Y:S01]  /*10c0*/  @P0 LDG.E R4, [R4.64] ;  /* 0x0000000404040981 */ /* 0x000ea2000c1e1900 */
[----:B------:R-:W-:Y:S02]  /*10d0*/  @!UP2 UISETP.NE.U32.AND UP0, UPT, URZ, UR6, UPT ;  /* 0x000000063f00a28c */ /* 0x000fe4000bf05070 */
[----:B------:R-:W-:Y:S02]  /*10e0*/  ULDC UR9, c[0x0][0x21c] ;  /* 0x0000870000097ab9 */ /* 0x000fe40000000800 */
[----:B------:R-:W-:Y:S02]  /*10f0*/  @!UP2 UISETP.NE.AND.EX UP0, UPT, URZ, UR7, UPT, UP0 ;  /* 0x000000073f00a28c */ /* 0x000fe4000bf05300 */
[----:B------:R-:W-:Y:S02]  /*1100*/  USHF.L.U32 UR24, UR23, 0x6, URZ ;  /* 0x0000000617187899 */ /* 0x000fe4000800063f */
[----:B------:R-:W-:Y:S01]  /*1110*/  @!UP2 USEL UR6, URZ, UR9, !UP0 ;  /* 0x000000093f06a287 */ /* 0x000fe2000c000000 */
[----:B--2---:R-:W1:Y:S02]  /*1120*/  @P0 R2UR UR16, R4 ;  /* 0x00000000041003c2 */ /* 0x004e6400000e0000 */
[----:B-1-3--:R-:W-:-:S02]  /*1130*/  @UP2 UIADD3 UR16, UR16, -UR22, URZ ;  /* 0x8000001610102290 */ /* 0x00afc4000fffe03f */
        /* <DEDUP_REMOVED lines=8> */
[----:B------:R-:W-:Y:S01]  /*11c0*/  UISETP.NE.AND UP2, UPT, UR18, -0x1, UPT ;  /* 0xffffffff1200788c */ /* 0x000fe2000bf45270 */
[----:B------:R-:W-:Y:S01]  /*11d0*/  PLOP3.LUT P1, PT, PT, PT, UP0, 0x80, 0x0 ;  /* 0x000000000000781c */ /* 0x000fe20003f2f008 */
[----:B------:R-:W-:-:S02]  /*11e0*/  USHF.R.S32.HI UR12, URZ, 0x1f, UR6 ;  /* 0x0000001f3f0c7899 */ /* 0x000fc40008011406 */
[----:B------:R-:W-:Y:S02]  /*11f0*/  ULDC.64 UR14, c[0x0][0x178] ;  /* 0x00005e00000e7ab9 */ /* 0x000fe40000000a00 */
[----:B------:R-:W-:Y:S02]  /*1200*/  ULEA.HI UR12, UR12, UR6, URZ, 0x6 ;  /* 0x000000060c0c7291 */ /* 0x000fe4000f8f303f */
[----:B------:R-:W-:Y:S02]  /*1210*/  @UP0 UIADD3 UR13, UR22, UR28, URZ ;  /* 0x0000001c160d0290 */ /* 0x000fe4000fffe03f */
[----:B------:R-:W-:Y:S02]  /*1220*/  UIMAD UR19, UR37, UR14, URZ ;  /* 0x0000000e251372a4 */ /* 0x000fe4000f8e023f */
[----:B------:R-:W-:Y:S02]  /*1230*/  ULDC.64 UR20, c[0x0][0x198] ;  /* 0x0000660000147ab9 */ /* 0x000fe40000000a00 */
[----:B------:R-:W-:-:S02]  /*1240*/  USHF.R.S32.HI UR36, URZ, 0x6, UR12 ;  /* 0x000000063f247899 */ /* 0x000fc4000801140c */
[----:B------:R-:W-:Y:S02]  /*1250*/  UIMAD UR25, UR18, UR7, URZ ;  /* 0x00000007121972a4 */ /* 0x000fe4000f8e023f */
        /* <DEDUP_REMOVED lines=24> */
.L_x_277:
[----:B------:R-:W-:Y:S01]  /*13e0*/  IABS R8, c[0x0][0x1c8] ;  /* 0x0000720000087a13 */ /* 0x000fe20000000000 */
[----:B------:R-:W-:Y:S01]  /*13f0*/  @UP0 UIADD3 UR8, UR22, UR28, URZ ;  /* 0x0000001c16080290 */ /* 0x000fe2000fffe03f */
[----:B----4-:R-:W-:Y:S01]  /*1400*/  IABS R7, UR35 ;  /* 0x0000002300077c13 */ /* 0x010fe20008000000 */
[----:B------:R-:W-:Y:S01]  /*1410*/  ULDC.64 UR10, c[0x0][0x1a0] ;  /* 0x00006800000a7ab9 */ /* 0x000fe20000000a00 */
[----:B------:R-:W1:Y:S01]  /*1420*/  I2F.RP R4, R8 ;  /* 0x0000000800047306 */ /* 0x000e620000209400 */
[----:B------:R-:W-:Y:S01]  /*1430*/  ISETP.LE.AND P0, PT, RZ, UR56, PT ;  /* 0x00000038ff007c0c */ /* 0x000fe2000bf03270 */
[----:B------:R-:W-:-:S04]  /*1440*/  @UP0 UIMAD.WIDE.U32 UR6, UR8, UR10, URZ ;  /* 0x0000000a080602a5 */ /* 0x000fc8000f8e003f */
[----:B------:R-:W-:-:S03]  /*1450*/  @UP0 UIMAD UR21, UR8, UR11, UR7 ;  /* 0x0000000b081502a4 */ /* 0x000fc6000f8e0207 */
[----:B------:R-:W-:Y:S01]  /*1460*/  @UP0 UMOV UR20, UR6 ;  /* 0x0000000600140c82 */ /* 0x000fe20008000000 */
[----:B-1----:R-:W1:Y:S02]  /*1470*/  MUFU.RCP R4, R4 ;  /* 0x0000000400047308 */ /* 0x002e640000001000 */
[----:B-1----:R-:W-:-:S06]  /*1480*/  IADD3 R4, R4, 0xffffffe, RZ ;  /* 0x0ffffffe04047810 */ /* 0x002fcc0007ffe0ff */
[----:B------:R-:W1:Y:S02]  /*1490*/  F2I.FTZ.U32.TRUNC.NTZ R5, R4 ;  /* 0x0000000400057305 */ /* 0x000e64000021f000 */
[----:B-1----:R-:W-:-:S04]  /*14a0*/  IMAD.MOV R4, RZ, RZ, -R5 ;  /* 0x000000ffff047224 */ /* 0x002fc800078e0a05 */
[----:B------:R-:W-:Y:S02]  /*14b0*/  IMAD R6, R4, R8, RZ ;  /* 0x0000000804067224 */ /* 0x000fe400078e02ff */
[----:B------:R-:W-:-:S04]  /*14c0*/  IMAD.MOV.U32 R4, RZ, RZ, RZ ;  /* 0x000000ffff047224 */ /* 0x000fc800078e00ff */
[----:B------:R-:W-:-:S04]  /*14d0*/  IMAD.HI.U32 R4, R5, R6, R4 ;  /* 0x0000000605047227 */ /* 0x000fc800078e0004 */
[----:B------:R-:W-:-:S04]  /*14e0*/  IMAD.MOV.U32 R5, RZ, RZ, R7 ;  /* 0x000000ffff057224 */ /* 0x000fc800078e0007 */
        /* <DEDUP_REMOVED lines=9> */
[----:B------:R-:W-:-:S04]  /*1580*/  IMAD.MOV.U32 R15, RZ, RZ, R4 ;  /* 0x000000ffff0f7224 */ /* 0x000fc800078e0004 */
        /* <DEDUP_REMOVED lines=8> */
[----:B------:R-:W-:-:S04]  /*1610*/  UIMAD UR9, UR22, UR9, UR10 ;  /* 0x00000009160972a4 */ /* 0x000fc8000f8e020a */
[----:B------:R-:W-:-:S03]  /*1620*/  UIADD3 UR7, UR7, UR9, URZ ;  /* 0x0000000907077290 */ /* 0x000fc6000fffe03f */
[----:B------:R-:W-:Y:S02]  /*1630*/  ULDC.64 UR8, c[0x0][0x188] ;  /* 0x0000620000087ab9 */ /* 0x000fe40000000a00 */
[----:B------:R-:W-:Y:S02]  /*1640*/  UIMAD UR10, UR37, UR8, URZ ;  /* 0x00000008250a72a4 */ /* 0x000fe4000f8e023f */
[----:B------:R-:W-:Y:S02]  /*1650*/  UIMAD.WIDE.U32 UR6, UR34, UR8, UR6 ;  /* 0x00000008220672a5 */ /* 0x000fe4000f8e0006 */
[----:B------:R-:W-:-:S04]  /*1660*/  UIMAD UR9, UR34, UR9, UR10 ;  /* 0x00000009220972a4 */ /* 0x000fc8000f8e020a */
[----:B------:R-:W-:Y:S02]  /*1670*/  UIADD3 UR21, UR7, UR9, URZ ;  /* 0x0000000907157290 */ /* 0x000fe4000fffe03f */
[----:B------:R-:W-:Y:S02]  /*1680*/  UMOV UR20, UR6 ;  /* 0x0000000600147c82 */ /* 0x000fe40008000000 */
.L_x_278:
[----:B------:R-:W-:Y:S01]  /*1690*/  ULDC.64 UR8, c[0x0][0x370] ;  /* 0x0000dc0000087ab9 */ /* 0x000fe20000000a00 */
[----:B------:R-:W-:Y:S01]  /*16a0*/  PLOP3.LUT P0, PT, PT, PT, UP5, 0x80, 0x0 ;  /* 0x000000000000781c */ /* 0x000fe20003f0f058 */
[----:B------:R-:W-:Y:S02]  /*16b0*/  @UP2 UIMAD.WIDE.U32 UR6, UR18, UR8, URZ ;  /* 0x00000008120622a5 */ /* 0x000fe4000f8e003f */
[----:B------:R-:W-:Y:S02]  /*16c0*/  ULDC UR11, c[0x0][0x224] ;  /* 0x00008900000b7ab9 */ /* 0x000fe40000000800 */
[----:B------:R-:W-:Y:S02]  /*16d0*/  @UP2 UIMAD UR19, UR18, UR9, UR7 ;  /* 0x00000009121322a4 */ /* 0x000fe4000f8e0207 */
[----:B------:R-:W-:-:S02]  /*16e0*/  ULDC UR15, c[0x0][0x234] ;  /* 0x00008d00000f7ab9 */ /* 0x000fc40000000800 */
        /* <DEDUP_REMOVED lines=22> */
[----:B------:R-:W-:Y:S02]  /*1850*/  USEL UR10, UR10, URZ, UP6 ;  /* 0x0000003f0a0a7287 */ /* 0x000fe4000b000000 */
[----:B------:R-:W-:-:S04]  /*1860*/  UIADD3 UR6, UP1, UR26, UR6, URZ ;  /* 0x000000061a067290 */ /* 0x000fc8000ff3e03f */
        /* <DEDUP_REMOVED lines=14> */
.L_x_279:
[----:B------:R-:W-:-:S04]  /*1950*/  UMOV UR8, UR50 ;  /* 0x0000003200087c82 */ /* 0x000fc80008000000 */
.L_x_280:
[----:B------:R-:W-:Y:S01]  /*1960*/  UIADD3 UR6, UP4, UP3, UR6, UR41, UR47 ;  /* 0x0000002906067290 */ /* 0x000fe2000fb9e02f */
[----:B------:R-:W1:Y:S01]  /*1970*/  S2R R25, SR_TID.X ;  /* 0x0000000000197919 */ /* 0x000e620000002100 */
[----:B------:R-:W-:Y:S01]  /*1980*/  SHF.R.S32.HI R237, RZ, 0x1f, R236 ;  /* 0x0000001fffed7819 */ /* 0x000fe200000114ec */
[----:B------:R-:W-:Y:S01]  /*1990*/  IMAD.U32 R7, RZ, RZ, UR26 ;  /* 0x0000001aff077e24 */ /* 0x000fe2000f8e00ff */
[----:B------:R-:W-:Y:S01]  /*19a0*/  UIADD3 UR31, UP2, UP1, UR12, UR6, UR13 ;  /* 0x000000060c1f7290 */ /* 0x000fe2000f95e00d */
[----:B------:R-:W-:Y:S01]  /*19b0*/  IADD3 R14, P0, R27, UR26, RZ ;  /* 0x0000001a1b0e7c10 */ /* 0x000fe2000ff1e0ff */
[----:B------:R-:W-:Y:S01]  /*19c0*/  UIADD3.X UR6, UR9, UR48, UR53, UP4, UP3 ;  /* 0x0000003009067290 */ /* 0x000fe2000a7e6435 */
[----:B------:R-:W-:Y:S01]  /*19d0*/  IMAD.U32 R9, RZ, RZ, UR35 ;  /* 0x00000023ff097e24 */ /* 0x000fe2000f8e00ff */
[----:B------:R-:W-:Y:S01]  /*19e0*/  BSSY B1, `(.L_x_276) ;  /* 0x0000894000017945 */ /* 0x000fe20003800000 */
[----:B------:R-:W-:Y:S01]  /*19f0*/  IADD3.X R16, R24, UR33, RZ, P0, !PT ;  /* 0x0000002118107c10 */ /* 0x000fe200087fe4ff */
[----:B------:R-:W-:Y:S01]  /*1a00*/  UIADD3.X UR30, UR10, UR6, UR11, UP2, UP1 ;  /* 0x000000060a1e7290 */ /* 0x000fe200097e240b */
[----:B------:R-:W-:-:S02]  /*1a10*/  IMAD.U32 R12, RZ, RZ, UR35 ;  /* 0x00000023ff0c7e24 */ /* 0x000fc4000f8e00ff */
[----:B------:R-:W-:Y:S01]  /*1a20*/  ULDC.64 UR6, c[0x0][0x1a8] ;  /* 0x00006a0000067ab9 */ /* 0x000fe20000000a00 */
[----:B------:R-:W-:Y:S01]  /*1a30*/  IMAD R8, R16, c[0x0][0x190], RZ ;  /* 0x0000640010087a24 */ /* 0x000fe200078e02ff */
[----:B------:R-:W-:Y:S02]  /*1a40*/  UIMAD UR6, UR57, UR6, URZ ;  /* 0x00000006390672a4 */ /* 0x000fe4000f8e023f */
[----:B------:R-:W-:Y:S01]  /*1a50*/  ULDC.64 UR10, c[0x0][0x3c8] ;  /* 0x0000f200000a7ab9 */ /* 0x000fe20000000a00 */
[----:B------:R-:W-:Y:S01]  /*1a60*/  IMAD R18, R14, c[0x0][0x194], R8 ;  /* 0x000065000e127a24 */ /* 0x000fe200078e0208 */
[----:B------:R-:W-:-:S03]  /*1a70*/  UIMAD UR13, UR35, UR7, UR6 ;  /* 0x00000007230d72a4 */ /* 0x000fc6000f8e0206 */
[----:B------:R-:W-:Y:S02]  /*1a80*/  ULDC.64 UR6, c[0x0][0x370] ;  /* 0x0000dc0000067ab9 */ /* 0x000fe40000000a00 */
[----:B------:R-:W-:Y:S01]  /*1a90*/  UIMAD UR6, UR33, UR6, URZ ;  /* 0x00000006210672a4 */ /* 0x000fe2000f8e023f */
[----:B-1----:R-:W-:-:S03]  /*1aa0*/  SHF.R.S32.HI R26, RZ, 0x1f, R25 ;  /* 0x0000001fff1a7819 */ /* 0x002fc60000011419 */
[----:B------:R-:W-:Y:S01]  /*1ab0*/  UIMAD UR18, UR26, UR7, UR6 ;  /* 0x000000071a1272a4 */ /* 0x000fe2000f8e0206 */
[----:B------:R-:W-:Y:S02]  /*1ac0*/  LEA.HI R4, R26, R25, RZ, 0x5 ;  /* 0x000000191a047211 */ /* 0x000fe400078f28ff */
[----:B------:R-:W-:Y:S02]  /*1ad0*/  ULDC.64 UR6, c[0x0][0x378] ;  /* 0x0000de0000067ab9 */ /* 0x000fe40000000a00 */
[----:B------:R-:W-:Y:S01]  /*1ae0*/  UIMAD UR6, UR57, UR6, URZ ;  /* 0x00000006390672a4 */ /* 0x000fe2000f8e023f */
[----:B------:R-:W-:Y:S02]  /*1af0*/  LOP3.LUT R6, R4, 0xffffffe0, RZ, 0xc0, !PT ;  /* 0xffffffe004067812 */ /* 0x000fe400078ec0ff */
[----:B------:R-:W-:Y:S01]  /*1b00*/  SHF.R.S32.HI R4, RZ, 0x5, R4 ;  /* 0x00000005ff047819 */ /* 0x000fe20000011404 */
[----:B------:R-:W-:Y:S02]  /*1b10*/  UIMAD UR12, UR35, UR7, UR6 ;  /* 0x00000007230c72a4 */ /* 0x000fe4000f8e0206 */
[----:B------:R-:W-:Y:S01]  /*1b20*/  UIADD3 UR6, UR26, UR8, URZ ;  /* 0x000000081a067290 */ /* 0x000fe2000fffe03f */
[----:B------:R-:W-:-:S02]  /*1b30*/  IMAD.IADD R6, R25, 0x1, -R6 ;  /* 0x0000000119067824 */ /* 0x000fc400078e0a06 */
[----:B------:R-:W-:Y:S02]  /*1b40*/  ULDC.64 UR8, c[0x0][0x200] ;  /* 0x0000800000087ab9 */ /* 0x000fe40000000a00 */
[----:B------:R-:W-:Y:S01]  /*1b50*/  UIMAD.WIDE UR6, UR6, UR60, UR10 ;  /* 0x0000003c060672a5 */ /* 0x000fe2000f8e020a */
[----:B------:R-:W-:Y:S01]  /*1b60*/  IMAD R6, R4, UR46, R6 ;  /* 0x0000002e04067c24 */ /* 0x000fe2000f8e0206 */
[----:B------:R-:W-:-:S04]  /*1b70*/  IADD3 R4, P2, R236, UR14, RZ ;  /* 0x0000000eec047c10 */ /* 0x000fc8000ff5e0ff */
[----:B------:R-:W-:Y:S01]  /*1b80*/  IADD3.X R5, R237, UR19, RZ, P2, !PT ;  /* 0x00000013ed057c10 */ /* 0x000fe200097fe4ff */
[----:B------:R-:W-:Y:S01]  /*1b90*/  UMOV UR11, UR6 ;  /* 0x00000006000b7c82 */ /* 0x000fe20008000000 */
[C---:B------:R-:W-:Y:S01]  /*1ba0*/  IADD3 R10, P0, R6.reuse, UR31, RZ ;  /* 0x0000001f060a7c10 */ /* 0x040fe2000ff1e0ff */
[----:B------:R-:W-:Y:S02]  /*1bb0*/  UIADD3 UR6, UR26, UR15, URZ ;  /* 0x0000000f1a067290 */ /* 0x000fe4000fffe03f */
[----:B------:R-:W-:Y:S01]  /*1bc0*/  UMOV UR10, UR7 ;  /* 0x00000007000a7c82 */ /* 0x000fe20008000000 */
[----:B------:R-:W-:Y:S01]  /*1bd0*/  IMAD.WIDE.U32 R4, R7, c[0x0][0x370], R4 ;  /* 0x0000dc0007047a25 */ /* 0x000fe200078e0004 */
[----:B------:R-:W-:Y:S01]  /*1be0*/  UIMAD.WIDE UR6, UR6, UR60, UR8 ;  /* 0x0000003c060672a5 */ /* 0x000fe2000f8e0208 */
[----:B------:R-:W-:Y:S01]  /*1bf0*/  LEA.HI.X.SX32 R17, R6, UR30, 0x1, P0 ;  /* 0x0000001e06117c11 */ /* 0x000fe200080f0eff */
[----:B------:R-:W-:Y:S01]  /*1c00*/  ULDC UR15, c[0x0][0x2e8] ;  /* 0x0000ba00000f7ab9 */ /* 0x000fe20000000800 */
[----:B------:R-:W-:Y:S01]  /*1c10*/  IMAD.WIDE.U32 R6, R14, c[0x0][0x190], R236 ;  /* 0x000064000e067a25 */ /* 0x000fe200078e00ec */
[----:B------:R-:W-:-:S02]  /*1c20*/  IADD3 R5, R5, UR18, RZ ;  /* 0x0000001205057c10 */ /* 0x000fc4000fffe0ff */
[----:B------:R-:W-:Y:S01]  /*1c30*/  LEA R228, P2, R10, c[0x0][0x350], 0x2 ;  /* 0x0000d4000ae47a11 */ /* 0x000fe200078410ff */
[----:B------:R-:W-:Y:S01]  /*1c40*/  UMOV UR9, UR6 ;  /* 0x0000000600097c82 */ /* 0x000fe20008000000 */
[----:B------:R-:W-:Y:S01]  /*1c50*/  IADD3 R8, P0, R6, UR32, RZ ;  /* 0x0000002006087c10 */ /* 0x000fe2000ff1e0ff */
[----:B------:R-:W-:Y:S01]  /*1c60*/  UIADD3 UR6, -UR16, UR17, UR24 ;  /* 0x0000001110067290 */ /* 0x000fe2000fffe118 */
[----:B------:R-:W-:Y:S01]  /*1c70*/  IMAD.WIDE.U32 R4, R9, c[0x0][0x378], R4 ;  /* 0x0000de0009047a25 */ /* 0x000fe200078e0004 */
[----:B------:R-:W-:Y:S01]  /*1c80*/  UMOV UR8, UR7 ;  /* 0x0000000700087c82 */ /* 0x000fe20008000000 */
[----:B------:R-:W-:Y:S01]  /*1c90*/  IADD3.X R9, R7, UR29, R18, P0, !PT ;  /* 0x0000001d07097c10 */ /* 0x000fe200087fe412 */
[----:B------:R-:W-:Y:S01]  /*1ca0*/  UIADD3 UR6, UR6, -UR15, URZ ;  /* 0x8000000f06067290 */ /* 0x000fe2000fffe03f */
[----:B------:R-:W-:Y:S01]  /*1cb0*/  IMAD.MOV.U32 R6, RZ, RZ, R4 ;  /* 0x000000ffff067224 */ /* 0x000fe200078e0004 */
[----:B------:R-:W-:Y:S01]  /*1cc0*/  IADD3 R7, R5, UR12, RZ ;  /* 0x0000000c05077c10 */ /* 0x000fe2000fffe0ff */
[----:B------:R-:W-:Y:S01]  /*1cd0*/  IMAD R5, R24, c[0x0][0x370], RZ ;  /* 0x0000dc0018057a24 */ /* 0x000fe200078e02ff */
[----:B------:R-:W-:Y:S01]  /*1ce0*/  USHF.R.S32.HI UR15, URZ, 0x1f, UR6 ;  /* 0x0000001f3f0f7899 */ /* 0x000fe20008011406 */
[----:B------:R-:W-:Y:S01]  /*1cf0*/  IMAD.WIDE.U32 R12, R12, c[0x0][0x1a8], R8 ;  /* 0x00006a000c0c7a25 */ /* 0x000fe200078e0008 */
[----:B------:R-:W-:Y:S01]  /*1d00*/  UIADD3 UR7, UR36, -0x1, URZ ;  /* 0xffffffff24077890 */ /* 0x000fe2000fffe03f */
[----:B------:R-:W-:Y:S01]  /*1d10*/  LEA.HI.X R229, R10, c[0x0][0x354], R17, 0x2, P2 ;  /* 0x0000d5000ae57a11 */ /* 0x000fe200010f1411 */
[----:B------:R-:W-:Y:S01]  /*1d20*/  ULEA.HI UR15, UR15, UR6, URZ, 0x6 ;  /* 0x000000060f0f7291 */ /* 0x000fe2000f8f303f */
[----:B------:R-:W-:Y:S01]  /*1d30*/  IMAD.WIDE.U32 R6, R27, c[0x0][0x370], R6 ;  /* 0x0000dc001b067a25 */ /* 0x000fe200078e0006 */
[----:B------:R-:W-:-:S02]  /*1d40*/  LEA R231, P4, R12, c[0x0][0x160], 0x1 ;  /* 0x000058000ce77a11 */ /* 0x000fc400078808ff */
[----:B------:R-:W-:Y:S01]  /*1d50*/  USHF.R.S32.HI UR15, URZ, 0x6, UR15 ;  /* 0x000000063f0f7899 */ /* 0x000fe2000801140f */
[----:B------:R-:W-:Y:S01]  /*1d60*/  IMAD R4, R27, c[0x0][0x374], R5 ;  /* 0x0000dd001b047a24 */ /* 0x000fe200078e0205 */
[----:B------:R-:W-:Y:S02]  /*1d70*/  LEA R232, P3, R6, c[0x0][0x330], 0x1 ;  /* 0x0000cc0006e87a11 */ /* 0x000fe400078608ff */
[----:B------:R-:W-:Y:S01]  /*1d80*/  UISETP.LT.AND UP1, UPT, URZ, UR15, UPT ;  /* 0x0000000f3f00728c */ /* 0x000fe2000bf21270 */
[----:B------:R-:W-:Y:S01]  /*1d90*/  IMAD.IADD R11, R7, 0x1, R4 ;  /* 0x00000001070b7824 */ /* 0x000fe200078e0204 */
[----:B------:R-:W-:Y:S02]  /*1da0*/  IADD3 R19, R13, UR13, RZ ;  /* 0x0000000d0d137c10 */ /* 0x000fe4000fffe0ff */
[----:B------:R-:W-:Y:S02]  /*1db0*/  USEL UR15, URZ, UR15, !UP1 ;  /* 0x0000000f3f0f7287 */ /* 0x000fe4000c800000 */
[----:B------:R-:W-:-:S02]  /*1dc0*/  LEA.HI.X R233, R12, c[0x0][0x164], R19, 0x1, P4 ;  /* 0x000059000ce97a11 */ /* 0x000fc400020f0c13 */
[----:B------:R-:W-:Y:S01]  /*1dd0*/  UISETP.GT.AND UP1, UPT, UR36, UR15, UPT ;  /* 0x0000000f2400728c */ /* 0x000fe2000bf24270 */
[----:B------:R-:W-:-:S05]  /*1de0*/  LEA.HI.X R234, R6, c[0x0][0x334], R11, 0x1, P3 ;  /* 0x0000cd0006ea7a11 */ /* 0x000fca00018f0c0b */
[----:B------:R-:W-:-:S13]  /*1df0*/  PLOP3.LUT P0, PT, PT, PT, UP1, 0x80, 0x0 ;  /* 0x000000000000781c */ /* 0x000fda0003f0f018 */
[----:B------:R-:W-:Y:S05]  /*1e00*/  @P0 BRA `(.L_x_281) ;  /* 0x0000092000000947 */ /* 0x000fea0003800000 */
        /* <DEDUP_REMOVED lines=18> */
.L_x_282:
        /* <DEDUP_REMOVED lines=18> */
.L_x_283:
[----:B------:R-:W-:Y:S01]  /*2050*/  USHF.R.S32.HI UR10, URZ, 0x1f, UR24 ;  /* 0x0000001f3f0a7899 */ /* 0x000fe20008011418 */
[----:B------:R-:W-:Y:S01]  /*2060*/  IMAD.U32 R11, RZ, RZ, UR24 ;  /* 0x00000018ff0b7e24 */ /* 0x000fe2000f8e00ff */
[----:B------:R-:W-:Y:S01]  /*2070*/  ULDC.64 UR6, c[0x0][0x3a0] ;  /* 0x0000e80000067ab9 */ /* 0x000fe20000000a00 */
[----:B------:R-:W-:Y:S01]  /*2080*/  BSSY B0, `(.L_x_284) ;  /* 0x0000020000007945 */ /* 0x000fe20003800000 */
[----:B------:R-:W-:Y:S01]  /*2090*/  UIMAD UR6, UR10, UR6, URZ ;  /* 0x000000060a0672a4 */ /* 0x000fe2000f8e023f */
[----:B------:R-:W-:Y:S01]  /*20a0*/  IMAD.WIDE.U32 R4, R11, c[0x0][0x3a0], R236 ;  /* 0x0000e8000b047a25 */ /* 0x000fe200078e00ec */
[----:B------:R-:W-:Y:S02]  /*20b0*/  ULDC.64 UR8, c[0x0][0x3b8] ;  /* 0x0000ee0000087ab9 */ /* 0x000fe40000000a00 */
[----:B------:R-:W-:-:S02]  /*20c0*/  UIMAD UR7, UR24, UR7, UR6 ;  /* 0x00000007180772a4 */ /* 0x000fc4000f8e0206 */
[----:B------:R-:W-:Y:S01]  /*20d0*/  UIADD3 UR6, -UR24, UR16, URZ ;  /* 0x0000001018067290 */ /* 0x000fe2000fffe13f */
[----:B------:R-:W-:-:S03]  /*20e0*/  IADD3 R6, P0, R4, UR13, RZ ;  /* 0x0000000d04067c10 */ /* 0x000fc6000ff1e0ff */
        /* <DEDUP_REMOVED lines=9> */
[----:B------:R-:W-:Y:S01]  /*2180*/  IMAD.MOV.U32 R4, RZ, RZ, R6 ;  /* 0x000000ffff047224 */ /* 0x000fe200078e0006 */
[----:B------:R-:W-:Y:S01]  /*2190*/  ISETP.GE.AND P4, PT, R236, c[0x0][0x220], PT ;  /* 0x00008800ec007a0c */ /* 0x000fe20003f86270 */
[----:B------:R-:W-:Y:S01]  /*21a0*/  IMAD.MOV.U32 R5, RZ, RZ, R10 ;  /* 0x000000ffff057224 */ /* 0x000fe200078e000a */
[----:B------:R-:W-:Y:S01]  /*21b0*/  ISETP.GE.AND P3, PT, R244, c[0x0][0x220], PT ;  /* 0x00008800f4007a0c */ /* 0x000fe20003f66270 */
[----:B------:R-:W-:Y:S01]  /*21c0*/  IMAD R12, R24, c[0x0][0x3a0], RZ ;  /* 0x0000e800180c7a24 */ /* 0x000fe200078e02ff */
[----:B------:R-:W-:Y:S01]  /*21d0*/  ISETP.GE.AND P2, PT, R243, c[0x0][0x220], PT ;  /* 0x00008800f3007a0c */ /* 0x000fe20003f46270 */
[----:B------:R-:W-:Y:S01]  /*21e0*/  IMAD.WIDE.U32 R8, R27, c[0x0][0x3a0], R4 ;  /* 0x0000e8001b087a25 */ /* 0x000fe200078e0004 */
[----:B------:R-:W-:-:S03]  /*21f0*/  ISETP.GE.AND P1, PT, R245, c[0x0][0x220], PT ;  /* 0x00008800f5007a0c */ /* 0x000fc60003f26270 */
[----:B------:R-:W-:-:S04]  /*2200*/  IMAD R4, R27, c[0x0][0x3a4], R12 ;  /* 0x0000e9001b047a24 */ /* 0x000fc800078e020c */
[----:B------:R-:W-:Y:S01]  /*2210*/  IMAD.IADD R5, R9, 0x1, R4 ;  /* 0x0000000109057824 */ /* 0x000fe200078e0204 */
[----:B------:R-:W-:-:S04]  /*2220*/  LEA R4, P0, R8, c[0x0][0x340], 0x1 ;  /* 0x0000d00008047a11 */ /* 0x000fc800078008ff */
[----:B------:R-:W-:-:S05]  /*2230*/  LEA.HI.X R5, R8, c[0x0][0x344], R5, 0x1, P0 ;  /* 0x0000d10008057a11 */ /* 0x000fca00000f0c05 */
[----:B------:R1:W-:Y:S04]  /*2240*/  @!P4 STG.E.128 [R4.64], RZ ;  /* 0x000000ff0400c986 */ /* 0x0003e8000c101d04 */
[----:B------:R1:W-:Y:S04]  /*2250*/  @!P3 STG.E.128 [R4.64+0x80], RZ ;  /* 0x000080ff0400b986 */ /* 0x0003e8000c101d04 */
[----:B------:R1:W-:Y:S04]  /*2260*/  @!P2 STG.E.128 [R4.64+0x100], RZ ;  /* 0x000100ff0400a986 */ /* 0x0003e8000c101d04 */
[----:B------:R1:W-:Y:S02]  /*2270*/  @!P1 STG.E.128 [R4.64+0x180], RZ ;  /* 0x000180ff04009986 */ /* 0x0003e4000c101d04 */
.L_x_285:
[----:B------:R-:W-:Y:S05]  /*2280*/  BSYNC B0 ;  /* 0x0000000000007941 */ /* 0x000fea0003800000 */
.L_x_284:
        /* <DEDUP_REMOVED lines=21> */
.L_x_287:
[----:B------:R-:W-:Y:S05]  /*23e0*/  BSYNC B0 ;  /* 0x0000000000007941 */ /* 0x000fea0003800000 */
.L_x_286:
        /* <DEDUP_REMOVED lines=31> */
.L_x_289:
[----:B------:R-:W-:Y:S05]  /*25e0*/  BSYNC B0 ;  /* 0x0000000000007941 */ /* 0x000fea0003800000 */
.L_x_288:
[----:B------:R-:W-:Y:S05]  /*25f0*/  @P4 BRA `(.L_x_290) ;  /* 0x00007d2000004947 */ /* 0x000fea0003800000 */
[----:B-1----:R-:W-:Y:S01]  /*2600*/  IADD3 R4, P0, R27, 0x20, RZ ;  /* 0x000000201b047810 */ /* 0x002fe20007f1e0ff */
[----:B------:R-:W-:Y:S01]  /*2610*/  IMAD.MOV.U32 R7, RZ, RZ, R10 ;  /* 0x000000ffff077224 */ /* 0x000fe200078e000a */
[----:B------:R-:W-:-:S02]  /*2620*/  ISETP.GE.AND P2, PT, R236, c[0x0][0x220], PT ;  /* 0x00008800ec007a0c */ /* 0x000fc40003f46270 */
[----:B------:R-:W-:Y:S01]  /*2630*/  ISETP.GE.AND P1, PT, R244, c[0x0][0x220], PT ;  /* 0x00008800f4007a0c */ /* 0x000fe20003f26270 */
[----:B------:R-:W-:Y:S01]  /*2640*/  IMAD.X R5, RZ, RZ, R24, P0 ;  /* 0x000000ffff057224 */ /* 0x000fe200000e0618 */
[----:B------:R-:W-:Y:S01]  /*2650*/  ISETP.GE.AND P0, PT, R243, c[0x0][0x220], PT ;  /* 0x00008800f3007a0c */ /* 0x000fe20003f06270 */
[----:B------:R-:W-:-:S04]  /*2660*/  IMAD.WIDE.U32 R6, R4, c[0x0][0x3a8], R6 ;  /* 0x0000ea0004067a25 */ /* 0x000fc800078e0006 */
[----:B------:R-:W-:-:S04]  /*2670*/  IMAD R5, R5, c[0x0][0x3a8], RZ ;  /* 0x0000ea0005057a24 */ /* 0x000fc800078e02ff */
[----:B------:R-:W-:Y:S01]  /*2680*/  IMAD R5, R4, c[0x0][0x3ac], R5 ;  /* 0x0000eb0004057a24 */ /* 0x000fe200078e0205 */
[----:B------:R-:W-:-:S03]  /*2690*/  LEA R4, P3, R6, c[0x0][0x348], 0x1 ;  /* 0x0000d20006047a11 */ /* 0x000fc600078608ff */
[----:B------:R-:W-:-:S05]  /*26a0*/  IMAD.IADD R5, R7, 0x1, R5 ;  /* 0x0000000107057824 */ /* 0x000fca00078e0205 */
        /* <DEDUP_REMOVED lines=8> */
.L_x_281:
        /* <DEDUP_REMOVED lines=10> */
[----:B------:R-:W-:Y:S01]  /*27d0*/  MOV R5, UR19 ;  /* 0x0000001300057c02 */ /* 0x000fe20008000f00 */
[----:B------:R-:W-:Y:S01]  /*27e0*/  IMAD R8, R16, c[0x0][0x370], RZ ;  /* 0x0000dc0010087a24 */ /* 0x000fe200078e02ff */
[----:B------:R-:W-:Y:S01]  /*27f0*/  ISETP.GE.AND P4, PT, R236, c[0x0][0x220], PT ;  /* 0x00008800ec007a0c */ /* 0x000fe20003f86270 */
[----:B------:R-:W-:Y:S01]  /*2800*/  IMAD.U32 R4, RZ, RZ, UR14 ;  /* 0x0000000eff047e24 */ /* 0x000fe2000f8e00ff */
[----:B------:R-:W-:Y:S01]  /*2810*/  ISETP.GE.AND P3, PT, R244, c[0x0][0x220], PT ;  /* 0x00008800f4007a0c */ /* 0x000fe20003f66270 */
[C---:B------:R-:W-:Y:S01]  /*2820*/  IMAD R8, R14.reuse, c[0x0][0x374], R8 ;  /* 0x0000dd000e087a24 */ /* 0x040fe200078e0208 */
[----:B------:R-:W-:Y:S01]  /*2830*/  ISETP.GE.AND P2, PT, R243, c[0x0][0x220], PT ;  /* 0x00008800f3007a0c */ /* 0x000fe20003f46270 */
[----:B------:R-:W-:Y:S01]  /*2840*/  IMAD.WIDE.U32 R4, R14, c[0x0][0x370], R4 ;  /* 0x0000dc000e047a25 */ /* 0x000fe200078e0004 */
[----:B------:R-:W-:-:S03]  /*2850*/  ISETP.GE.AND P1, PT, R245, c[0x0][0x220], PT ;  /* 0x00008800f5007a0c */ /* 0x000fc60003f26270 */
[----:B------:R-:W-:Y:S01]  /*2860*/  IMAD.IADD R5, R5, 0x1, R8 ;  /* 0x0000000105057824 */ /* 0x000fe200078e0208 */
[----:B------:R-:W-:Y:S01]  /*2870*/  MOV R8, UR35 ;  /* 0x0000002300087c02 */ /* 0x000fe20008000f00 */
[----:B------:R-:W-:Y:S02]  /*2880*/  IMAD.MOV.U32 R10, RZ, RZ, 0x2 ;  /* 0x00000002ff0a7424 */ /* 0x000fe400078e00ff */
[----:B------:R2:W-:Y:S02]  /*2890*/  @P4 STS.128 [R230+0x8000], RZ ;  /* 0x008000ffe6004388 */ /* 0x0005e40000000c00 */
[----:B------:R-:W-:-:S04]  /*28a0*/  IMAD.WIDE.U32 R8, R8, c[0x0][0x378], R4 ;  /* 0x0000de0008087a25 */ /* 0x000fc800078e0004 */
[----:B------:R-:W-:Y:S01]  /*28b0*/  IMAD.WIDE R4, R236, R10, c[0x0][0x330] ;  /* 0x0000cc00ec047625 */ /* 0x000fe200078e020a */
[----:B------:R-:W-:-:S04]  /*28c0*/  IADD3 R9, R9, UR12, RZ ;  /* 0x0000000c09097c10 */ /* 0x000fc8000fffe0ff */
[----:B------:R-:W-:-:S04]  /*28d0*/  LEA R4, P0, R8, R4, 0x1 ;  /* 0x0000000408047211 */ /* 0x000fc800078008ff */
[----:B------:R-:W-:Y:S01]  /*28e0*/  LEA.HI.X R5, R8, R5, R9, 0x1, P0 ;  /* 0x0000000508057211 */ /* 0x000fe200000f0c09 */
[----:B------:R-:W-:Y:S01]  /*28f0*/  @!P4 IMAD.MOV.U32 R9, RZ, RZ, R234 ;  /* 0x000000ffff09c224 */ /* 0x000fe200078e00ea */
        /* <DEDUP_REMOVED lines=21> */
.L_x_292:
[----:B------:R-:W-:Y:S05]  /*2a50*/  BSYNC B0 ;  /* 0x0000000000007941 */ /* 0x000fea0003800000 */
.L_x_291:
[----:B------:R-:W-:Y:S01]  /*2a60*/  IADD3 R23, R27, 0x20, RZ ;  /* 0x000000201b177810 */ /* 0x000fe20007ffe0ff */
        /* <DEDUP_REMOVED lines=9> */
[----:B--23--:R-:W-:Y:S01]  /*2b00*/  IMAD.WIDE.U32 R4, R16, c[0x0][0x370], RZ ;  /* 0x0000dc0010047a25 */ /* 0x00cfe200078e00ff */
[----:B------:R-:W-:-:S02]  /*2b10*/  ISETP.GE.AND P3, PT, R244, c[0x0][0x220], PT ;  /* 0x00008800f4007a0c */ /* 0x000fc40003f66270 */
[----:B------:R-:W-:Y:S01]  /*2b20*/  ISETP.GE.AND P2, PT, R243, c[0x0][0x220], PT ;  /* 0x00008800f3007a0c */ /* 0x000fe20003f46270 */
[----:B------:R-:W-:Y:S01]  /*2b30*/  IMAD R8, R16, c[0x0][0x374], RZ ;  /* 0x0000dd0010087a24 */ /* 0x000fe200078e02ff */
[----:B------:R-:W-:-:S04]  /*2b40*/  IADD3 R4, P1, R6, R4, RZ ;  /* 0x0000000406047210 */ /* 0x000fc80007f3e0ff */
[----:B------:R-:W-:-:S03]  /*2b50*/  IADD3.X R5, R11, R5, R8, P1, !PT ;  /* 0x000000050b057210 */ /* 0x000fc60000ffe408 */
[----:B------:R-:W-:Y:S01]  /*2b60*/  @!P4 IMAD.MOV.U32 R7, RZ, RZ, c[0x0][0x370] ;  /* 0x0000dc00ff07c624 */ /* 0x000fe200078e00ff */
[----:B------:R2:W-:Y:S01]  /*2b70*/  @P4 STS.128 [R230+0x9000], RZ ;  /* 0x009000ffe6004388 */ /* 0x0005e20000000c00 */
[----:B------:R-:W-:-:S03]  /*2b80*/  @!P4 IMAD.MOV.U32 R6, RZ, RZ, c[0x0][0x374] ;  /* 0x0000dd00ff06c624 */ /* 0x000fc600078e00ff */
[----:B------:R-:W-:-:S04]  /*2b90*/  @!P4 LEA R10, P0, R7, R232, 0x6 ;  /* 0x000000e8070ac211 */ /* 0x000fc800078030ff */
[----:B------:R-:W-:Y:S02]  /*2ba0*/  @!P4 LEA.HI.X R11, R7, R234, R6, 0x6, P0 ;  /* 0x000000ea070bc211 */ /* 0x000fe400000f3406 */
[C---:B------:R-:W-:Y:S02]  /*2bb0*/  @!P3 LEA R8, P0, R4.reuse, c[0x0][0x330], 0x1 ;  /* 0x0000cc000408ba11 */ /* 0x040fe400078008ff */
[C---:B------:R-:W-:Y:S01]  /*2bc0*/  @!P2 LEA R6, P1, R4.reuse, c[0x0][0x330], 0x1 ;  /* 0x0000cc000406aa11 */ /* 0x040fe200078208ff */
[----:B------:R-:W-:Y:S01]  /*2bd0*/  @!PT LDS RZ, [RZ] ;  /* 0x00000000fffff984 */ /* 0x000fe20000000800 */
[----:B------:R-:W-:Y:S01]  /*2be0*/  @!PT LDS RZ, [RZ] ;  /* 0x00000000fffff984 */ /* 0x000fe20000000800 */
[----:B------:R-:W-:Y:S01]  /*2bf0*/  @!PT LDS RZ, [RZ] ;  /* 0x00000000fffff984 */ /* 0x000fe20000000800 */
[----:B------:R2:W-:Y:S01]  /*2c00*/  @!P4 LDGSTS.E.BYPASS.LTC128B.128 [R230+0x9000], [R10.64] ;  /* 0x090000000ae6cfae */ /* 0x0005e2000b901d44 */
[C-C-:B------:R-:W-:Y:S02]  /*2c10*/  @!P3 LEA.HI.X R9, R4.reuse, c[0x0][0x334], R5.reuse, 0x1, P0 ;  /* 0x0000cd000409ba11 */ /* 0x140fe400000f0c05 */
[----:B------:R-:W-:Y:S01]  /*2c20*/  ISETP.GE.AND P0, PT, R245, c[0x0][0x220], PT ;  /* 0x00008800f5007a0c */ /* 0x000fe20003f06270 */
[----:B------:R2:W-:Y:S01]  /*2c30*/  @P3 STS.128 [R230+0xb000], RZ ;  /* 0x00b000ffe6003388 */ /* 0x0005e20000000c00 */
[----:B------:R-:W-:-:S03]  /*2c40*/  @!P2 LEA.HI.X R7, R4, c[0x0][0x334], R5, 0x1, P1 ;  /* 0x0000cd000407aa11 */ /* 0x000fc600008f0c05 */
        /* <DEDUP_REMOVED lines=11> */
[----:B--2---:R-:W-:-:S04]  /*2d00*/  LEA R6, P0, R4, c[0x0][0x330], 0x1 ;  /* 0x0000cc0004067a11 */ /* 0x004fc800078008ff */
[----:B------:R-:W-:-:S05]  /*2d10*/  LEA.HI.X R7, R4, c[0x0][0x334], R5, 0x1, P0 ;  /* 0x0000cd0004077a11 */ /* 0x000fca00000f0c05 */
[----:B------:R-:W-:Y:S01]  /*2d20*/  @!PT LDS RZ, [RZ] ;  /* 0x00000000fffff984 */ /* 0x000fe20000000800 */
[----:B------:R-:W-:Y:S01]  /*2d30*/  @!PT LDS RZ, [RZ] ;  /* 0x00000000fffff984 */ /* 0x000fe20000000800 */
[----:B------:R-:W-:Y:S01]  /*2d40*/  @!PT LDS RZ, [RZ] ;  /* 0x00000000fffff984 */ /* 0x000fe20000000800 */
[----:B------:R2:W-:Y:S04]  /*2d50*/  LDGSTS.E.BYPASS.LTC128B.128 [R230+0xf000], [R6.64+0x180] ;  /* 0x0f00018006e67fae */ /* 0x0005e8000b901d44 */
.L_x_294:
[----:B------:R-:W-:Y:S05]  /*2d60*/  BSYNC B0 ;  /* 0x0000000000007941 */ /* 0x000fea0003800000 */
.L_x_293:
[----:B------:R1:W-:Y:S01]  /*2d70*/  @P6 STS.128 [R230], RZ ;  /* 0x000000ffe6006388 */ /* 0x0003e20000000c00 */
[----:B------:R-:W-:Y:S03]  /*2d80*/  BSSY B0, `(.L_x_295) ;  /* 0x000002b000007945 */ /* 0x000fe60003800000 */
[----:B------:R1:W-:Y:S04]  /*2d90*/  @P6 STS.128 [R230+0x2000], RZ ;  /* 0x002000ffe6006388 */ /* 0x0003e80000000c00 */
[----:B------:R1:W-:Y:S04]  /*2da0*/  @P6 STS.128 [R230+0x4000], RZ ;  /* 0x004000ffe6006388 */ /* 0x0003e80000000c00 */
[----:B------:R1:W-:Y:S01]  /*2db0*/  @P6 STS.128 [R230+0x6000], RZ ;  /* 0x006000ffe6006388 */ /* 0x0003e20000000c00 */
[----:B------:R-:W-:Y:S05]  /*2dc0*/  @P6 BRA `(.L_x_296) ;  /* 0x0000026000006947 */ /* 0x000fea0003800000 */
[----:B--23--:R-:W-:Y:S01]  /*2dd0*/  IMAD.U32 R4, RZ, RZ, UR32 ;  /* 0x00000020ff047e24 */ /* 0x00cfe2000f8e00ff */
[----:B------:R-:W-:Y:S01]  /*2de0*/  MOV R8, 0x2 ;  /* 0x0000000200087802 */ /* 0x000fe20000000f00 */
[----:B------:R-:W-:Y:S01]  /*2df0*/  IMAD.U32 R5, RZ, RZ, UR29 ;  /* 0x0000001dff057e24 */ /* 0x000fe2000f8e00ff */
[----:B------:R-:W-:Y:S01]  /*2e00*/  ISETP.GE.AND P3, PT, R236, c[0x0][0x220], PT ;  /* 0x00008800ec007a0c */ /* 0x000fe20003f66270 */
[----:B------:R-:W-:Y:S01]  /*2e10*/  IMAD.U32 R6, RZ, RZ, UR35 ;  /* 0x00000023ff067e24 */ /* 0x000fe2000f8e00ff */
[----:B------:R-:W-:Y:S01]  /*2e20*/  ISETP.GE.AND P2, PT, R244, c[0x0][0x220], PT ;  /* 0x00008800f4007a0c */ /* 0x000fe20003f46270 */
[----:B------:R-:W-:Y:S01]  /*2e30*/  IMAD.WIDE.U32 R4, R14, c[0x0][0x190], R4 ;  /* 0x000064000e047a25 */ /* 0x000fe200078e0004 */
[----:B------:R-:W-:-:S02]  /*2e40*/  ISETP.GE.AND P1, PT, R243, c[0x0][0x220], PT ;  /* 0x00008800f3007a0c */ /* 0x000fc40003f26270 */
[----:B------:R-:W-:Y:S02]  /*2e50*/  ISETP.GE.AND P0, PT, R245, c[0x0][0x220], PT ;  /* 0x00008800f5007a0c */ /* 0x000fe40003f06270 */
[----:B------:R-:W-:-:S05]  /*2e60*/  IADD3 R5, R18, R5, RZ ;  /* 0x0000000512057210 */ /* 0x000fca0007ffe0ff */
[----:B------:R-:W-:Y:S01]  /*2e70*/  IMAD.WIDE.U32 R6, R6, c[0x0][0x1a8], R4 ;  /* 0x00006a0006067a25 */ /* 0x000fe200078e0004 */
[----:B------:R2:W-:Y:S03]  /*2e80*/  @P3 STS.128 [R230], RZ ;  /* 0x000000ffe6003388 */ /* 0x0005e60000000c00 */
        /* <DEDUP_REMOVED lines=26> */
.L_x_296:
[----:B------:R-:W-:Y:S05]  /*3030*/  BSYNC B0 ;  /* 0x0000000000007941 */ /* 0x000fea0003800000 */
.L_x_295:
[----:B------:R1:W-:Y:S01]  /*3040*/  @P5 STS.128 [R230+0x1000], RZ ;  /* 0x001000ffe6005388 */ /* 0x0003e20000000c00 */
[----:B------:R-:W-:Y:S03]  /*3050*/  BSSY B0, `(.L_x_297) ;  /* 0x000002c000007945 */ /* 0x000fe60003800000 */
        /* <DEDUP_REMOVED lines=13> */
[----:B------:R-:W-:Y:S01]  /*3130*/  @!P4 IMAD.MOV.U32 R7, RZ, RZ, c[0x0][0x194] ;  /* 0x00006500ff07c624 */ /* 0x000fe200078e00ff */
[----:B------:R-:W-:Y:S02]  /*3140*/  @!P3 LEA R8, P5, R4, c[0x0][0x160], 0x1 ;  /* 0x000058000408ba11 */ /* 0x000fe400078a08ff */
[----:B------:R-:W-:Y:S02]  /*3150*/  @!P4 LEA R10, P0, R6, R231, 0x6 ;  /* 0x000000e7060ac211 */ /* 0x000fe400078030ff */
[----:B------:R-:W-:Y:S02]  /*3160*/  @!P3 LEA.HI.X R9, R4, c[0x0][0x164], R5, 0x1, P5 ;  /* 0x000059000409ba11 */ /* 0x000fe400028f0c05 */
[----:B------:R-:W-:Y:S02]  /*3170*/  @!P4 LEA.HI.X R11, R6, R233, R7, 0x6, P0 ;  /* 0x000000e9060bc211 */ /* 0x000fe400000f3407 */
[----:B------:R-:W-:-:S02]  /*3180*/  ISETP.GE.AND P0, PT, R245, c[0x0][0x220], PT ;  /* 0x00008800f5007a0c */ /* 0x000fc40003f06270 */
        /* <DEDUP_REMOVED lines=24> */
.L_x_298:
[----:B------:R-:W-:Y:S05]  /*3310*/  BSYNC B0 ;  /* 0x0000000000007941 */ /* 0x000fea0003800000 */
.L_x_297:
[----:B--2---:R-:W2:Y:S01]  /*3320*/  LDL R18, [R1+0x38] ;  /* 0x0000380001127983 */ /* 0x004ea20000100800 */
[----:B------:R-:W-:Y:S01]  /*3330*/  UIADD3 UR12, -UR24, UR16, URZ ;  /* 0x00000010180c7290 */ /* 0x000fe2000fffe13f */
[----:B------:R-:W-:Y:S01]  /*3340*/  IMAD.MOV.U32 R241, RZ, RZ, 0x7f800000 ;  /* 0x7f800000fff17424 */ /* 0x000fe200078e00ff */
[----:B------:R-:W-:Y:S01]  /*3350*/  ULDC.64 UR18, c[0x0][0x198] ;  /* 0x0000660000127ab9 */ /* 0x000fe20000000a00 */
[----:B------:R-:W-:-:S03]  /*3360*/  IMAD.MOV.U32 R242, RZ, RZ, 0x7f800000 ;  /* 0x7f800000fff27424 */ /* 0x000fc600078e00ff */
[----:B------:R-:W-:Y:S01]  /*3370*/  ISETP.GE.AND P5, PT, R27, UR12, PT ;  /* 0x0000000c1b007c0c */ /* 0x000fe2000bfa6270 */
[----:B------:R-:W-:-:S12]  /*3380*/  IMAD.U32 R17, RZ, RZ, UR24 ;  /* 0x00000018ff117e24 */ /* 0x000fd8000f8e00ff */
[----:B------:R-:W-:Y:S04]  /*3390*/  @P5 STS.128 [R230+0x10000], RZ ;  /* 0x010000ffe6005388 */ /* 0x000fe80000000c00 */
[----:B------:R-:W-:Y:S04]  /*33a0*/  @P5 STS.128 [R230+0x12000], RZ ;  /* 0x012000ffe6005388 */ /* 0x000fe80000000c00 */
[----:B------:R-:W-:Y:S04]  /*33b0*/  @P5 STS.128 [R230+0x14000], RZ ;  /* 0x014000ffe6005388 */ /* 0x000fe80000000c00 */
[----:B------:R-:W-:Y:S01]  /*33c0*/  @P5 STS.128 [R230+0x16000], RZ ;  /* 0x016000ffe6005388 */ /* 0x000fe20000000c00 */
[----:B------:R-:W-:Y:S01]  /*33d0*/  BSSY B0, `(.L_x_299) ;  /* 0x0000046000007945 */ /* 0x000fe20003800000 */
[C---:B--23--:R-:W-:Y:S01]  /*33e0*/  IADD3 R5, R18.reuse, 0x8, RZ ;  /* 0x0000000812057810 */ /* 0x04cfe20007ffe0ff */
[----:B------:R-:W-:Y:S01]  /*33f0*/  IMAD.SHL.U32 R7, R18, 0x4, RZ ;  /* 0x0000000412077824 */ /* 0x000fe200078e00ff */
[----:B------:R-:W-:-:S02]  /*3400*/  SHF.R.S32.HI R4, RZ, 0x1f, R18 ;  /* 0x0000001fff047819 */ /* 0x000fc40000011412 */
[C---:B------:R-:W-:Y:S02]  /*3410*/  ISETP.GE.AND P2, PT, R18.reuse, UR6, PT ;  /* 0x0000000612007c0c */ /* 0x040fe4000bf46270 */
[----:B------:R-:W-:Y:S01]  /*3420*/  ISETP.GE.AND P1, PT, R5, UR6, PT ;  /* 0x0000000605007c0c */ /* 0x000fe2000bf26270 */
[----:B------:R-:W-:Y:S01]  /*3430*/  USHF.R.S32.HI UR6, URZ, 0x1f, UR24 ;  /* 0x0000001f3f067899 */ /* 0x000fe20008011418 */
[----:B------:R-:W-:Y:S01]  /*3440*/  SHF.L.U64.HI R6, R18, 0x2, R4 ;  /* 0x0000000212067819 */ /* 0x000fe20000010204 */
[----:B------:R-:W-:Y:S01]  /*3450*/  STL [R1+0x28], R7 ;  /* 0x0000280701007387 */ /* 0x000fe20000100800 */
[----:B------:R-:W-:Y:S01]  /*3460*/  IADD3 R4, P0, R7, UR9, RZ ;  /* 0x0000000907047c10 */ /* 0x000fe2000ff1e0ff */
[----:B------:R-:W-:Y:S02]  /*3470*/  UIMAD UR13, UR6, UR18, URZ ;  /* 0x00000012060d72a4 */ /* 0x000fe4000f8e023f */
[----:B------:R2:W-:Y:S01]  /*3480*/  STL [R1+0x24], R6 ;  /* 0x0000240601007387 */ /* 0x0005e20000100800 */
[----:B------:R-:W-:Y:S01]  /*3490*/  IADD3.X R5, R6, UR8, RZ, P0, !PT ;  /* 0x0000000806057c10 */ /* 0x000fe200087fe4ff */
[----:B------:R-:W-:-:S04]  /*34a0*/  UIMAD UR13, UR24, UR19, UR13 ;  /* 0x00000013180d72a4 */ /* 0x000fc8000f8e020d */
[----:B------:R3:W5:Y:S04]  /*34b0*/  @!P2 LDG.E R241, [R4.64] ;  /* 0x0000000404f1a981 */ /* 0x000768000c1e1900 */
[----:B------:R3:W5:Y:S01]  /*34c0*/  @!P1 LDG.E R242, [R4.64+0x20] ;  /* 0x0000200404f29981 */ /* 0x000762000c1e1900 */
[----:B--2---:R-:W-:Y:S02]  /*34d0*/  IMAD.U32 R6, RZ, RZ, UR13 ;  /* 0x0000000dff067e24 */ /* 0x004fe4000f8e00ff */
[----:B---3--:R-:W-:-:S05]  /*34e0*/  IMAD.WIDE.U32 R4, R17, c[0x0][0x198], R236 ;  /* 0x0000660011047a25 */ /* 0x008fca00078e00ec */
[----:B------:R-:W-:-:S04]  /*34f0*/  IADD3 R4, P0, R4, UR25, RZ ;  /* 0x0000001904047c10 */ /* 0x000fc8000ff1e0ff */
[----:B------:R-:W-:Y:S01]  /*3500*/  IADD3.X R5, R5, UR27, R6, P0, !PT ;  /* 0x0000001b05057c10 */ /* 0x000fe200087fe406 */
[----:B------:R-:W-:-:S04]  /*3510*/  IMAD R6, R22, c[0x0][0x1b0], RZ ;  /* 0x00006c0016067a24 */ /* 0x000fc800078e02ff */
[C---:B------:R-:W-:Y:S02]  /*3520*/  IMAD R14, R15.reuse, c[0x0][0x1b4], R6 ;  /* 0x00006d000f0e7a24 */ /* 0x040fe400078e0206 */
[----:B------:R-:W-:-:S04]  /*3530*/  IMAD.WIDE.U32 R10, R15, c[0x0][0x1b0], R4 ;  /* 0x00006c000f0a7a25 */ /* 0x000fc800078e0004 */
[----:B------:R-:W-:Y:S01]  /*3540*/  IMAD.IADD R16, R11, 0x1, R14 ;  /* 0x000000010b107824 */ /* 0x000fe200078e020e */
        /* <DEDUP_REMOVED lines=10> */
[----:B------:R-:W-:Y:S01]  /*35f0*/  @!P3 IMAD R12, R24, c[0x0][0x198], RZ ;  /* 0x00006600180cba24 */ /* 0x000fe200078e02ff */
[----:B------:R2:W-:Y:S01]  /*3600*/  @P3 STS.128 [R230+0x10000], RZ ;  /* 0x010000ffe6003388 */ /* 0x0005e20000000c00 */
[----:B------:R-:W-:Y:S01]  /*3610*/  @!P3 IMAD.MOV.U32 R7, RZ, RZ, R16 ;  /* 0x000000ffff07b224 */ /* 0x000fe200078e0010 */
[----:B------:R-:W-:Y:S01]  /*3620*/  IADD3 R5, R5, R6, RZ ;  /* 0x0000000605057210 */ /* 0x000fe20007ffe0ff */
[----:B------:R-:W-:Y:S01]  /*3630*/  IMAD.MOV.U32 R13, RZ, RZ, 0x2 ;  /* 0x00000002ff0d7424 */ /* 0x000fe200078e00ff */
[----:B------:R-:W-:Y:S01]  /*3640*/  @!P3 MOV R6, R10 ;  /* 0x0000000a0006b202 */ /* 0x000fe20000000f00 */
[----:B------:R-:W-:-:S04]  /*3650*/  @!P3 IMAD R12, R27, c[0x0][0x19c], R12 ;  /* 0x000067001b0cba24 */ /* 0x000fc800078e020c */
[----:B------:R-:W-:-:S04]  /*3660*/  @!P3 IMAD.WIDE.U32 R8, R27, c[0x0][0x198], R6 ;  /* 0x000066001b08ba25 */ /* 0x000fc800078e0006 */
[----:B------:R-:W-:Y:S01]  /*3670*/  IMAD.WIDE.U32 R6, R15, c[0x0][0x1b0], R4 ;  /* 0x00006c000f067a25 */ /* 0x000fe200078e0004 */
[----:B------:R-:W-:Y:S02]  /*3680*/  @!P3 IADD3 R9, R9, R12, RZ ;  /* 0x0000000c0909b210 */ /* 0x000fe40007ffe0ff */
[----:B------:R-:W-:Y:S01]  /*3690*/  @!P3 LEA R12, P6, R8, c[0x0][0x168], 0x1 ;  /* 0x00005a00080cba11 */ /* 0x000fe200078c08ff */
        /* <DEDUP_REMOVED lines=25> */
.L_x_300:
[----:B------:R-:W-:Y:S05]  /*3830*/  BSYNC B0 ;  /* 0x0000000000007941 */ /* 0x000fea0003800000 */
.L_x_299:
        /* <DEDUP_REMOVED lines=8> */
[----:B--23--:R-:W-:Y:S01]  /*38c0*/  IMAD.U32 R4, RZ, RZ, UR25 ;  /* 0x00000019ff047e24 */ /* 0x00cfe2000f8e00ff */
[----:B------:R-:W-:Y:S01]  /*38d0*/  ISETP.GE.AND P3, PT, R236, c[0x0][0x220], PT ;  /* 0x00008800ec007a0c */ /* 0x000fe20003f66270 */
[----:B------:R-:W-:Y:S01]  /*38e0*/  IMAD.U32 R5, RZ, RZ, UR27 ;  /* 0x0000001bff057e24 */ /* 0x000fe2000f8e00ff */
[----:B------:R-:W-:Y:S01]  /*38f0*/  IADD3.X R8, RZ, R21, RZ, P0, !PT ;  /* 0x00000015ff087210 */ /* 0x000fe200007fe4ff */
[----:B------:R-:W-:Y:S01]  /*3900*/  IMAD.MOV.U32 R12, RZ, RZ, 0x2 ;  /* 0x00000002ff0c7424 */ /* 0x000fe200078e00ff */
[----:B------:R-:W-:Y:S01]  /*3910*/  IADD3 R7, P0, R27, 0x20, RZ ;  /* 0x000000201b077810 */ /* 0x000fe20007f1e0ff */
[----:B------:R-:W-:Y:S01]  /*3920*/  IMAD.WIDE.U32 R4, R6, c[0x0][0x198], R4 ;  /* 0x0000660006047a25 */ /* 0x000fe200078e0004 */
[----:B------:R-:W-:-:S02]  /*3930*/  MOV R11, R16 ;  /* 0x00000010000b7202 */ /* 0x000fc40000000f00 */
[----:B------:R-:W-:Y:S01]  /*3940*/  ISETP.GE.AND P2, PT, R244, c[0x0][0x220], PT ;  /* 0x00008800f4007a0c */ /* 0x000fe20003f46270 */
[----:B------:R-:W-:Y:S01]  /*3950*/  IMAD R9, R8, c[0x0][0x198], RZ ;  /* 0x0000660008097a24 */ /* 0x000fe200078e02ff */
[----:B------:R-:W-:Y:S01]  /*3960*/  IADD3.X R8, RZ, R24, RZ, P0, !PT ;  /* 0x00000018ff087210 */ /* 0x000fe200007fe4ff */
[----:B------:R-:W-:Y:S01]  /*3970*/  IMAD.WIDE.U32 R10, R7, c[0x0][0x198], R10 ;  /* 0x00006600070a7a25 */ /* 0x000fe200078e000a */
[----:B------:R-:W-:Y:S01]  /*3980*/  ISETP.GE.AND P1, PT, R243, c[0x0][0x220], PT ;  /* 0x00008800f3007a0c */ /* 0x000fe20003f26270 */
[----:B------:R2:W-:Y:S02]  /*3990*/  @P3 STS.128 [R230+0x11000], RZ ;  /* 0x011000ffe6003388 */ /* 0x0005e40000000c00 */
[----:B------:R-:W-:Y:S02]  /*39a0*/  IMAD R8, R8, c[0x0][0x198], RZ ;  /* 0x0000660008087a24 */ /* 0x000fe400078e02ff */
[----:B------:R-:W-:Y:S02]  /*39b0*/  IMAD R6, R6, c[0x0][0x19c], R9 ;  /* 0x0000670006067a24 */ /* 0x000fe400078e0209 */
[----:B------:R-:W-:Y:S01]  /*39c0*/  IMAD R7, R7, c[0x0][0x19c], R8 ;  /* 0x0000670007077a24 */ /* 0x000fe200078e0208 */
[----:B------:R-:W-:Y:S01]  /*39d0*/  @!P3 LEA R8, P0, R10, c[0x0][0x168], 0x1 ;  /* 0x00005a000a08ba11 */ /* 0x000fe200078008ff */
[----:B------:R-:W-:-:S03]  /*39e0*/  IMAD.IADD R5, R5, 0x1, R6 ;  /* 0x0000000105057824 */ /* 0x000fc600078e0206 */
[----:B------:R-:W-:Y:S01]  /*39f0*/  IADD3 R9, R11, R7, RZ ;  /* 0x000000070b097210 */ /* 0x000fe20007ffe0ff */
[----:B------:R-:W-:-:S03]  /*3a00*/  IMAD.WIDE.U32 R6, R15, c[0x0][0x1b0], R4 ;  /* 0x00006c000f067a25 */ /* 0x000fc600078e0004 */
[----:B------:R-:W-:Y:S01]  /*3a10*/  @!P3 LEA.HI.X R9, R10, c[0x0][0x16c], R9, 0x1, P0 ;  /* 0x00005b000a09ba11 */ /* 0x000fe200000f0c09 */
[----:B------:R-:W-:Y:S01]  /*3a20*/  IMAD.WIDE R4, R236, R12, c[0x0][0x168] ;  /* 0x00005a00ec047625 */ /* 0x000fe200078e020c */
        /* <DEDUP_REMOVED lines=24> */
.L_x_302:
[----:B------:R-:W-:Y:S05]  /*3bb0*/  BSYNC B0 ;  /* 0x0000000000007941 */ /* 0x000fea0003800000 */
.L_x_301:
[----:B------:R-:W-:Y:S01]  /*3bc0*/  ULDC.64 UR12, c[0x0][0x1a0] ;  /* 0x00006800000c7ab9 */ /* 0x000fe20000000a00 */
[----:B------:R1:W-:Y:S01]  /*3bd0*/  @P5 STS.128 [R230+0x18000], RZ ;  /* 0x018000ffe6005388 */ /* 0x0003e20000000c00 */
[----:B------:R-:W-:Y:S01]  /*3be0*/  UIMAD UR6, UR6, UR12, URZ ;  /* 0x0000000c060672a4 */ /* 0x000fe2000f8e023f */
[----:B--23--:R-:W-:Y:S01]  /*3bf0*/  IMAD.WIDE.U32 R4, R17, c[0x0][0x1a0], R236 ;  /* 0x0000680011047a25 */ /* 0x00cfe200078e00ec */
        /* <DEDUP_REMOVED lines=58> */
.L_x_304:
[----:B------:R-:W-:Y:S05]  /*3fa0*/  BSYNC B0 ;  /* 0x0000000000007941 */ /* 0x000fea0003800000 */
.L_x_303:
[----:B------:R1:W-:Y:S01]  /*3fb0*/  @P4 STS.128 [R230+0x19000], RZ ;  /* 0x019000ffe6004388 */ /* 0x0003e20000000c00 */
[----:B------:R-:W-:Y:S03]  /*3fc0*/  BSSY B0, `(.L_x_305) ;  /* 0x0000035000007945 */ /* 0x000fe60003800000 */
[----:B------:R1:W-:Y:S04]  /*3fd0*/  @P4 STS.128 [R230+0x1b000], RZ ;  /* 0x01b000ffe6004388 */ /* 0x0003e80000000c00 */
[----:B------:R1:W-:Y:S04]  /*3fe0*/  @P4 STS.128 [R230+0x1d000], RZ ;  /* 0x01d000ffe6004388 */ /* 0x0003e80000000c00 */
[----:B------:R1:W-:Y:S01]  /*3ff0*/  @P4 STS.128 [R230+0x1f000], RZ ;  /* 0x01f000ffe6004388 */ /* 0x0003e20000000c00 */
[----:B------:R-:W-:Y:S05]  /*4000*/  @P4 BRA `(.L_x_306) ;  /* 0x0000030000004947 */ /* 0x000fea0003800000 */
[----:B------:R-:W-:Y:S01]  /*4010*/  IADD3 R6, P0, R20, 0x20, RZ ;  /* 0x0000002014067810 */ /* 0x000fe20007f1e0ff */
[----:B--23--:R-:W-:Y:S01]  /*4020*/  IMAD.U32 R5, RZ, RZ, UR21 ;  /* 0x00000015ff057e24 */ /* 0x00cfe2000f8e00ff */
[----:B------:R-:W-:-:S02]  /*4030*/  IADD3 R7, P1, R27, 0x20, RZ ;  /* 0x000000201b077810 */ /* 0x000fc40007f3e0ff */
[----:B------:R-:W-:Y:S01]  /*4040*/  MOV R4, UR20 ;  /* 0x0000001400047c02 */ /* 0x000fe20008000f00 */
[----:B------:R-:W-:Y:S01]  /*4050*/  IMAD.X R8, RZ, RZ, R21, P0 ;  /* 0x000000ffff087224 */ /* 0x000fe200000e0615 */
[----:B------:R-:W-:Y:S02]  /*4060*/  ISETP.GE.AND P3, PT, R236, c[0x0][0x220], PT ;  /* 0x00008800ec007a0c */ /* 0x000fe40003f66270 */
[----:B------:R-:W-:Y:S01]  /*4070*/  MOV R11, R16 ;  /* 0x00000010000b7202 */ /* 0x000fe20000000f00 */
[----:B------:R-:W-:Y:S01]  /*4080*/  IMAD R9, R8, c[0x0][0x1a0], RZ ;  /* 0x0000680008097a24 */ /* 0x000fe200078e02ff */
[----:B------:R-:W-:Y:S01]  /*4090*/  IADD3.X R8, RZ, R24, RZ, P1, !PT ;  /* 0x00000018ff087210 */ /* 0x000fe20000ffe4ff */
[----:B------:R-:W-:Y:S01]  /*40a0*/  IMAD.WIDE.U32 R4, R6, c[0x0][0x1a0], R4 ;  /* 0x0000680006047a25 */ /* 0x000fe200078e0004 */
[----:B------:R-:W-:Y:S02]  /*40b0*/  ISETP.GE.AND P2, PT, R244, c[0x0][0x220], PT ;  /* 0x00008800f4007a0c */ /* 0x000fe40003f46270 */
[----:B------:R-:W-:Y:S01]  /*40c0*/  ISETP.GE.AND P1, PT, R243, c[0x0][0x220], PT ;  /* 0x00008800f3007a0c */ /* 0x000fe20003f26270 */
[----:B------:R-:W-:Y:S01]  /*40d0*/  IMAD R6, R6, c[0x0][0x1a4], R9 ;  /* 0x0000690006067a24 */ /* 0x000fe200078e0209 */
[----:B------:R-:W-:Y:S01]  /*40e0*/  ISETP.GE.AND P0, PT, R245, c[0x0][0x220], PT ;  /* 0x00008800f5007a0c */ /* 0x000fe20003f06270 */
[----:B------:R-:W-:-:S02]  /*40f0*/  IMAD R8, R8, c[0x0][0x1a0], RZ ;  /* 0x0000680008087a24 */ /* 0x000fc400078e02ff */
[----:B------:R-:W-:Y:S01]  /*4100*/  IMAD.IADD R5, R5, 0x1, R6 ;  /* 0x0000000105057824 */ /* 0x000fe200078e0206 */
[----:B------:R2:W-:Y:S01]  /*4110*/  @P3 STS.128 [R230+0x19000], RZ ;  /* 0x019000ffe6003388 */ /* 0x0005e20000000c00 */
[C---:B------:R-:W-:Y:S02]  /*4120*/  IMAD R9, R7.reuse, c[0x0][0x1a4], R8 ;  /* 0x0000690007097a24 */ /* 0x040fe400078e0208 */
[----:B------:R-:W-:Y:S02]  /*4130*/  IMAD.MOV.U32 R8, RZ, RZ, 0x2 ;  /* 0x00000002ff087424 */ /* 0x000fe400078e00ff */
[----:B------:R-:W-:-:S04]  /*4140*/  IMAD.WIDE.U32 R10, R7, c[0x0][0x1a0], R10 ;  /* 0x00006800070a7a25 */ /* 0x000fc800078e000a */
[----:B------:R-:W-:Y:S01]  /*4150*/  IMAD.WIDE.U32 R6, R15, c[0x0][0x1b8], R4 ;  /* 0x00006e000f067a25 */ /* 0x000fe200078e0004 */
[----:B------:R-:W-:-:S03]  /*4160*/  IADD3 R9, R11, R9, RZ ;  /* 0x000000090b097210 */ /* 0x000fc60007ffe0ff */
[----:B------:R-:W-:Y:S01]  /*4170*/  IMAD.WIDE R4, R236, R8, c[0x0][0x170] ;  /* 0x00005c00ec047625 */ /* 0x000fe200078e0208 */
[----:B------:R-:W-:-:S03]  /*4180*/  @!P3 LEA R8, P5, R10, c[0x0][0x170], 0x1 ;  /* 0x00005c000a08ba11 */ /* 0x000fc600078a08ff */
        /* <DEDUP_REMOVED lines=24> */
.L_x_306:
[----:B------:R-:W-:Y:S05]  /*4310*/  BSYNC B0 ;  /* 0x0000000000007941 */ /* 0x000fea0003800000 */
.L_x_305:
[----:B------:R-:W-:Y:S02]  /*4320*/  ULDC.64 UR18, c[0x0][0x318] ;  /* 0x0000c60000127ab9 */ /* 0x000fe40000000a00 */
[----:B------:R-:W-:Y:S01]  /*4330*/  ULDC.64 UR20, c[0x0][0x320] ;  /* 0x0000c80000147ab9 */ /* 0x000fe20000000a00 */
[----:B------:R-:W-:Y:S01]  /*4340*/  IMAD.SHL.U32 R6, R25, 0x2, RZ ;  /* 0x0000000219067824 */ /* 0x000fe200078e00ff */
[----:B------:R-:W-:Y:S01]  /*4350*/  UISETP.NE.U32.AND UP1, UPT, URZ, UR18, UPT ;  /* 0x000000123f00728c */ /* 0x000fe2000bf25070 */
[----:B------:R-:W0:Y:S03]  /*4360*/  LDGDEPBAR ;  /* 0x00000000000079af */ /* 0x000e260000000000 */
[----:B------:R-:W-:-:S06]  /*4370*/  UISETP.NE.AND.EX UP1, UPT, URZ, UR19, UPT, UP1 ;  /* 0x000000133f00728c */ /* 0x000fcc000bf25310 */
[----:B------:R-:W-:-:S05]  /*4380*/  PLOP3.LUT P0, PT, PT, PT, UP1, 0x80, 0x0 ;  /* 0x000000000000781c */ /* 0x000fca0003f0f018 */
[----:B------:R-:W-:Y:S02]  /*4390*/  @UP1 UIMAD UR6, UR37, UR20, URZ ;  /* 0x00000014250612a4 */ /* 0x000fe4000f8e023f */
[----:B------:R-:W-:Y:S02]  /*43a0*/  @UP1 UMOV UR12, UR35 ;  /* 0x00000023000c1c82 */ /* 0x000fe40008000000 */
[----:B------:R-:W-:Y:S02]  /*43b0*/  @UP1 UMOV UR13, UR57 ;  /* 0x00000039000d1c82 */ /* 0x000fe40008000000 */
[----:B------:R-:W-:Y:S02]  /*43c0*/  @UP1 UIMAD.WIDE.U32 UR12, UR34, UR20, UR12 ;  /* 0x00000014220c12a5 */ /* 0x000fe4000f8e000c */
[----:B------:R-:W-:Y:S02]  /*43d0*/  @UP1 UIMAD UR21, UR34, UR21, UR6 ;  /* 0x00000015221512a4 */ /* 0x000fe4000f8e0206 */
[----:B------:R-:W-:-:S02]  /*43e0*/  @UP1 ULEA UR18, UP0, UR12, UR18, 0x2 ;  /* 0x000000120c121291 */ /* 0x000fc4000f80103f */
[----:B------:R-:W-:-:S04]  /*43f0*/  @UP1 UIADD3 UR21, UR13, UR21, URZ ;  /* 0x000000150d151290 */ /* 0x000fc8000fffe03f */
[----:B------:R-:W-:Y:S01]  /*4400*/  @UP1 ULEA.HI.X UR19, UR12, UR19, UR21, 0x2, UP0 ;  /* 0x000000130c131291 */ /* 0x000fe200080f1415 */
[----:B--23--:R-:W-:-:S05]  /*4410*/  IMAD.U32 R4, RZ, RZ, UR18 ;  /* 0x00000012ff047e24 */ /* 0x00cfca000f8e00ff */
[----:B------:R-:W-:-:S06]  /*4420*/  IMAD.U32 R5, RZ, RZ, UR19 ;  /* 0x00000013ff057e24 */ /* 0x000fcc000f8e00ff */
[----:B------:R2:W3:Y:S01]  /*4430*/  @P0 LDG.E R5, [R4.64] ;  /* 0x0000000404050981 */ /* 0x0004e2000c1e1900 */
[----:B------:R-:W3:Y:S01]  /*4440*/  @P0 MUFU.RCP R7, c[0x0][0x238] ;  /* 0x00008e0000070b08 */ /* 0x000ee20000001000 */
        /* <DEDUP_REMOVED lines=23> */
[----:B--2---:R-:W-:Y:S01]  /*45c0*/  LEA.HI R4, R26, R25, RZ, 0x7 ;  /* 0x000000191a047211 */ /* 0x004fe200078f38ff */
[----:B------:R-:W-:Y:S01]  /*45d0*/  CS2R R148, SRZ ;  /* 0x0000000000947805 */ /* 0x000fe2000001ff00 */
[----:B------:R-:W-:Y:S01]  /*45e0*/  CS2R R142, SRZ ;  /* 0x00000000008e7805 */ /* 0x000fe2000001ff00 */
[----:B------:R-:W-:Y:S01]  /*45f0*/  CS2R R140, SRZ ;  /* 0x00000000008c7805 */ /* 0x000fe2000001ff00 */
[----:B------:R-:W-:Y:S01]  /*4600*/  SHF.R.S32.HI R4, RZ, 0x7, R4 ;  /* 0x00000007ff047819 */ /* 0x000fe20000011404 */
[----:B------:R-:W-:Y:S01]  /*4610*/  CS2R R146, SRZ ;  /* 0x0000000000927805 */ /* 0x000fe2000001ff00 */
[----:B------:R-:W-:Y:S01]  /*4620*/  CS2R R144, SRZ ;  /* 0x0000000000907805 */ /* 0x000fe2000001ff00 */
[----:B------:R-:W-:Y:S01]  /*4630*/  CS2R R138, SRZ ;  /* 0x00000000008a7805 */ /* 0x000fe2000001ff00 */
[----:B------:R-:W-:Y:S01]  /*4640*/  CS2R R136, SRZ ;  /* 0x0000000000887805 */ /* 0x000fe2000001ff00 */
[----:B------:R-:W-:Y:S01]  /*4650*/  IMAD.SHL.U32 R4, R4, 0x20, RZ ;  /* 0x0000002004047824 */ /* 0x000fe200078e00ff */
[----:B------:R-:W-:Y:S01]  /*4660*/  CS2R R134, SRZ ;  /* 0x0000000000867805 */ /* 0x000fe2000001ff00 */
[----:B------:R-:W-:Y:S01]  /*4670*/  CS2R R132, SRZ ;  /* 0x0000000000847805 */ /* 0x000fe2000001ff00 */
[----:B------:R-:W-:Y:S01]  /*4680*/  CS2R R78, SRZ ;  /* 0x00000000004e7805 */ /* 0x000fe2000001ff00 */
[----:B------:R-:W-:Y:S01]  /*4690*/  CS2R R76, SRZ ;  /* 0x00000000004c7805 */ /* 0x000fe2000001ff00 */
[----:B------:R-:W-:Y:S01]  /*46a0*/  LOP3.LUT R6, R4, 0x6, R6, 0xf8, !PT ;  /* 0x0000000604067812 */ /* 0x000fe200078ef806 */
[----:B------:R-:W-:Y:S01]  /*46b0*/  IMAD.U32 R4, RZ, RZ, UR23 ;  /* 0x00000017ff047e24 */ /* 0x000fe2000f8e00ff */
[----:B------:R-:W-:Y:S01]  /*46c0*/  CS2R R82, SRZ ;  /* 0x0000000000527805 */ /* 0x000fe2000001ff00 */
[----:B------:R-:W-:Y:S01]  /*46d0*/  CS2R R80, SRZ ;  /* 0x0000000000507805 */ /* 0x000fe2000001ff00 */
[----:B------:R-:W-:Y:S01]  /*46e0*/  CS2R R74, SRZ ;  /* 0x00000000004a7805 */ /* 0x000fe2000001ff00 */
[----:B------:R-:W-:Y:S01]  /*46f0*/  IMAD R246, R4, 0x40, R6 ;  /* 0x0000004004f67824 */ /* 0x000fe200078e0206 */
[----:B------:R-:W-:Y:S01]  /*4700*/  IADD3 R4, R18, 0x1, RZ ;  /* 0x0000000112047810 */ /* 0x000fe20007ffe0ff */
[----:B------:R-:W-:Y:S01]  /*4710*/  CS2R R72, SRZ ;  /* 0x0000000000487805 */ /* 0x000fe2000001ff00 */
[----:B------:R-:W-:Y:S01]  /*4720*/  CS2R R70, SRZ ;  /* 0x0000000000467805 */ /* 0x000fe2000001ff00 */
[----:B------:R-:W-:Y:S01]  /*4730*/  CS2R R68, SRZ ;  /* 0x0000000000447805 */ /* 0x000fe2000001ff00 */
[C---:B------:R-:W-:Y:S01]  /*4740*/  IADD3 R252, R246.reuse, 0x18, RZ ;  /* 0x00000018f6fc7810 */ /* 0x040fe20007ffe0ff */
[----:B------:R2:W-:Y:S01]  /*4750*/  STL [R1+0x34], R4 ;  /* 0x0000340401007387 */ /* 0x0005e20000100800 */
[C---:B------:R-:W-:Y:S01]  /*4760*/  IADD3 R251, R246.reuse, 0x11, RZ ;  /* 0x00000011f6fb7810 */ /* 0x040fe20007ffe0ff */
[----:B------:R-:W-:Y:S01]  /*4770*/  CS2R R62, SRZ ;  /* 0x00000000003e7805 */ /* 0x000fe2000001ff00 */
        /* <DEDUP_REMOVED lines=24> */
[----:B------:R-:W-:Y:S01]  /*4900*/  CS2R R26, SRZ ;  /* 0x00000000001a7805 */ /* 0x000fe2000001ff00 */
[----:B------:R-:W-:Y:S01]  /*4910*/  CS2R R24, SRZ ;  /* 0x0000000000187805 */ /* 0x000fe2000001ff00 */
[----:B------:R-:W-:Y:S01]  /*4920*/  CS2R R22, SRZ ;  /* 0x0000000000167805 */ /* 0x000fe2000001ff00 */
[----:B------:R2:W-:Y:S01]  /*4930*/  STL [R1], R4 ;  /* 0x0000000401007387 */ /* 0x0005e20000100800 */
[----:B------:R-:W-:Y:S01]  /*4940*/  CS2R R20, SRZ ;  /* 0x0000000000147805 */ /* 0x000fe2000001ff00 */
[----:B------:R-:W-:Y:S01]  /*4950*/  UMOV UR6, URZ ;  /* 0x0000003f00067c82 */ /* 0x000fe20008000000 */
[----:B--2---:R-:W-:Y:S01]  /*4960*/  I2F R4, R4 ;  /* 0x0000000400047306 */ /* 0x004fe20000201400 */
[----:B---3--:R-:W-:-:S04]  /*4970*/  @P0 FMUL.FTZ R5, R5, R7 ;  /* 0x0000000705050220 */ /* 0x008fc80000410000 */
[----:B------:R2:W3:Y:S03]  /*4980*/  @P0 R2UR UR12, R5 ;  /* 0x00000000050c03c2 */ /* 0x0004e600000e0000 */
[----:B--2---:R-:W2:Y:S01]  /*4990*/  I2F R5, R246 ;  /* 0x000000f600057306 */ /* 0x004ea20000201400 */
[----:B---3--:R-:W-:Y:S01]  /*49a0*/  @UP1 UMOV UR6, UR12 ;  /* 0x0000000c00061c82 */ /* 0x008fe20008000000 */
[----:B--2---:R2:W-:Y:S04]  /*49b0*/  STL [R1+0x4], R5 ;  /* 0x0000040501007387 */ /* 0x0045e80000100800 */
[----:B------:R3:W-:Y:S02]  /*49c0*/  STL [R1+0x20], R4 ;  /* 0x0000200401007387 */ /* 0x0007e40000100800 */
[----:B--2---:R-:W2:Y:S08]  /*49d0*/  I2F R5, R252 ;  /* 0x000000fc00057306 */ /* 0x004eb00000201400 */
[----:B---3--:R-:W3:Y:S01]  /*49e0*/  I2F R4, R251 ;  /* 0x000000fb00047306 */ /* 0x008ee20000201400 */
[----:B--2---:R2:W-:Y:S04]  /*49f0*/  STL [R1+0x1c], R5 ;  /* 0x00001c0501007387 */ /* 0x0045e80000100800 */
[----:B---3--:R3:W-:Y:S03]  /*4a00*/  STL [R1+0x18], R4 ;  /* 0x0000180401007387 */ /* 0x0087e60000100800 */
[----:B--2---:R-:W2:Y:S08]  /*4a10*/  I2F R5, R250 ;  /* 0x000000fa00057306 */ /* 0x004eb00000201400 */
[----:B---3--:R-:W3:Y:S01]  /*4a20*/  I2F R4, R249 ;  /* 0x000000f900047306 */ /* 0x008ee20000201400 */
[----:B--2---:R2:W-:Y:S04]  /*4a30*/  STL [R1+0x14], R5 ;  /* 0x0000140501007387 */ /* 0x0045e80000100800 */
[----:B---3--:R3:W-:Y:S03]  /*4a40*/  STL [R1+0x10], R4 ;  /* 0x0000100401007387 */ /* 0x0087e60000100800 */
[----:B--2---:R-:W2:Y:S08]  /*4a50*/  I2F R5, R248 ;  /* 0x000000f800057306 */ /* 0x004eb00000201400 */
[----:B---3--:R-:W3:Y:S01]  /*4a60*/  I2F R4, R247 ;  /* 0x000000f700047306 */ /* 0x008ee20000201400 */
[----:B--2---:R2:W-:Y:S04]  /*4a70*/  STL [R1+0xc], R5 ;  /* 0x00000c0501007387 */ /* 0x0045e80000100800 */
[----:B---3--:R2:W-:Y:S02]  /*4a80*/  STL [R1+0x8], R4 ;  /* 0x0000080401007387 */ /* 0x0085e40000100800 */
.L_x_309:
[----:B------:R-:W0:Y:S01]  /*4a90*/  LDGDEPBAR ;  /* 0x00000000000079af */ /* 0x000e220000000000 */
[----:B------:R-:W-:Y:S01]  /*4aa0*/  USHF.L.U32 UR12, UR23, 0x6, URZ ;  /* 0x00000006170c7899 */ /* 0x000fe2000800063f */
[C---:B-----5:R-:W-:Y:S01]  /*4ab0*/  FSETP.NEU.FTZ.AND P1, PT, R241.reuse, -INF , PT ;  /* 0xff800000f100780b */ /* 0x060fe20003f3d000 */
[----:B------:R-:W-:Y:S02]  /*4ac0*/  USHF.L.U32 UR13, UR7, 0x6, URZ ;  /* 0x00000006070d7899 */ /* 0x000fe4000800063f */
[----:B------:R-:W3:Y:S01]  /*4ad0*/  LDL R118, [R1+0x34] ;  /* 0x0000340001767983 */ /* 0x000ee20000100800 */
[----:B------:R-:W-:Y:S02]  /*4ae0*/  UIADD3 UR14, UR17, 0x40, UR12 ;  /* 0x00000040110e7890 */ /* 0x000fe4000fffe00c */
[----:B------:R-:W-:Y:S02]  /*4af0*/  UIADD3 UR12, UR12, 0x40, URZ ;  /* 0x000000400c0c7890 */ /* 0x000fe4000fffe03f */
[----:B--2---:R-:W2:Y:S01]  /*4b00*/  LDL R117, [R1+0x4] ;  /* 0x0000040001757983 */ /* 0x004ea20000100800 */
[----:B------:R-:W-:Y:S04]  /*4b10*/  UIADD3 UR14, UR14, -UR16, URZ ;  /* 0x800000100e0e7290 */ /* 0x000fe8000fffe03f */
[----:B----4-:R-:W2:Y:S01]  /*4b20*/  LDL R116, [R1+0x8] ;  /* 0x0000080001747983 */ /* 0x010ea20000100800 */
[----:B------:R-:W-:Y:S04]  /*4b30*/  UISETP.GE.AND UP0, UPT, UR13, UR14, UPT ;  /* 0x0000000e0d00728c */ /* 0x000fe8000bf06270 */
[----:B------:R-:W-:Y:S01]  /*4b40*/  UISETP.LT.AND UP0, UPT, UR12, UR16, UP0 ;  /* 0x000000100c00728c */ /* 0x000fe20008701270 */
[----:B------:R-:W2:Y:S05]  /*4b50*/  LDL R197, [R1+0x28] ;  /* 0x0000280001c57983 */ /* 0x000eaa0000100800 */
[----:B------:R-:W-:Y:S01]  /*4b60*/  PLOP3.LUT P0, PT, PT, PT, UP0, 0x80, 0x0 ;  /* 0x000000000000781c */ /* 0x000fe20003f0f008 */
[----:B------:R-:W2:Y:S01]  /*4b70*/  LDL R196, [R1+0x24] ;  /* 0x0000240001c47983 */ /* 0x000ea20000100800 */
[----:B------:R-:W-:Y:S01]  /*4b80*/  UISETP.GT.AND UP0, UPT, UR7, UR15, UPT ;  /* 0x0000000f0700728c */ /* 0x000fe2000bf04270 */
[----:B------:R-:W-:Y:S04]  /*4b90*/  DEPBAR.LE SB0, 0x0 ;  /* 0x000080000000791a */ /* 0x000fe80000000000 */
[----:B------:R-:W-:Y:S06]  /*4ba0*/  BAR.SYNC.DEFER_BLOCKING 0x0 ;  /* 0x0000000000007b1d */ /* 0x000fec0000010000 */
[----:B------:R-:W-:Y:S05]  /*4bb0*/  LDSM.16.M88.4 R16, [R218] ;  /* 0x00000000da10783b */ /* 0x000fea0000000200 */
[----:B-1----:R-:W1:Y:S05]  /*4bc0*/  LDSM.16.M88.4 R8, [R2+0x10000] ;  /* 0x010000000208783b */ /* 0x002e6a0000000200 */
[----:B------:R-:W1:Y:S05]  /*4bd0*/  LDSM.16.M88.4 R84, [R2+0x10800] ;  /* 0x010800000254783b */ /* 0x000e6a0000000200 */
[----:B------:R-:W-:Y:S05]  /*4be0*/  LDSM.16.M88.4 R88, [R219] ;  /* 0x00000000db58783b */ /* 0x000fea0000000200 */
[----:B------:R-:W1:Y:S05]  /*4bf0*/  LDSM.16.M88.4 R92, [R3+0x10000] ;  /* 0x01000000035c783b */ /* 0x000e6a0000000200 */
[----:B------:R-:W1:Y:S05]  /*4c00*/  LDSM.16.M88.4 R96, [R3+0x10800] ;  /* 0x010800000360783b */ /* 0x000e6a0000000200 */
[----:B------:R-:W-:Y:S05]  /*4c10*/  LDSM.16.M88.4 R100, [R223] ;  /* 0x00000000df64783b */ /* 0x000fea0000000200 */
[----:B------:R-:W1:Y:S05]  /*4c20*/  LDSM.16.M88.4 R104, [R217+0x10000] ;  /* 0x01000000d968783b */ /* 0x000e6a0000000200 */
[----:B------:R-:W1:Y:S02]  /*4c30*/  LDSM.16.M88.4 R108, [R217+0x10800] ;  /* 0x01080000d96c783b */ /* 0x000e640000000200 */
[C---:B-1----:R-:W-:Y:S03]  /*4c40*/  HMMA.16816.F32 R4, R16.reuse, R8, RZ ;  /* 0x000000081004723c */ /* 0x042fe600000018ff */
[----:B------:R-:W-:Y:S05]  /*4c50*/  LDSM.16.M88.4 R112, [R216+0x10800] ;  /* 0x01080000d870783b */ /* 0x000fea0000000200 */
[C---:B------:R-:W-:Y:S08]  /*4c60*/  HMMA.16816.F32 R8, R16.reuse, R10, RZ ;  /* 0x0000000a1008723c */ /* 0x040ff000000018ff */
[C---:B------:R-:W-:Y:S08]  /*4c70*/  HMMA.16816.F32 R12, R16.reuse, R84, RZ ;  /* 0x00000054100c723c */ /* 0x040ff000000018ff */
[----:B------:R-:W-:Y:S01]  /*4c80*/  HMMA.16816.F32 R16, R16, R86, RZ ;  /* 0x000000561010723c */ /* 0x000fe200000018ff */
[----:B------:R-:W-:Y:S07]  /*4c90*/  LDSM.16.M88.4 R84, [R222] ;  /* 0x00000000de54783b */ /* 0x000fee0000000200 */
[C---:B------:R-:W-:Y:S08]  /*4ca0*/  HMMA.16816.F32 R4, R88.reuse, R92, R4 ;  /* 0x0000005c5804723c */ /* 0x040ff00000001804 */
[C---:B------:R-:W-:Y:S01]  /*4cb0*/  HMMA.16816.F32 R8, R88.reuse, R94, R8 ;  /* 0x0000005e5808723c */ /* 0x040fe20000001808 */
[----:B------:R-:W1:Y:S07]  /*4cc0*/  LDSM.16.M88.4 R92, [R216+0x10000] ;  /* 0x01000000d85c783b */ /* 0x000e6e0000000200 */
[C---:B------:R-:W-:Y:S08]  /*4cd0*/  HMMA.16816.F32 R12, R88.reuse, R96, R12 ;  /* 0x00000060580c723c */ /* 0x040ff0000000180c */
[----:B------:R-:W-:Y:S01]  /*4ce0*/  HMMA.16816.F32 R16, R88, R98, R16 ;  /* 0x000000625810723c */ /* 0x000fe20000001810 */
[----:B------:R-:W-:Y:S05]  /*4cf0*/  LDSM.16.M88.4 R88, [R218+0x2000] ;  /* 0x00200000da58783b */ /* 0x000fea0000000200 */
[----:B------:R-:W1:Y:S02]  /*4d00*/  LDSM.16.M88.4 R96, [R2+0x12000] ;  /* 0x012000000260783b */ /* 0x000e640000000200 */
[C---:B------:R-:W-:Y:S08]  /*4d10*/  HMMA.16816.F32 R4, R100.reuse, R104, R4 ;  /* 0x000000686404723c */ /* 0x040ff00000001804 */
[C---:B------:R-:W-:Y:S01]  /*4d20*/  HMMA.16816.F32 R8, R100.reuse, R106, R8 ;  /* 0x0000006a6408723c */ /* 0x040fe20000001808 */
[----:B------:R-:W1:Y:S07]  /*4d30*/  LDSM.16.M88.4 R104, [R2+0x12800] ;  /* 0x012800000268783b */ /* 0x000e6e0000000200 */
        /* <DEDUP_REMOVED lines=72> */
[----:B------:R-:W2:Y:S07]  /*51c0*/  LDSM.16.M88.4 R84, [R217+0x16800] ;  /* 0x01680000d954783b */ /* 0x000eae0000000200 */
[C---:B-1----:R-:W-:Y:S08]  /*51d0*/  HMMA.16816.F32 R4, R88.reuse, R100, R4 ;  /* 0x000000645804723c */ /* 0x042ff00000001804 */
[C---:B------:R-:W-:Y:S01]  /*51e0*/  HMMA.16816.F32 R8, R88.reuse, R102, R8 ;  /* 0x000000665808723c */ /* 0x040fe20000001808 */
[----:B------:R-:W1:Y:S07]  /*51f0*/  LDSM.16.M88.4 R100, [R222+0x6000] ;  /* 0x00600000de64783b */ /* 0x000e6e0000000200 */
[C---:B------:R-:W-:Y:S08]  /*5200*/  HMMA.16816.F32 R12, R88.reuse, R104, R12 ;  /* 0x00000068580c723c */ /* 0x040ff0000000180c */
[----:B------:R-:W-:Y:S01]  /*5210*/  HMMA.16816.F32 R16, R88, R106, R16 ;  /* 0x0000006a5810723c */ /* 0x000fe20000001810 */
[----:B------:R-:W4:Y:S06]  /*5220*/  LDL R91, [R1+0x18] ;  /* 0x00001800015b7983 */ /* 0x000f2c0000100800 */
[----:B------:R-:W-:Y:S01]  /*5230*/  FMUL.FTZ R89, R241, 1.4426950216293334961 ;  /* 0x3fb8aa3bf1597820 */ /* 0x000fe20000410000 */
[C---:B---3--:R-:W-:Y:S05]  /*5240*/  HMMA.16816.F32 R4, R92.reuse, R96, R4 ;  /* 0x000000605c04723c */ /* 0x048fea0000001804 */
[----:B------:R-:W-:Y:S03]  /*5250*/  FSEL R89, R89, RZ, P1 ;  /* 0x000000ff59597208 */ /* 0x000fe60000800000 */
[C---:B------:R-:W-:Y:S08]  /*5260*/  HMMA.16816.F32 R8, R92.reuse, R98, R8 ;  /* 0x000000625c08723c */ /* 0x040ff00000001808 */
[C---:B--2---:R-:W-:Y:S07]  /*5270*/  HMMA.16816.F32 R12, R92.reuse, R84, R12 ;  /* 0x000000545c0c723c */ /* 0x044fee000000180c */
[----:B------:R-:W-:Y:S01]  /*5280*/  MOV R84, UR16 ;  /* 0x0000001000547c02 */ /* 0x000fe20008000f00 */
[----:B------:R-:W-:Y:S01]  /*5290*/  HMMA.16816.F32 R16, R92, R86, R16 ;  /* 0x000000565c10723c */ /* 0x000fe20000001810 */
[----:B------:R-:W2:Y:S03]  /*52a0*/  LDL R94, [R1+0xc] ;  /* 0x00000c00015e7983 */ /* 0x000ea60000100800 */
[----:B------:R-:W-:Y:S02]  /*52b0*/  IADD3 R84, R84, -UR17, R118 ;  /* 0x8000001154547c10 */ /* 0x000fe4000fffe076 */
[----:B------:R-:W3:Y:S02]  /*52c0*/  LDL R93, [R1+0x10] ;  /* 0x00001000015d7983 */ /* 0x000ee40000100800 */
[C---:B-1----:R-:W-:Y:S03]  /*52d0*/  HMMA.16816.F32 R4, R100.reuse, R108, R4 ;  /* 0x0000006c6404723c */ /* 0x042fe60000001804 */
[----:B------:R-:W3:Y:S02]  /*52e0*/  LDL R92, [R1+0x14] ;  /* 0x00001400015c7983 */ /* 0x000ee40000100800 */
[----:B------:R-:W-:Y:S03]  /*52f0*/  @!P0 IADD3 R88, R84, UR13, RZ ;  /* 0x0000000d54588c10 */ /* 0x000fe6000fffe0ff */
[C---:B------:R-:W-:Y:S01]  /*5300*/  HMMA.16816.F32 R8, R100.reuse, R110, R8 ;  /* 0x0000006e6408723c */ /* 0x040fe20000001808 */
[----:B------:R-:W1:Y:S03]  /*5310*/  LDSM.16.M88.4 R84, [R216+0x16800] ;  /* 0x01680000d854783b */ /* 0x000e660000000200 */
[C---:B------:R-:W-:Y:S02]  /*5320*/  @!P0 IMNMX R90, R88.reuse, UR16, PT ;  /* 0x00000010585a8c17 */ /* 0x040fe4000b800200 */
[----:B------:R-:W-:Y:S02]  /*5330*/  @!P0 IADD3 R88, R88, 0x8, RZ ;  /* 0x0000000858588810 */ /* 0x000fe40007ffe0ff */
[-C--:B------:R-:W-:Y:S02]  /*5340*/  @!P0 ISETP.GE.AND P2, PT, R246, R90.reuse, PT ;  /* 0x0000005af600820c */ /* 0x080fe40003f46270 */
[----:B------:R-:W-:Y:S02]  /*5350*/  @!P0 ISETP.GE.AND P1, PT, R247, R90, PT ;  /* 0x0000005af700820c */ /* 0x000fe40003f26270 */
[----:B------:R-:W-:Y:S04]  /*5360*/  @!P0 IMNMX R88, R88, UR16, PT ;  /* 0x0000001058588c17 */ /* 0x000fe8000b800200 */
[C---:B------:R-:W-:Y:S02]  /*5370*/  FFMA.FTZ R4, R117.reuse, UR6, R4 ;  /* 0x0000000675047c23 */ /* 0x040fe40008010004 */
[----:B------:R-:W-:Y:S02]  /*5380*/  FFMA.FTZ R5, R116, UR6, R5 ;  /* 0x0000000674057c23 */ /* 0x000fe40008010005 */
[----:B------:R-:W-:Y:S01]  /*5390*/  FFMA.FTZ R6, R117, UR6, R6 ;  /* 0x0000000675067c23 */ /* 0x000fe20008010006 */
[----:B------:R-:W-:Y:S01]  /*53a0*/  @!P0 FSEL R4, R4, -INF , !P2 ;  /* 0xff80000004048808 */ /* 0x000fe20005000000 */
[----:B------:R-:W-:Y:S01]  /*53b0*/  FFMA.FTZ R7, R116, UR6, R7 ;  /* 0x0000000674077c23 */ /* 0x000fe20008010007 */
[----:B------:R-:W-:Y:S02]  /*53c0*/  @!P0 ISETP.GE.AND P2, PT, R246, R88, PT ;  /* 0x00000058f600820c */ /* 0x000fe40003f46270 */
[----:B------:R-:W-:Y:S01]  /*53d0*/  @!P0 FSEL R5, R5, -INF , !P1 ;  /* 0xff80000005058808 */ /* 0x000fe20004800000 */
[--C-:B------:R-:W-:Y:S01]  /*53e0*/  FFMA.FTZ R4, R4, c[0x0][0x23c], -R89.reuse ;  /* 0x00008f0004047a23 */ /* 0x100fe20000010859 */
[----:B------:R-:W-:Y:S02]  /*53f0*/  FSETP.NEU.FTZ.AND P1, PT, R242, -INF , PT ;  /* 0xff800000f200780b */ /* 0x000fe40003f3d000 */
[----:B------:R-:W-:Y:S01]  /*5400*/  @!P0 FSEL R6, R6, -INF , !P2 ;  /* 0xff80000006068808 */ /* 0x000fe20005000000 */
[----:B------:R1:W-:Y:S01]  /*5410*/  MUFU.EX2 R129, R4 ;  /* 0x0000000400817308 */ /* 0x0003e20000000800 */
[----:B------:R-:W-:Y:S01]  /*5420*/  FFMA.FTZ R5, R5, c[0x0][0x23c], -R89 ;  /* 0x00008f0005057a23 */ /* 0x000fe20000010859 */
[----:B------:R-:W-:Y:S08]  /*5430*/  @!P0 ISETP.GE.AND P2, PT, R252, R90, PT ;  /* 0x0000005afc00820c */ /* 0x000ff00003f46270 */
[----:B------:R1:W-:Y:S02]  /*5440*/  MUFU.EX2 R127, R5 ;  /* 0x00000005007f7308 */ /* 0x0003e40000000800 */
[C---:B-1----:R-:W-:Y:S08]  /*5450*/  HMMA.16816.F32 R12, R100.reuse, R84, R12 ;  /* 0x00000054640c723c */ /* 0x042ff0000000180c */
[----:B------:R-:W-:Y:S04]  /*5460*/  HMMA.16816.F32 R16, R100, R86, R16 ;  /* 0x000000566410723c */ /* 0x000fe80000001810 */
[----:B------:R-:W-:Y:S05]  /*5470*/  FMUL.FTZ R4, R242, 1.4426950216293334961 ;  /* 0x3fb8aa3bf2047820 */ /* 0x000fea0000410000 */
[----:B------:R-:W-:Y:S02]  /*5480*/  FSEL R4, R4, RZ, P1 ;  /* 0x000000ff04047208 */ /* 0x000fe40000800000 */
[----:B------:R-:W-:Y:S01]  /*5490*/  @!P0 ISETP.GE.AND P1, PT, R247, R88, PT ;  /* 0x00000058f700820c */ /* 0x000fe20003f26270 */
[----:B------:R-:W3:Y:S02]  /*54a0*/  LDL R5, [R1] ;  /* 0x0000000001057983 */ /* 0x000ee40000100800 */
[--C-:B------:R-:W-:Y:S01]  /*54b0*/  FFMA.FTZ R6, R6, c[0x0][0x23c], -R4.reuse ;  /* 0x00008f0006067a23 */ /* 0x100fe20000010804 */
[----:B------:R-:W-:Y:S02]  /*54c0*/  @!P0 FSEL R7, R7, -INF , !P1 ;  /* 0xff80000007078808 */ /* 0x000fe40004800000 */
[-C--:B------:R-:W-:Y:S01]  /*54d0*/  @!P0 ISETP.GE.AND P1, PT, R248, R90.reuse, PT ;  /* 0x0000005af800820c */ /* 0x080fe20003f26270 */
[----:B------:R1:W-:Y:S02]  /*54e0*/  MUFU.EX2 R131, R6 ;  /* 0x0000000600837308 */ /* 0x0003e40000000800 */
[----:B------:R-:W-:Y:S08]  /*54f0*/  FFMA.FTZ R7, R7, c[0x0][0x23c], -R4 ;  /* 0x00008f0007077a23 */ /* 0x000ff00000010804 */
[----:B------:R1:W-:Y:S02]  /*5500*/  MUFU.EX2 R130, R7 ;  /* 0x0000000700827308 */ /* 0x0003e40000000800 */
[----:B-1----:R-:W3:Y:S05]  /*5510*/  LDL R6, [R1+0x20] ;  /* 0x0000200001067983 */ /* 0x002eea0000100800 */
[----:B------:R-:W3:Y:S01]  /*5520*/  LDL R7, [R1+0x1c] ;  /* 0x00001c0001077983 */ /* 0x000ee20000100800 */
[C---:B----4-:R-:W-:Y:S02]  /*5530*/  FFMA.FTZ R13, R91.reuse, UR6, R13 ;  /* 0x000000065b0d7c23 */ /* 0x050fe4000801000d */
[----:B------:R-:W-:Y:S02]  /*5540*/  FFMA.FTZ R15, R91, UR6, R15 ;  /* 0x000000065b0f7c23 */ /* 0x000fe4000801000f */
[C---:B--2---:R-:W-:Y:S02]  /*5550*/  FFMA.FTZ R8, R94.reuse, UR6, R8 ;  /* 0x000000065e087c23 */ /* 0x044fe40008010008 */
[----:B------:R-:W-:Y:S02]  /*5560*/  FFMA.FTZ R10, R94, UR6, R10 ;  /* 0x000000065e0a7c23 */ /* 0x000fe4000801000a */
[C---:B---3--:R-:W-:Y:S01]  /*5570*/  FFMA.FTZ R9, R93.reuse, UR6, R9 ;  /* 0x000000065d097c23 */ /* 0x048fe20008010009 */
[----:B------:R-:W-:Y:S01]  /*5580*/  @!P0 FSEL R8, R8, -INF , !P1 ;  /* 0xff80000008088808 */ /* 0x000fe20004800000 */
[----:B------:R-:W-:Y:S01]  /*5590*/  FFMA.FTZ R11, R93, UR6, R11 ;  /* 0x000000065d0b7c23 */ /* 0x000fe2000801000b */
[----:B------:R-:W-:Y:S01]  /*55a0*/  @!P0 ISETP.GE.AND P1, PT, R249, R90, PT ;  /* 0x0000005af900820c */ /* 0x000fe20003f26270 */
[C---:B------:R-:W-:Y:S03]  /*55b0*/  FFMA.FTZ R12, R92.reuse, UR6, R12 ;  /* 0x000000065c0c7c23 */ /* 0x040fe6000801000c */
[----:B------:R-:W-:Y:S01]  /*55c0*/  @!P0 FSEL R9, R9, -INF , !P1 ;  /* 0xff80000009098808 */ /* 0x000fe20004800000 */
[----:B------:R-:W-:Y:S01]  /*55d0*/  FFMA.FTZ R14, R92, UR6, R14 ;  /* 0x000000065c0e7c23 */ /* 0x000fe2000801000e */
[-C--:B------:R-:W-:Y:S01]  /*55e0*/  @!P0 ISETP.GE.AND P1, PT, R248, R88.reuse, PT ;  /* 0x00000058f800820c */ /* 0x080fe20003f26270 */
[--C-:B------:R-:W-:Y:S02]  /*55f0*/  FFMA.FTZ R8, R8, c[0x0][0x23c], -R89.reuse ;  /* 0x00008f0008087a23 */ /* 0x100fe40000010859 */
[--C-:B------:R-:W-:Y:S01]  /*5600*/  FFMA.FTZ R9, R9, c[0x0][0x23c], -R89.reuse ;  /* 0x00008f0009097a23 */ /* 0x100fe20000010859 */
[----:B------:R-:W-:Y:S01]  /*5610*/  @!P0 FSEL R10, R10, -INF , !P1 ;  /* 0xff8000000a0a8808 */ /* 0x000fe20004800000 */
[----:B------:R-:W-:Y:S01]  /*5620*/  MUFU.EX2 R125, R8 ;  /* 0x00000008007d7308 */ /* 0x000fe20000000800 */
[----:B------:R-:W-:Y:S03]  /*5630*/  @!P0 ISETP.GE.AND P1, PT, R249, R88, PT ;  /* 0x00000058f900820c */ /* 0x000fe60003f26270 */
[--C-:B------:R-:W-:Y:S01]  /*5640*/  FFMA.FTZ R10, R10, c[0x0][0x23c], -R4.reuse ;  /* 0x00008f000a0a7a23 */ /* 0x100fe20000010804 */
[----:B------:R-:W-:Y:S02]  /*5650*/  @!P0 FSEL R11, R11, -INF , !P1 ;  /* 0xff8000000b0b8808 */ /* 0x000fe40004800000 */
[-C--:B------:R-:W-:Y:S03]  /*5660*/  @!P0 ISETP.GE.AND P1, PT, R250, R90.reuse, PT ;  /* 0x0000005afa00820c */ /* 0x080fe60003f26270 */
[--C-:B------:R-:W-:Y:S01]  /*5670*/  FFMA.FTZ R11, R11, c[0x0][0x23c], -R4.reuse ;  /* 0x00008f000b0b7a23 */ /* 0x100fe20000010804 */
[----:B------:R-:W-:Y:S01]  /*5680*/  @!P0 FSEL R12, R12, -INF , !P1 ;  /* 0xff8000000c0c8808 */ /* 0x000fe20004800000 */
[----:B------:R-:W-:Y:S01]  /*5690*/  MUFU.EX2 R123, R9 ;  /* 0x00000009007b7308 */ /* 0x000fe20000000800 */
[----:B------:R-:W-:Y:S03]  /*56a0*/  @!P0 ISETP.GE.AND P1, PT, R251, R90, PT ;  /* 0x0000005afb00820c */ /* 0x000fe60003f26270 */
[--C-:B------:R-:W-:Y:S01]  /*56b0*/  FFMA.FTZ R12, R12, c[0x0][0x23c], -R89.reuse ;  /* 0x00008f000c0c7a23 */ /* 0x100fe20000010859 */
[----:B------:R-:W-:Y:S02]  /*56c0*/  @!P0 FSEL R13, R13, -INF , !P1 ;  /* 0xff8000000d0d8808 */ /* 0x000fe40004800000 */
[-C--:B------:R-:W-:Y:S03]  /*56d0*/  @!P0 ISETP.GE.AND P1, PT, R250, R88.reuse, PT ;  /* 0x00000058fa00820c */ /* 0x080fe60003f26270 */
[----:B------:R-:W-:Y:S01]  /*56e0*/  MUFU.EX2 R128, R10 ;  /* 0x0000000a00807308 */ /* 0x000fe20000000800 */
[----:B------:R-:W-:Y:S01]  /*56f0*/  @!P0 FSEL R14, R14, -INF , !P1 ;  /* 0xff8000000e0e8808 */ /* 0x000fe20004800000 */
[----:B------:R-:W-:Y:S01]  /*5700*/  FFMA.FTZ R13, R13, c[0x0][0x23c], -R89 ;  /* 0x00008f000d0d7a23 */ /* 0x000fe20000010859 */
[----:B------:R-:W-:Y:S03]  /*5710*/  @!P0 ISETP.GE.AND P1, PT, R251, R88, PT ;  /* 0x00000058fb00820c */ /* 0x000fe60003f26270 */
[--C-:B------:R-:W-:Y:S01]  /*5720*/  FFMA.FTZ R14, R14, c[0x0][0x23c], -R4.reuse ;  /* 0x00008f000e0e7a23 */ /* 0x100fe20000010804 */
[----:B------:R-:W-:Y:S03]  /*5730*/  @!P0 FSEL R15, R15, -INF , !P1 ;  /* 0xff8000000f0f8808 */ /* 0x000fe60004800000 */
[----:B------:R-:W1:Y:S02]  /*5740*/  MUFU.EX2 R126, R11 ;  /* 0x0000000b007e7308 */ /* 0x000e640000000800 */
[----:B------:R-:W-:Y:S08]  /*5750*/  FFMA.FTZ R15, R15, c[0x0][0x23c], -R4 ;  /* 0x00008f000f0f7a23 */ /* 0x000ff00000010804 */
[----:B------:R-:W-:Y:S10]  /*5760*/  MUFU.EX2 R120, R12 ;  /* 0x0000000c00787308 */ /* 0x000ff40000000800 */
[----:B------:R-:W2:Y:S01]  /*5770*/  MUFU.EX2 R118, R13 ;  /* 0x0000000d00767308 */ /* 0x000ea20000000800 */
[----:B-1----:R-:W-:Y:S02]  /*5780*/  F2FP.PACK_AB R8, R126, R128 ;  /* 0x000000807e08723e */ /* 0x002fe400000000ff */
[----:B------:R-:W-:Y:S07]  /*5790*/  @!P0 ISETP.GE.AND P1, PT, R5, R90, PT ;  /* 0x0000005a0500820c */ /* 0x000fee0003f26270 */
[----:B------:R-:W-:Y:S10]  /*57a0*/  MUFU.EX2 R124, R14 ;  /* 0x0000000e007c7308 */ /* 0x000ff40000000800 */
[----:B------:R-:W1:Y:S01]  /*57b0*/  MUFU.EX2 R122, R15 ;  /* 0x0000000f007a7308 */ /* 0x000e620000000800 */
[C---:B------:R-:W-:Y:S02]  /*57c0*/  FFMA.FTZ R17, R6.reuse, UR6, R17 ;  /* 0x0000000606117c23 */ /* 0x040fe40008010011 */
[----:B------:R-:W-:Y:S01]  /*57d0*/  FFMA.FTZ R19, R6, UR6, R19 ;  /* 0x0000000606137c23 */ /* 0x000fe20008010013 */
[----:B------:R-:W-:Y:S02]  /*57e0*/  F2FP.PACK_AB R6, R127, R129 ;  /* 0x000000817f06723e */ /* 0x000fe400000000ff */
[----:B------:R-:W-:Y:S02]  /*57f0*/  @!P0 FSEL R17, R17, -INF , !P1 ;  /* 0xff80000011118808 */ /* 0x000fe40004800000 */
[----:B------:R-:W-:Y:S01]  /*5800*/  @!P0 ISETP.GE.AND P1, PT, R252, R88, PT ;  /* 0x00000058fc00820c */ /* 0x000fe20003f26270 */
[----:B------:R1:W-:Y:S01]  /*5810*/  STS [R235+0x22000], R6 ;  /* 0x02200006eb007388 */ /* 0x0003e20000000800 */
[C---:B------:R-:W-:Y:S02]  /*5820*/  FFMA.FTZ R18, R7.reuse, UR6, R18 ;  /* 0x0000000607127c23 */ /* 0x040fe40008010012 */
[----:B------:R-:W-:Y:S01]  /*5830*/  FFMA.FTZ R16, R7, UR6, R16 ;  /* 0x0000000607107c23 */ /* 0x000fe20008010010 */
[----:B--2---:R-:W-:Y:S02]  /*5840*/  F2FP.PACK_AB R7, R118, R120 ;  /* 0x000000787607723e */ /* 0x004fe400000000ff */
[----:B------:R-:W-:Y:S02]  /*5850*/  @!P0 FSEL R18, R18, -INF , !P1 ;  /* 0xff80000012128808 */ /* 0x000fe40004800000 */
[----:B------:R-:W-:Y:S02]  /*5860*/  @!P0 ISETP.GE.AND P1, PT, R5, R88, PT ;  /* 0x000000580500820c */ /* 0x000fe40003f26270 */
[----:B------:R-:W-:Y:S01]  /*5870*/  F2FP.PACK_AB R5, R130, R131 ;  /* 0x000000838205723e */ /* 0x000fe200000000ff */
[--C-:B------:R-:W-:Y:S01]  /*5880*/  FFMA.FTZ R18, R18, c[0x0][0x23c], -R4.reuse ;  /* 0x00008f0012127a23 */ /* 0x100fe20000010804 */
[----:B------:R-:W-:Y:S02]  /*5890*/  @!P0 FSEL R19, R19, -INF , !P1 ;  /* 0xff80000013138808 */ /* 0x000fe40004800000 */
[----:B------:R-:W-:Y:S01]  /*58a0*/  @!P0 FSEL R16, R16, -INF , !P2 ;  /* 0xff80000010108808 */ /* 0x000fe20005000000 */
[----:B------:R2:W-:Y:S01]  /*58b0*/  STS [R235+0x22400], R5 ;  /* 0x02240005eb007388 */ /* 0x0005e20000000800 */
[----:B------:R-:W-:Y:S01]  /*58c0*/  MUFU.EX2 R121, R18 ;  /* 0x0000001200797308 */ /* 0x000fe20000000800 */
[----:B------:R-:W-:Y:S01]  /*58d0*/  FFMA.FTZ R4, R19, c[0x0][0x23c], -R4 ;  /* 0x00008f0013047a23 */ /* 0x000fe20000010804 */
[----:B------:R-:W-:Y:S01]  /*58e0*/  PLOP3.LUT P1, PT, PT, PT, UP0, 0x80, 0x0 ;  /* 0x000000000000781c */ /* 0x000fe20003f2f008 */
[--C-:B------:R-:W-:Y:S01]  /*58f0*/  FFMA.FTZ R16, R16, c[0x0][0x23c], -R89.reuse ;  /* 0x00008f0010107a23 */ /* 0x100fe20000010859 */
[----:B------:R-:W-:Y:S01]  /*5900*/  STS [R240+0x22400], R8 ;  /* 0x02240008f0007388 */ /* 0x000fe20000000800 */
[----:B------:R-:W-:Y:S01]  /*5910*/  FFMA.FTZ R89, R17, c[0x0][0x23c], -R89 ;  /* 0x00008f0011597a23 */ /* 0x000fe20000010859 */
[----:B-1----:R-:W-:Y:S04]  /*5920*/  F2FP.PACK_AB R6, R122, R124 ;  /* 0x0000007c7a06723e */ /* 0x002fe800000000ff */
[----:B------:R1:W-:Y:S10]  /*5930*/  MUFU.EX2 R119, R4 ;  /* 0x0000000400777308 */ /* 0x0003f40000000800 */
[----:B------:R-:W-:Y:S10]  /*5940*/  MUFU.EX2 R117, R16 ;  /* 0x0000001000757308 */ /* 0x000ff40000000800 */
[----:B------:R-:W2:Y:S01]  /*5950*/  MUFU.EX2 R116, R89 ;  /* 0x0000005900747308 */ /* 0x000ea20000000800 */
[----:B-1----:R-:W-:Y:S05]  /*5960*/  F2FP.PACK_AB R4, R123, R125 ;  /* 0x0000007d7b04723e */ /* 0x002fea00000000ff */
[----:B------:R1:W-:Y:S05]  /*5970*/  STS [R240+0x22000], R4 ;  /* 0x02200004f0007388 */ /* 0x0003ea0000000800 */
[----:B------:R-:W-:Y:S05]  /*5980*/  STS [R238+0x22000], R7 ;  /* 0x02200007ee007388 */ /* 0x000fea0000000800 */
        /* <DEDUP_REMOVED lines=42> */
[----:B------:R-:W-:Y:S02]  /*5c30*/  MOV R196, c[0x0][0x22c] ;  /* 0x00008b0000c47a02 */ /* 0x000fe40000000f00 */
[C---:B--2---:R-:W-:Y:S01]  /*5c40*/  HMMA.16816.F32 R4, R88.reuse, R96, R4 ;  /* 0x000000605804723c */ /* 0x044fe20000001804 */
[----:B------:R2:W4:Y:S04]  /*5c50*/  LDG.E R114, [R112.64] ;  /* 0x0000000470727981 */ /* 0x000528000c1e1900 */
[----:B------:R-:W-:Y:S03]  /*5c60*/  IMAD R196, R196, c[0x0][0x1c0], RZ ;  /* 0x00007000c4c47a24 */ /* 0x000fe600078e02ff */
[C---:B------:R-:W-:Y:S01]  /*5c70*/  HMMA.16816.F32 R8, R88.reuse, R98, R8 ;  /* 0x000000625808723c */ /* 0x040fe20000001808 */
[----:B------:R-:W2:Y:S03]  /*5c80*/  LDSM.16.M88.4 R96, [R223+0xa000] ;  /* 0x00a00000df60783b */ /* 0x000ea60000000200 */
[----:B------:R-:W-:Y:S04]  /*5c90*/  LEA R196, -R196, RZ, 0x6 ;  /* 0x000000ffc4c47211 */ /* 0x000fe800078e31ff */
[C---:B---3--:R-:W-:Y:S04]  /*5ca0*/  HMMA.16816.F32 R12, R88.reuse, R100, R12 ;  /* 0x00000064580c723c */ /* 0x048fe8000000180c */
[C---:B------:R-:W-:Y:S04]  /*5cb0*/  LEA R228, P0, R196.reuse, R228, 0x2 ;  /* 0x000000e4c4e47211 */ /* 0x040fe800078010ff */
[----:B------:R-:W-:Y:S01]  /*5cc0*/  HMMA.16816.F32 R16, R88, R102, R16 ;  /* 0x000000665810723c */ /* 0x000fe20000001810 */
[----:B------:R-:W3:Y:S03]  /*5cd0*/  LDSM.16.M88.4 R88, [R217+0x1a800] ;  /* 0x01a80000d958783b */ /* 0x000ee60000000200 */
[----:B------:R-:W-:Y:S02]  /*5ce0*/  LEA.HI.X.SX32 R229, R196, R229, 0x2, P0 ;  /* 0x000000e5c4e57211 */ /* 0x000fe400000f16ff */
        /* <DEDUP_REMOVED lines=213> */
[----:B------:R-:W-:Y:S01]  /*6a40*/  IMAD.MOV.U32 R4, RZ, RZ, R232 ;  /* 0x000000ffff047224 */ /* 0x000fe200078e00e8 */
[----:B------:R-:W-:Y:S01]  /*6a50*/  ISETP.GE.AND P4, PT, R244, c[0x0][0x220], PT ;  /* 0x00008800f4007a0c */ /* 0x000fe20003f86270 */
[----:B------:R-:W-:Y:S01]  /*6a60*/  IMAD.U32 R8, R15, -0x40, RZ ;  /* 0xffffffc00f087824 */ /* 0x000fe200078e00ff */
[----:B------:R-:W-:Y:S01]  /*6a70*/  ISETP.GE.AND P3, PT, R243, c[0x0][0x220], PT ;  /* 0x00008800f3007a0c */ /* 0x000fe20003f66270 */
[----:B------:R-:W-:Y:S01]  /*6a80*/  IMAD.MOV.U32 R5, RZ, RZ, R234 ;  /* 0x000000ffff057224 */ /* 0x000fe200078e00ea */
[----:B------:R-:W-:Y:S01]  /*6a90*/  ISETP.GE.AND P2, PT, R245, c[0x0][0x220], PT ;  /* 0x00008800f5007a0c */ /* 0x000fe20003f46270 */
[----:B------:R-:W-:Y:S01]  /*6aa0*/  IMAD.MOV.U32 R16, RZ, RZ, c[0x0][0x374] ;  /* 0x0000dd00ff107624 */ /* 0x000fe200078e00ff */
[C---:B------:R-:W-:Y:S02]  /*6ab0*/  LEA R4, P0, R8.reuse, R4, 0x1 ;  /* 0x0000000408047211 */ /* 0x040fe400078008ff */
[----:B------:R-:W-:Y:S02]  /*6ac0*/  SHF.R.S32.HI R7, RZ, 0x1f, R8 ;  /* 0x0000001fff077819 */ /* 0x000fe40000011408 */
[----:B------:R-:W-:Y:S01]  /*6ad0*/  LEA.HI.X.SX32 R5, R8, R5, 0x1, P0 ;  /* 0x0000000508057211 */ /* 0x000fe200000f0eff */
[----:B------:R1:W-:Y:S01]  /*6ae0*/  @P5 STS.128 [R230+0x8000], RZ ;  /* 0x008000ffe6005388 */ /* 0x0003e20000000c00 */
        /* <DEDUP_REMOVED lines=52> */
.L_x_307:
        /* <DEDUP_REMOVED lines=28> */
[----:B------:R-:W2:Y:S07]  /*6ff0*/  LDL R197, [R1+0x28] ;  /* 0x0000280001c57983 */ /* 0x000eae0000100800 */
[-C--:B------:R-:W-:Y:S08]  /*7000*/  HMMA.16816.F32 R124, R124, R198.reuse, RZ ;  /* 0x000000c67c7c723c */ /* 0x080ff000000018ff */
[----:B------:R-:W-:Y:S08]  /*7010*/  HMMA.16816.F32 R128, R128, R198, RZ ;  /* 0x000000c68080723c */ /* 0x000ff000000018ff */
[-C--:B------:R-:W-:Y:S08]  /*7020*/  HMMA.16816.F32 R4, R200, R204.reuse, R4 ;  /* 0x000000ccc804723c */ /* 0x080ff00000001804 */
[C---:B------:R-:W-:Y:S08]  /*7030*/  HMMA.16816.F32 R8, R208.reuse, R204, R8 ;  /* 0x000000ccd008723c */ /* 0x040ff00000001808 */
[-C--:B------:R-:W-:Y:S08]  /*7040*/  HMMA.16816.F32 R12, R208, R206.reuse, R12 ;  /* 0x000000ced00c723c */ /* 0x080ff0000000180c */
[C---:B------:R-:W-:Y:S08]  /*7050*/  HMMA.16816.F32 R16, R200.reuse, R206, R16 ;  /* 0x000000cec810723c */ /* 0x040ff00000001810 */
[-C--:B-1----:R-:W-:Y:S08]  /*7060*/  HMMA.16816.F32 R84, R200, R212.reuse, R84 ;  /* 0x000000d4c854723c */ /* 0x082ff00000001854 */
[C---:B------:R-:W-:Y:S08]  /*7070*/  HMMA.16816.F32 R88, R208.reuse, R212, R88 ;  /* 0x000000d4d058723c */ /* 0x040ff00000001858 */
[-C--:B------:R-:W-:Y:S08]  /*7080*/  HMMA.16816.F32 R92, R208, R214.reuse, R92 ;  /* 0x000000d6d05c723c */ /* 0x080ff0000000185c */
[C---:B------:R-:W-:Y:S04]  /*7090*/  HMMA.16816.F32 R96, R200.reuse, R214, R96 ;  /* 0x000000d6c860723c */ /* 0x040fe80000001860 */
[----:B--2---:R-:W-:Y:S02]  /*70a0*/  IMAD.MOV.U32 R205, RZ, RZ, R197 ;  /* 0x000000ffffcd7224 */ /* 0x004fe400078e00c5 */
[----:B------:R-:W1:Y:S02]  /*70b0*/  LDSM.16.MT88.4 R196, [R0+0x14800] ;  /* 0x0148000000c4783b */ /* 0x000e640000004200 */
[----:B------:R-:W-:Y:S03]  /*70c0*/  IMAD.MOV.U32 R213, RZ, RZ, R205 ;  /* 0x000000ffffd57224 */ /* 0x000fe600078e00cd */
[----:B------:R-:W2:Y:S01]  /*70d0*/  LDSM.16.MT88.4 R204, [R0+0x16800] ;  /* 0x0168000000cc783b */ /* 0x000ea20000004200 */
[-C--:B-1----:R-:W-:Y:S08]  /*70e0*/  HMMA.16816.F32 R100, R200, R196.reuse, R100 ;  /* 0x000000c4c864723c */ /* 0x082ff00000001864 */
[C---:B------:R-:W-:Y:S08]  /*70f0*/  HMMA.16816.F32 R104, R208.reuse, R196, R104 ;  /* 0x000000c4d068723c */ /* 0x040ff00000001868 */
[-C--:B------:R-:W-:Y:S08]  /*7100*/  HMMA.16816.F32 R108, R208, R198.reuse, R108 ;  /* 0x000000c6d06c723c */ /* 0x080ff0000000186c */
[C---:B------:R-:W-:Y:S01]  /*7110*/  HMMA.16816.F32 R112, R200.reuse, R198, R112 ;  /* 0x000000c6c870723c */ /* 0x040fe20000001870 */
[----:B------:R-:W-:Y:S07]  /*7120*/  LDSM.16.M88.4 R196, [R225] ;  /* 0x00000000e1c4783b */ /* 0x000fee0000000200 */
[-C--:B--2---:R-:W-:Y:S08]  /*7130*/  HMMA.16816.F32 R116, R200, R204.reuse, R116 ;  /* 0x000000ccc874723c */ /* 0x084ff00000001874 */
[C---:B------:R-:W-:Y:S07]  /*7140*/  HMMA.16816.F32 R120, R208.reuse, R204, R120 ;  /* 0x000000ccd078723c */ /* 0x040fee0000001878 */
[----:B------:R-:W-:Y:S01]  /*7150*/  IMAD.MOV.U32 R205, RZ, RZ, R213 ;  /* 0x000000ffffcd7224 */ /* 0x000fe200078e00d5 */
[-C--:B------:R-:W-:Y:S01]  /*7160*/  HMMA.16816.F32 R124, R208, R206.reuse, R124 ;  /* 0x000000ced07c723c */ /* 0x080fe2000000187c */
[----:B------:R-:W1:Y:S05]  /*7170*/  LDSM.16.MT88.4 R208, [R0+0x11000] ;  /* 0x0110000000d0783b */ /* 0x000e6a0000004200 */
[----:B------:R-:W2:Y:S02]  /*7180*/  LDSM.16.M88.4 R212, [R225+0x1000] ;  /* 0x00100000e1d4783b */ /* 0x000ea40000000200 */
[----:B------:R-:W-:Y:S03]  /*7190*/  HMMA.16816.F32 R128, R200, R206, R128 ;  /* 0x000000cec880723c */ /* 0x000fe60000001880 */
[----:B------:R-:W3:Y:S05]  /*71a0*/  LDSM.16.MT88.4 R200, [R0+0x13000] ;  /* 0x0130000000c8783b */ /* 0x000eea0000004200 */
[-C--:B-1----:R-:W-:Y:S08]  /*71b0*/  HMMA.16816.F32 R4, R196, R208.reuse, R4 ;  /* 0x000000d0c404723c */ /* 0x082ff00000001804 */
[C---:B--2---:R-:W-:Y:S07]  /*71c0*/  HMMA.16816.F32 R8, R212.reuse, R208, R8 ;  /* 0x000000d0d408723c */ /* 0x044fee0000001808 */
[----:B------:R-:W-:Y:S01]  /*71d0*/  IMAD.MOV.U32 R209, RZ, RZ, R205 ;  /* 0x000000ffffd17224 */ /* 0x000fe200078e00cd */
[-C--:B------:R-:W-:Y:S01]  /*71e0*/  HMMA.16816.F32 R12, R212, R210.reuse, R12 ;  /* 0x000000d2d40c723c */ /* 0x080fe2000000180c */
[----:B------:R-:W1:Y:S07]  /*71f0*/  LDSM.16.MT88.4 R204, [R0+0x15000] ;  /* 0x0150000000cc783b */ /* 0x000e6e0000004200 */
[C---:B------:R-:W-:Y:S08]  /*7200*/  HMMA.16816.F32 R16, R196.reuse, R210, R16 ;  /* 0x000000d2c410723c */ /* 0x040ff00000001810 */
[-C--:B---3--:R-:W-:Y:S08]  /*7210*/  HMMA.16816.F32 R84, R196, R200.reuse, R84 ;  /* 0x000000c8c454723c */ /* 0x088ff00000001854 */
[C---:B------:R-:W-:Y:S07]  /*7220*/  HMMA.16816.F32 R88, R212.reuse, R200, R88 ;  /* 0x000000c8d458723c */ /* 0x040fee0000001858 */
[----:B------:R-:W-:Y:S01]  /*7230*/  IMAD.MOV.U32 R201, RZ, RZ, R209 ;  /* 0x000000ffffc97224 */ /* 0x000fe200078e00d1 */
[-C--:B------:R-:W-:Y:S01]  /*7240*/  HMMA.16816.F32 R92, R212, R202.reuse, R92 ;  /* 0x000000cad45c723c */ /* 0x080fe2000000185c */
[----:B------:R-:W2:Y:S07]  /*7250*/  LDSM.16.MT88.4 R208, [R0+0x17000] ;  /* 0x0170000000d0783b */ /* 0x000eae0000004200 */
[C---:B------:R-:W-:Y:S08]  /*7260*/  HMMA.16816.F32 R96, R196.reuse, R202, R96 ;  /* 0x000000cac460723c */ /* 0x040ff00000001860 */
[-C--:B-1----:R-:W-:Y:S08]  /*7270*/  HMMA.16816.F32 R100, R196, R204.reuse, R100 ;  /* 0x000000ccc464723c */ /* 0x082ff00000001864 */
[C---:B------:R-:W-:Y:S08]  /*7280*/  HMMA.16816.F32 R104, R212.reuse, R204, R104 ;  /* 0x000000ccd468723c */ /* 0x040ff00000001868 */
[-C--:B------:R-:W-:Y:S08]  /*7290*/  HMMA.16816.F32 R108, R212, R206.reuse, R108 ;  /* 0x000000ced46c723c */ /* 0x080ff0000000186c */
[C---:B------:R-:W-:Y:S01]  /*72a0*/  HMMA.16816.F32 R112, R196.reuse, R206, R112 ;  /* 0x000000cec470723c */ /* 0x040fe20000001870 */
[----:B------:R-:W-:Y:S07]  /*72b0*/  LDSM.16.MT88.4 R204, [R0+0x11800] ;  /* 0x0118000000cc783b */ /* 0x000fee0000004200 */
[-C--:B--2---:R-:W-:Y:S08]  /*72c0*/  HMMA.16816.F32 R116, R196, R208.reuse, R116 ;  /* 0x000000d0c474723c */ /* 0x084ff00000001874 */
[C---:B------:R-:W-:Y:S07]  /*72d0*/  HMMA.16816.F32 R120, R212.reuse, R208, R120 ;  /* 0x000000d0d478723c */ /* 0x040fee0000001878 */
[----:B------:R-:W-:Y:S01]  /*72e0*/  IMAD.MOV.U32 R209, RZ, RZ, R201 ;  /* 0x000000ffffd17224 */ /* 0x000fe200078e00c9 */
[-C--:B------:R-:W-:Y:S01]  /*72f0*/  HMMA.16816.F32 R124, R212, R210.reuse, R124 ;  /* 0x000000d2d47c723c */ /* 0x080fe2000000187c */
[----:B------:R-:W1:Y:S05]  /*7300*/  LDSM.16.M88.4 R200, [R226] ;  /* 0x00000000e2c8783b */ /* 0x000e6a0000000200 */
[----:B------:R-:W2:Y:S02]  /*7310*/  LDSM.16.M88.4 R212, [R226+0x1000] ;  /* 0x00100000e2d4783b */ /* 0x000ea40000000200 */
[----:B------:R-:W-:Y:S03]  /*7320*/  HMMA.16816.F32 R128, R196, R210, R128 ;  /* 0x000000d2c480723c */ /* 0x000fe60000001880 */
[----:B------:R-:W3:Y:S05]  /*7330*/  LDSM.16.MT88.4 R196, [R0+0x13800] ;  /* 0x0138000000c4783b */ /* 0x000eea0000004200 */
[-C--:B-1----:R-:W-:Y:S08]  /*7340*/  HMMA.16816.F32 R4, R200, R204.reuse, R4 ;  /* 0x000000ccc804723c */ /* 0x082ff00000001804 */
[C---:B--2---:R-:W-:Y:S08]  /*7350*/  HMMA.16816.F32 R8, R212.reuse, R204, R8 ;  /* 0x000000ccd408723c */ /* 0x044ff00000001808 */
[-C--:B------:R-:W-:Y:S08]  /*7360*/  HMMA.16816.F32 R12, R212, R206.reuse, R12 ;  /* 0x000000ced40c723c */ /* 0x080ff0000000180c */
[C---:B------:R-:W-:Y:S01]  /*7370*/  HMMA.16816.F32 R16, R200.reuse, R206, R16 ;  /* 0x000000cec810723c */ /* 0x040fe20000001810 */
[----:B------:R-:W1:Y:S07]  /*7380*/  LDSM.16.MT88.4 R204, [R0+0x15800] ;  /* 0x0158000000cc783b */ /* 0x000e6e0000004200 */
[-C--:B---3--:R-:W-:Y:S08]  /*7390*/  HMMA.16816.F32 R84, R200, R196.reuse, R84 ;  /* 0x000000c4c854723c */ /* 0x088ff00000001854 */
[C---:B------:R-:W-:Y:S07]  /*73a0*/  HMMA.16816.F32 R88, R212.reuse, R196, R88 ;  /* 0x000000c4d458723c */ /* 0x040fee0000001858 */
[----:B------:R-:W-:Y:S01]  /*73b0*/  IMAD.MOV.U32 R197, RZ, RZ, R209 ;  /* 0x000000ffffc57224 */ /* 0x000fe200078e00d1 */
[-C--:B------:R-:W-:Y:S01]  /*73c0*/  HMMA.16816.F32 R92, R212, R198.reuse, R92 ;  /* 0x000000c6d45c723c */ /* 0x080fe2000000185c */
[----:B------:R-:W2:Y:S03]  /*73d0*/  LDSM.16.MT88.4 R208, [R0+0x17800] ;  /* 0x0178000000d0783b */ /* 0x000ea60000004200 */
[----:B------:R-:W-:Y:S01]  /*73e0*/  @P1 IADD3 R196, P0, R197, UR9, RZ ;  /* 0x00000009c5c41c10 */ /* 0x000fe2000ff1e0ff */
[----:B------:R-:W-:Y:S03]  /*73f0*/  @UP0 UMOV UR9, UR13 ;  /* 0x0000000d00090c82 */ /* 0x000fe60008000000 */
[C---:B------:R-:W-:Y:S01]  /*7400*/  HMMA.16816.F32 R96, R200.reuse, R198, R96 ;  /* 0x000000c6c860723c */ /* 0x040fe20000001860 */
[----:B------:R-:W3:Y:S07]  /*7410*/  LDL R199, [R1+0x24] ;  /* 0x0000240001c77983 */ /* 0x000eee0000100800 */
[-C--:B-1----:R-:W-:Y:S08]  /*7420*/  HMMA.16816.F32 R100, R200, R204.reuse, R100 ;  /* 0x000000ccc864723c */ /* 0x082ff00000001864 */
[C---:B------:R-:W-:Y:S08]  /*7430*/  HMMA.16816.F32 R104, R212.reuse, R204, R104 ;  /* 0x000000ccd468723c */ /* 0x040ff00000001868 */
[-C--:B------:R-:W-:Y:S08]  /*7440*/  HMMA.16816.F32 R108, R212, R206.reuse, R108 ;  /* 0x000000ced46c723c */ /* 0x080ff0000000186c */
[C---:B------:R-:W-:Y:S07]  /*7450*/  HMMA.16816.F32 R112, R200.reuse, R206, R112 ;  /* 0x000000cec870723c */ /* 0x040fee0000001870 */
[----:B------:R-:W-:Y:S01]  /*7460*/  IMAD.MOV.U32 R207, RZ, RZ, c[0x0][0x22c] ;  /* 0x00008b00ffcf7624 */ /* 0x000fe200078e00ff */
[-C--:B--2---:R-:W-:Y:S04]  /*7470*/  HMMA.16816.F32 R116, R200, R208.reuse, R116 ;  /* 0x000000d0c874723c */ /* 0x084fe80000001874 */
[----:B------:R-:W-:Y:S04]  /*7480*/  IMAD R207, R207, c[0x0][0x1c0], RZ ;  /* 0x00007000cfcf7a24 */ /* 0x000fe800078e02ff */
[C---:B------:R-:W-:Y:S04]  /*7490*/  HMMA.16816.F32 R120, R212.reuse, R208, R120 ;  /* 0x000000d0d478723c */ /* 0x040fe80000001878 */
[C---:B------:R-:W-:Y:S02]  /*74a0*/  IMAD.SHL.U32 R204, R207.reuse, 0x8, RZ ;  /* 0x00000008cfcc7824 */ /* 0x040fe400078e00ff */
[----:B------:R-:W-:Y:S02]  /*74b0*/  IMAD.SHL.U32 R205, R207, 0x10, RZ ;  /* 0x00000010cfcd7824 */ /* 0x000fe400078e00ff */
[-C--:B------:R-:W-:Y:S04]  /*74c0*/  HMMA.16816.F32 R124, R212, R210.reuse, R124 ;  /* 0x000000d2d47c723c */ /* 0x080fe8000000187c */
[-C--:B------:R-:W-:Y:S01]  /*74d0*/  LEA R198, P2, R205, R228.reuse, 0x2 ;  /* 0x000000e4cdc67211 */ /* 0x080fe200078410ff */
[C---:B------:R-:W-:Y:S03]  /*74e0*/  IMAD R206, R207.reuse, 0x28, RZ ;  /* 0x00000028cfce7824 */ /* 0x040fe600078e02ff */
[----:B------:R-:W-:Y:S07]  /*74f0*/  HMMA.16816.F32 R128, R200, R210, R128 ;  /* 0x000000d2c880723c */ /* 0x000fee0000001880 */
[C---:B------:R-:W-:Y:S02]  /*7500*/  IMAD R201, R207.reuse, 0x18, RZ ;  /* 0x00000018cfc97824 */ /* 0x040fe400078e02ff */
[C---:B------:R-:W-:Y:S03]  /*7510*/  IMAD.SHL.U32 R203, R207.reuse, 0x20, RZ ;  /* 0x00000020cfcb7824 */ /* 0x040fe600078e00ff */
[----:B------:R-:W-:Y:S01]  /*7520*/  IMAD R202, R207, 0x30, RZ ;  /* 0x00000030cfca7824 */ /* 0x000fe200078e02ff */
[----:B---3--:R-:W-:Y:S01]  /*7530*/  @P1 IADD3.X R197, R199, UR8, RZ, P0, !PT ;  /* 0x00000008c7c51c10 */ /* 0x008fe200087fe4ff */
[----:B------:R-:W-:Y:S01]  /*7540*/  @UP0 UMOV UR8, UR12 ;  /* 0x0000000c00080c82 */ /* 0x000fe20008000000 */
[-C--:B------:R-:W-:Y:S02]  /*7550*/  LEA.HI.X.SX32 R199, R205, R229.reuse, 0x2, P2 ;  /* 0x000000e5cdc77211 */ /* 0x080fe400010f16ff */
[-C--:B------:R-:W-:Y:S01]  /*7560*/  LEA R200, P2, R203, R228.reuse, 0x2 ;  /* 0x000000e4cbc87211 */ /* 0x080fe200078410ff */
[----:B------:R1:W5:Y:S05]  /*7570*/  @P1 LDG.E R241, [R196.64+-0x100] ;  /* 0xffff0004c4f11981 */ /* 0x00036a000c1e1900 */
[----:B------:R1:W5:Y:S05]  /*7580*/  @P1 LDG.E R242, [R196.64+-0xe0] ;  /* 0xffff2004c4f21981 */ /* 0x00036a000c1e1900 */
[----:B------:R2:W-:Y:S01]  /*7590*/  RED.E.ADD.F32.FTZ.RN.STRONG.GPU [R228.64], R4 ;  /* 0x00000004e400798e */ /* 0x0005e2000c10e784 */
[CC--:B-1----:R-:W-:Y:S04]  /*75a0*/  LEA R196, P0, R204.reuse, R228.reuse, 0x2 ;  /* 0x000000e4ccc47211 */ /* 0x0c2fe800078010ff */
[-C--:B------:R-:W-:Y:S02]  /*75b0*/  LEA.HI.X.SX32 R197, R204, R229.reuse, 0x2, P0 ;  /* 0x000000e5ccc57211 */ /* 0x080fe400000f16ff */
[CC--:B--2---:R-:W-:Y:S03]  /*75c0*/  LEA R4, P0, R201.reuse, R228.reuse, 0x2 ;  /* 0x000000e4c9047211 */ /* 0x0c4fe600078010ff */
[----:B------:R1:W-:Y:S05]  /*75d0*/  RED.E.ADD.F32.FTZ.RN.STRONG.GPU [R196.64], R5 ;  /* 0x00000005c400798e */ /* 0x0003ea000c10e784 */
[----:B------:R2:W-:Y:S01]  /*75e0*/  RED.E.ADD.F32.FTZ.RN.STRONG.GPU [R198.64], R6 ;  /* 0x00000006c600798e */ /* 0x0005e2000c10e784 */
[-C--:B-1----:R-:W-:Y:S02]  /*75f0*/  LEA.HI.X.SX32 R5, R201, R229.reuse, 0x2, P0 ;  /* 0x000000e5c9057211 */ /* 0x082fe400000f16ff */
[-C--:B------:R-:W-:Y:S03]  /*7600*/  LEA.HI.X.SX32 R201, R203, R229.reuse, 0x2, P2 ;  /* 0x000000e5cbc97211 */ /* 0x080fe600010f16ff */
[----:B------:R1:W-:Y:S01]  /*7610*/  RED.E.ADD.F32.FTZ.RN.STRONG.GPU [R4.64], R7 ;  /* 0x000000070400798e */ /* 0x0003e2000c10e784 */
[CC--:B--2---:R-:W-:Y:S04]  /*7620*/  LEA R198, P0, R206.reuse, R228.reuse, 0x2 ;  /* 0x000000e4cec67211 */ /* 0x0c4fe800078010ff */
[----:B------:R-:W-:Y:S01]  /*7630*/  RED.E.ADD.F32.FTZ.RN.STRONG.GPU [R200.64], R8 ;  /* 0x00000008c800798e */ /* 0x000fe2000c10e784 */
[-C--:B------:R-:W-:Y:S05]  /*7640*/  LEA.HI.X.SX32 R199, R206, R229.reuse, 0x2, P0 ;  /* 0x000000e5cec77211 */ /* 0x080fea00000f16ff */
[----:B------:R2:W-:Y:S01]  /*7650*/  RED.E.ADD.F32.FTZ.RN.STRONG.GPU [R198.64], R9 ;  /* 0x00000009c600798e */ /* 0x0005e2000c10e784 */
[CC--:B-1----:R-:W-:Y:S01]  /*7660*/  LEA R4, P2, R202.reuse, R228.reuse, 0x2 ;  /* 0x000000e4ca047211 */ /* 0x0c2fe200078410ff */
        /* <DEDUP_REMOVED lines=289> */
[----:B------:R-:W-:Y:S02]  /*8880*/  LEA.HI.X.SX32 R5, R7, R5, 0x1, P0 ;  /* 0x0000000507057211 */ /* 0x000fe400000f0eff */
[C---:B------:R-:W-:Y:S04]  /*8890*/  LEA R6, P1, R15.reuse, R7, 0x5 ;  /* 0x000000070f067211 */ /* 0x040fe800078228ff */
[CC--:B------:R-:W-:Y:S02]  /*88a0*/  @!P4 LEA R12, P6, R6.reuse, R231.reuse, 0x1 ;  /* 0x000000e7060cc211 */ /* 0x0c0fe400078c08ff */
[C-C-:B------:R-:W-:Y:S01]  /*88b0*/  LEA.HI.X R7, R15.reuse, R8, R16.reuse, 0x5, P1 ;  /* 0x000000080f077211 */ /* 0x140fe200008f2c10 */
[----:B------:R1:W-:Y:S01]  /*88c0*/  @P5 STS.128 [R230], RZ ;  /* 0x000000ffe6005388 */ /* 0x0003e20000000c00 */
[C---:B------:R-:W-:Y:S02]  /*88d0*/  @!P3 LEA R10, P1, R6.reuse, R231, 0x1 ;  /* 0x000000e7060ab211 */ /* 0x040fe400078208ff */
[CCC-:B------:R-:W-:Y:S01]  /*88e0*/  @!P4 LEA.HI.X R13, R6.reuse, R233.reuse, R7.reuse, 0x1, P6 ;  /* 0x000000e9060dc211 */ /* 0x1c0fe200030f0c07 */
[----:B------:R-:W-:Y:S01]  /*88f0*/  @!PT LDS RZ, [RZ] ;  /* 0x00000000fffff984 */ /* 0x000fe20000000800 */
[----:B------:R-:W-:Y:S01]  /*8900*/  @!PT LDS RZ, [RZ] ;  /* 0x00000000fffff984 */ /* 0x000fe20000000800 */
[----:B------:R-:W-:Y:S01]  /*8910*/  @!PT LDS RZ, [RZ] ;  /* 0x00000000fffff984 */ /* 0x000fe20000000800 */
[----:B------:R1:W-:Y:S01]  /*8920*/  @!P5 LDGSTS.E.BYPASS.LTC128B.128 [R230], [R4.64] ;  /* 0x0000000004e6dfae */ /* 0x0003e2000b901d44 */
        /* <DEDUP_REMOVED lines=43> */
.L_x_308:
[----:B------:R-:W-:Y:S02]  /*8be0*/  UISETP.GT.AND UP0, UPT, UR7, UR15, UPT ;  /* 0x0000000f0700728c */ /* 0x000fe4000bf04270 */
[----:B------:R-:W-:Y:S04]  /*8bf0*/  UIADD3 UR7, UR7, -0x1, URZ ;  /* 0xffffffff07077890 */ /* 0x000fe8000fffe03f */
[----:B------:R-:W-:Y:S11]  /*8c00*/  PLOP3.LUT P0, PT, PT, PT, UP0, 0x80, 0x0 ;  /* 0x000000000000781c */ /* 0x000ff60003f0f008 */
[----:B------:R-:W-:Y:S02]  /*8c10*/  @!UPT UIADD3 URZ, URZ, URZ, URZ ;  /* 0x0000003f3f3ff290 */ /* 0x000fe4000fffe03f */
[----:B------:R-:W-:-:S05]  /*8c20*/  @P0 BRA `(.L_x_309) ;  /* 0xffffbe6000000947 */ /* 0x000fca000383ffff */
[----:B------:R-:W2:Y:S04]  /*8c30*/  LDL R93, [R1+0x2c] ;  /* 0x00002c00015d7983 */ /* 0x000ea80000100800 */
[----:B------:R-:W3:Y:S01]  /*8c40*/  LDL R92, [R1+0x30] ;  /* 0x00003000015c7983 */ /* 0x000ee20000100800 */
        /* <DEDUP_REMOVED lines=76> */
[----:B-1----:R-:W-:Y:S01]  /*9110*/  FMUL.FTZ R15, R177, c[0x0][0x2e0] ;  /* 0x0000b800b10f7a20 */ /* 0x002fe20000410000 */
        /* <DEDUP_REMOVED lines=52> */
[----:B------:R-:W-:-:S02]  /*9460*/  F2FP.PACK_AB R5, R5, R188 ;  /* 0x000000bc0505723e */ /* 0x000fc400000000ff */
[----:B------:R-:W-:Y:S02]  /*9470*/  PLOP3.LUT P0, PT, PT, PT, UP0, 0x80, 0x0 ;  /* 0x000000000000781c */ /* 0x000fe40003f0f008 */
[----:B------:R-:W-:Y:S01]  /*9480*/  F2FP.PACK_AB R4, R4, R190 ;  /* 0x000000be0404723e */ /* 0x000fe200000000ff */
[----:B------:R-:W-:-:S04]  /*9490*/  @UP0 UIADD3 UR8, UR22, UR28, URZ ;  /* 0x0000001c16080290 */ /* 0x000fc8000fffe03f */
[----:B------:R-:W-:-:S04]  /*94a0*/  @UP0 UIMAD.WIDE.U32 UR6, UR8, UR10, URZ ;  /* 0x0000000a080602a5 */ /* 0x000fc8000f8e003f */
[----:B------:R-:W-:-:S03]  /*94b0*/  @UP0 UIMAD UR14, UR8, UR11, UR7 ;  /* 0x0000000b080e02a4 */ /* 0x000fc6000f8e0207 */
[----:B------:R-:W-:Y:S01]  /*94c0*/  @UP0 UMOV UR13, UR6 ;  /* 0x00000006000d0c82 */ /* 0x000fe20008000000 */
[----:B--2---:R1:W-:Y:S04]  /*94d0*/  STS [R93], R35 ;  /* 0x000000235d007388 */ /* 0x0043e80000000800 */
[----:B------:R1:W-:Y:S04]  /*94e0*/  STS [R93+0x400], R34 ;  /* 0x000400225d007388 */ /* 0x0003e80000000800 */
[----:B---3--:R1:W-:Y:S04]  /*94f0*/  STS [R92], R31 ;  /* 0x0000001f5c007388 */ /* 0x0083e80000000800 */
        /* <DEDUP_REMOVED lines=74> */
.L_x_310:
        /* <DEDUP_REMOVED lines=18> */
.L_x_311:
[----:B------:R-:W-:Y:S01]  /*9ac0*/  BAR.SYNC.DEFER_BLOCKING 0x0 ;  /* 0x0000000000007b1d */ /* 0x000fe20000010000 */
[----:B------:R-:W-:Y:S01]  /*9ad0*/  USHF.L.U32 UR6, UR23, 0x6, URZ ;  /* 0x0000000617067899 */ /* 0x000fe2000800063f */
[--C-:B-1----:R-:W-:Y:S01]  /*9ae0*/  SHF.R.S32.HI R7, RZ, 0x1f, R236.reuse ;  /* 0x0000001fff077819 */ /* 0x102fe200000114ec */
[----:B------:R-:W-:Y:S02]  /*9af0*/  IMAD.MOV.U32 R6, RZ, RZ, R236 ;  /* 0x000000ffff067224 */ /* 0x000fe400078e00ec */
[----:B------:R-:W-:Y:S01]  /*9b00*/  USHF.R.S32.HI UR10, URZ, 0x1f, UR6 ;  /* 0x0000001f3f0a7899 */ /* 0x000fe20008011406 */
[----:B------:R-:W1:Y:S01]  /*9b10*/  S2R R80, SR_TID.X ;  /* 0x0000000000507919 */ /* 0x000e620000002100 */
[----:B------:R-:W-:Y:S01]  /*9b20*/  ULDC.64 UR8, c[0x0][0x3a0] ;  /* 0x0000e80000087ab9 */ /* 0x000fe20000000a00 */
[----:B------:R-:W-:Y:S01]  /*9b30*/  IMAD.U32 R13, RZ, RZ, UR6 ;  /* 0x00000006ff0d7e24 */ /* 0x000fe2000f8e00ff */
[----:B------:R-:W-:Y:S01]  /*9b40*/  UIMAD UR7, UR10, UR8, URZ ;  /* 0x000000080a0772a4 */ /* 0x000fe2000f8e023f */
[----:B------:R-:W2:Y:S01]  /*9b50*/  S2R R81, SR_TID.X ;  /* 0x0000000000517919 */ /* 0x000ea20000002100 */
[----:B------:R-:W-:Y:S01]  /*9b60*/  BSSY B0, `(.L_x_312) ;  /* 0x0000033000007945 */ /* 0x000fe20003800000 */
[----:B------:R-:W-:Y:S01]  /*9b70*/  IMAD.WIDE.U32 R4, R13, c[0x0][0x3a0], R6 ;  /* 0x0000e8000d047a25 */ /* 0x000fe200078e0006 */
[----:B------:R-:W-:-:S02]  /*9b80*/  UIMAD UR8, UR6, UR9, UR7 ;  /* 0x00000009060872a4 */ /* 0x000fc4000f8e0207 */
[----:B------:R-:W-:Y:S02]  /*9b90*/  UIMAD UR7, UR23, -0x40, UR16 ;  /* 0xffffffc0170778a4 */ /* 0x000fe4000f8e0210 */
[----:B------:R-:W-:Y:S02]  /*9ba0*/  IADD3 R4, P0, R4, UR13, RZ ;  /* 0x0000000d04047c10 */ /* 0x000fe4000ff1e0ff */
[----:B------:R-:W-:Y:S01]  /*9bb0*/  IMAD.U32 R8, RZ, RZ, UR8 ;  /* 0x00000008ff087e24 */ /* 0x000fe2000f8e00ff */
[----:B------:R-:W-:Y:S02]  /*9bc0*/  ULDC.64 UR8, c[0x0][0x3b8] ;  /* 0x0000ee0000087ab9 */ /* 0x000fe40000000a00 */
[----:B------:R-:W-:Y:S01]  /*9bd0*/  UIMAD UR8, UR58, UR8, URZ ;  /* 0x000000083a0872a4 */ /* 0x000fe2000f8e023f */
[----:B------:R3:W4:Y:S01]  /*9be0*/  LDS.128 R44, [R230+0x11000] ;  /* 0x01100000e62c7984 */ /* 0x0007220000000c00 */
[----:B------:R-:W-:Y:S01]  /*9bf0*/  IADD3.X R5, R5, UR14, R8, P0, !PT ;  /* 0x0000000e05057c10 */ /* 0x000fe200087fe408 */
[----:B------:R-:W-:Y:S01]  /*9c00*/  IMAD.U32 R8, RZ, RZ, UR35 ;  /* 0x00000023ff087e24 */ /* 0x000fe2000f8e00ff */
[----:B------:R-:W-:Y:S01]  /*9c10*/  UIMAD UR8, UR35, UR9, UR8 ;  /* 0x00000009230872a4 */ /* 0x000fe2000f8e0208 */
[----:B------:R3:W3:Y:S01]  /*9c20*/  LDS.128 R40, [R230+0x13000] ;  /* 0x01300000e6287984 */ /* 0x0006e20000000c00 */
[----:B-1----:R-:W-:Y:S01]  /*9c30*/  SHF.R.S32.HI R80, RZ, 0x1f, R80 ;  /* 0x0000001fff507819 */ /* 0x002fe20000011450 */
[----:B------:R-:W-:-:S02]  /*9c40*/  IMAD.WIDE.U32 R8, R8, c[0x0][0x3b8], R4 ;  /* 0x0000ee0008087a25 */ /* 0x000fc400078e0004 */
[----:B------:R1:W1:Y:S01]  /*9c50*/  LDS.128 R36, [R230+0x15000] ;  /* 0x01500000e6247984 */ /* 0x0002620000000c00 */
[----:B--2---:R-:W-:-:S03]  /*9c60*/  LEA.HI R80, R80, R81, RZ, 0x3 ;  /* 0x0000005150507211 */ /* 0x004fc600078f18ff */
[----:B------:R2:W1:Y:S01]  /*9c70*/  LDS.128 R32, [R230+0x17000] ;  /* 0x01700000e6207984 */ /* 0x0004620000000c00 */
[----:B------:R-:W-:Y:S02]  /*9c80*/  IADD3 R12, R9, UR8, RZ ;  /* 0x00000008090c7c10 */ /* 0x000fe4000fffe0ff */
[----:B------:R-:W-:Y:S01]  /*9c90*/  SHF.R.S32.HI R80, RZ, 0x3, R80 ;  /* 0x00000003ff507819 */ /* 0x000fe20000011450 */
[----:B------:R2:W1:Y:S03]  /*9ca0*/  LDS.128 R60, [R230+0x18000] ;  /* 0x01800000e63c7984 */ /* 0x0004660000000c00 */
[----:B------:R-:W-:Y:S01]  /*9cb0*/  ISETP.GE.AND P5, PT, R80, UR7, PT ;  /* 0x0000000750007c0c */ /* 0x000fe2000bfa6270 */
[----:B------:R2:W1:Y:S01]  /*9cc0*/  LDS.128 R76, [R230+0x19000] ;  /* 0x01900000e64c7984 */ /* 0x0004620000000c00 */
[----:B------:R-:W-:-:S03]  /*9cd0*/  SHF.R.S32.HI R14, RZ, 0x1f, R80 ;  /* 0x0000001fff0e7819 */ /* 0x000fc60000011450 */
        /* <DEDUP_REMOVED lines=8> */
[----:B------:R-:W3:Y:S01]  /*9d60*/  LDS.128 R28, [R230+0x12000] ;  /* 0x01200000e61c7984 */ /* 0x000ee20000000c00 */
[----:B------:R-:W-:Y:S01]  /*9d70*/  IMAD.MOV.U32 R4, RZ, RZ, R8 ;  /* 0x000000ffff047224 */ /* 0x000fe200078e0008 */
[----:B------:R-:W-:Y:S01]  /*9d80*/  ISETP.GE.AND P2, PT, R244, c[0x0][0x220], PT ;  /* 0x00008800f4007a0c */ /* 0x000fe20003f46270 */
[----:B------:R-:W-:Y:S01]  /*9d90*/  IMAD.MOV.U32 R5, RZ, RZ, R12 ;  /* 0x000000ffff057224 */ /* 0x000fe200078e000c */
[----:B------:R-:W4:Y:S01]  /*9da0*/  LDS.128 R24, [R230+0x14000] ;  /* 0x01400000e6187984 */ /* 0x000f220000000c00 */
[----:B------:R-:W-:Y:S01]  /*9db0*/  IMAD R15, R14, c[0x0][0x3a0], RZ ;  /* 0x0000e8000e0f7a24 */ /* 0x000fe200078e02ff */
[----:B------:R-:W-:Y:S01]  /*9dc0*/  ISETP.GE.AND P1, PT, R243, c[0x0][0x220], PT ;  /* 0x00008800f3007a0c */ /* 0x000fe20003f26270 */
[----:B------:R-:W-:Y:S01]  /*9dd0*/  IMAD.WIDE.U32 R10, R80, c[0x0][0x3a0], R4 ;  /* 0x0000e800500a7a25 */ /* 0x000fe200078e0004 */
[----:B------:R-:W2:Y:S01]  /*9de0*/  LDS.128 R20, [R230+0x16000] ;  /* 0x01600000e6147984 */ /* 0x000ea20000000c00 */
[----:B------:R-:W-:-:S02]  /*9df0*/  ISETP.GE.AND P0, PT, R245, c[0x0][0x220], PT ;  /* 0x00008800f5007a0c */ /* 0x000fc40003f06270 */
[----:B------:R-:W-:Y:S01]  /*9e00*/  IMAD R4, R80, c[0x0][0x3a4], R15 ;  /* 0x0000e90050047a24 */ /* 0x000fe200078e020f */
[----:B------:R-:W1:Y:S03]  /*9e10*/  @!P3 LDS.128 R16, [R230+0x10000] ;  /* 0x01000000e610b984 */ /* 0x000e660000000c00 */
[----:B------:R-:W-:Y:S01]  /*9e20*/  IMAD.IADD R5, R4, 0x1, R11 ;  /* 0x0000000104057824 */ /* 0x000fe200078e020b */
[----:B------:R-:W-:-:S04]  /*9e30*/  LEA R4, P4, R10, c[0x0][0x340], 0x1 ;  /* 0x0000d0000a047a11 */ /* 0x000fc800078808ff */
[----:B------:R-:W-:-:S05]  /*9e40*/  LEA.HI.X R5, R10, c[0x0][0x344], R5, 0x1, P4 ;  /* 0x0000d1000a057a11 */ /* 0x000fca00020f0c05 */
[----:B---3--:R3:W-:Y:S04]  /*9e50*/  @!P2 STG.E.128 [R4.64+0x80], R28 ;  /* 0x0000801c0400a986 */ /* 0x0087e8000c101d04 */
[----:B----4-:R3:W-:Y:S04]  /*9e60*/  @!P1 STG.E.128 [R4.64+0x100], R24 ;  /* 0x0001001804009986 */ /* 0x0107e8000c101d04 */
[----:B--2---:R3:W-:Y:S04]  /*9e70*/  @!P0 STG.E.128 [R4.64+0x180], R20 ;  /* 0x0001801404008986 */ /* 0x0047e8000c101d04 */
[----:B-1----:R3:W-:Y:S02]  /*9e80*/  @!P3 STG.E.128 [R4.64], R16 ;  /* 0x000000100400b986 */ /* 0x0027e4000c101d04 */
.L_x_313:
[----:B---34-:R-:W-:Y:S05]  /*9e90*/  BSYNC B0 ;  /* 0x0000000000007941 */ /* 0x018fea0003800000 */
.L_x_312:
[----:B------:R-:W-:Y:S01]  /*9ea0*/  IADD3 R4, R80, 0x20, RZ ;  /* 0x0000002050047810 */ /* 0x000fe20007ffe0ff */
        /* <DEDUP_REMOVED lines=18> */
[----:B-1----:R3:W-:Y:S04]  /*9fd0*/  @!P1 STG.E.128 [R4.64+0x100], R36 ;  /* 0x0001002404009986 */ /* 0x0027e8000c101d04 */
[----:B------:R3:W-:Y:S02]  /*9fe0*/  @!P0 STG.E.128 [R4.64+0x180], R32 ;  /* 0x0001802004008986 */ /* 0x0007e4000c101d04 */
.L_x_315:
[----:B------:R-:W-:Y:S05]  /*9ff0*/  BSYNC B0 ;  /* 0x0000000000007941 */ /* 0x000fea0003800000 */
.L_x_314:
[----:B------:R-:W-:Y:S01]  /*a000*/  ULDC.64 UR8, c[0x0][0x3a8] ;  /* 0x0000ea0000087ab9 */ /* 0x000fe20000000a00 */
[----:B------:R-:W-:Y:S01]  /*a010*/  IMAD.WIDE.U32 R6, R13, c[0x0][0x3a8], R6 ;  /* 0x0000ea000d067a25 */ /* 0x000fe200078e0006 */
[----:B------:R-:W-:Y:S01]  /*a020*/  UIMAD UR7, UR10, UR8, URZ ;  /* 0x000000080a0772a4 */ /* 0x000fe2000f8e023f */
[----:B------:R-:W-:Y:S03]  /*a030*/  BSSY B0, `(.L_x_316) ;  /* 0x000001c000007945 */ /* 0x000fe60003800000 */
[----:B------:R-:W-:Y:S01]  /*a040*/  UIMAD UR6, UR6, UR9, UR7 ;  /* 0x00000009060672a4 */ /* 0x000fe2000f8e0207 */
[----:B------:R-:W-:-:S05]  /*a050*/  IADD3 R6, P0, R6, UR11, RZ ;  /* 0x0000000b06067c10 */ /* 0x000fca000ff1e0ff */
[----:B---3--:R-:W-:Y:S01]  /*a060*/  IMAD.U32 R4, RZ, RZ, UR6 ;  /* 0x00000006ff047e24 */ /* 0x008fe2000f8e00ff */
        /* <DEDUP_REMOVED lines=20> */
[----:B-1----:R1:W-:Y:S04]  /*a1b0*/  @!P3 STG.E.128 [R4.64], R60 ;  /* 0x0000003c0400b986 */ /* 0x0023e8000c101d04 */
[----:B------:R1:W-:Y:S04]  /*a1c0*/  @!P2 STG.E.128 [R4.64+0x80], R56 ;  /* 0x000080380400a986 */ /* 0x0003e8000c101d04 */
[----:B------:R1:W-:Y:S04]  /*a1d0*/  @!P1 STG.E.128 [R4.64+0x100], R52 ;  /* 0x0001003404009986 */ /* 0x0003e8000c101d04 */
[----:B------:R1:W-:Y:S02]  /*a1e0*/  @!P0 STG.E.128 [R4.64+0x180], R48 ;  /* 0x0001803004008986 */ /* 0x0003e4000c101d04 */
.L_x_317:
[----:B------:R-:W-:Y:S05]  /*a1f0*/  BSYNC B0 ;  /* 0x0000000000007941 */ /* 0x000fea0003800000 */
.L_x_316:
[----:B------:R-:W-:Y:S05]  /*a200*/  @P4 BRA `(.L_x_290) ;  /* 0x0000011000004947 */ /* 0x000fea0003800000 */
[----:B-1----:R-:W-:Y:S01]  /*a210*/  IADD3 R4, P0, R80, 0x20, RZ ;  /* 0x0000002050047810 */ /* 0x002fe20007f1e0ff */
[----:B------:R-:W-:Y:S01]  /*a220*/  IMAD.MOV.U32 R7, RZ, RZ, R10 ;  /* 0x000000ffff077224 */ /* 0x000fe200078e000a */
[----:B------:R-:W-:-:S02]  /*a230*/  ISETP.GE.AND P3, PT, R236, c[0x0][0x220], PT ;  /* 0x00008800ec007a0c */ /* 0x000fc40003f66270 */
        /* <DEDUP_REMOVED lines=14> */
.L_x_290:
[----:B------:R-:W-:Y:S05]  /*a320*/  BSYNC B1 ;  /* 0x0000000000017941 */ /* 0x000fea0003800000 */
.L_x_276:
        /* <DEDUP_REMOVED lines=12> */
.L_x_318:
[----:B------:R-:W-:Y:S05]  /*a3f0*/  EXIT ;  /* 0x000000000000794d */ /* 0x000fea0003800000 */
.L_x_320:
        /* <DEDUP_REMOVED lines=16> */
.L_x_1026:


//--------------------- .text._ZN5flash44flash_bwd_dq_dk_dv_loop_seqk_parallel_kernelI23Flash_bwd_kernel_traitsILi256ELi64ELi64ELi8ELi4ELi2ELi2ELb0ELb0EN7cutlass6half_tE19Flash_kernel_traitsILi256ELi64ELi64ELi8ES3_EELb0ELb1ELb0ELb0ELb0ELb0ELb0EEEvNS_16Flash_bwd_paramsE --------------------------
	.section	.text._ZN5flash44flash_bwd_dq_dk_dv_loop_seqk_parallel_kernelI23Flash_bwd_kernel_traitsILi256ELi64ELi64ELi8ELi4ELi2ELi2ELb0ELb0EN7cutlass6half_tE19Flash_kernel_traitsILi256ELi64ELi64ELi8ES3_EELb0ELb1ELb0ELb0ELb0ELb0ELb0EEEvNS_16Flash_bwd_paramsE,"ax",@progbits
	.sectioninfo	@"SHI_REGISTERS=255"
	.align	128
        .global         _ZN5flash44flash_bwd_dq_dk_dv_loop_seqk_parallel_kernelI23Flash_bwd_kernel_traitsILi256ELi64ELi64ELi8ELi4ELi2ELi2ELb0ELb0EN7cutlass6half_tE19Flash_kernel_traitsILi256ELi64ELi64ELi8ES3_EELb0ELb1ELb0ELb0ELb0ELb0ELb0EEEvNS_16Flash_bwd_paramsE
        .type           _ZN5flash44flash_bwd_dq_dk_dv_loop_seqk_parallel_kernelI23Flash_bwd_kernel_traitsILi256ELi64ELi64ELi8ELi4ELi2ELi2ELb0ELb0EN7cutlass6half_tE19Flash_kernel_traitsILi256ELi64ELi64ELi8ES3_EELb0ELb1ELb0ELb0ELb0ELb0ELb0EEEvNS_16Flash_bwd_paramsE,@function
        .size           _ZN5flash44flash_bwd_dq_dk_dv_loop_seqk_parallel_kernelI23Flash_bwd_kernel_traitsILi256ELi64ELi64ELi8ELi4ELi2ELi2ELb0ELb0EN7cutlass6half_tE19Flash_kernel_traitsILi256ELi64ELi64ELi8ES3_EELb0ELb1ELb0ELb0ELb0ELb0ELb0EEEvNS_16Flash_bwd_paramsE,(.L_x_1027 - _ZN5flash44flash_bwd_dq_dk_dv_loop_seqk_parallel_kernelI23Flash_bwd_kernel_traitsILi256ELi64ELi64ELi8ELi4ELi2ELi2ELb0ELb0EN7cutlass6half_tE19Flash_kernel_traitsILi256ELi64ELi64ELi8ES3_EELb0ELb1ELb0ELb0ELb0ELb0ELb0EEEvNS_16Flash_bwd_paramsE)
        .other          _ZN5flash44flash_bwd_dq_dk_dv_loop_seqk_parallel_kernelI23Flash_bwd_kernel_traitsILi256ELi64ELi64ELi8ELi4ELi2ELi2ELb0ELb0EN7cutlass6half_tE19Flash_kernel_traitsILi256ELi64ELi64ELi8ES3_EELb0ELb1ELb0ELb0ELb0ELb0ELb0EEEvNS_16Flash_bwd_paramsE,@"STO_CUDA_ENTRY STV_DEFAULT"
_ZN5flash44flash_bwd_dq_dk_dv_loop_seqk_parallel_kernelI23Flash_bwd_kernel_traitsILi256ELi64ELi64ELi8ELi4ELi2ELi2ELb0ELb0EN7cutlass6half_tE19Flash_kernel_traitsILi256ELi64ELi64ELi8ES3_EELb0ELb1ELb0ELb0ELb0ELb0ELb0EEEvNS_16Flash_bwd_paramsE:
.text._ZN5flash44flash_bwd_dq_dk_dv_loop_seqk_parallel_kernelI23Flash_bwd_kernel_traitsILi256ELi64ELi64ELi8ELi4ELi2ELi2ELb0ELb0EN7cutlass6half_tE19Flash_kernel_traitsILi256ELi64ELi64ELi8ES3_EELb0ELb1ELb0ELb0ELb0ELb0ELb0EEEvNS_16Flash_bwd_paramsE:
        /* <DEDUP_REMOVED lines=12> */
[----:B------:R-:W2:Y:S01]  /*00c0*/  S2UR UR34, SR_CTAID.Y ;  /* 0x00000000002279c3 */ /* 0x000ea20000002600 */
[----:B------:R-:W-:Y:S01]  /*00d0*/  ULDC UR14, c[0x0][0x224] ;  /* 0x00008900000e7ab9 */ /* 0x000fe20000000800 */
[----:B------:R-:W-:Y:S01]  /*00e0*/  IMAD.MOV.U32 R216, RZ, RZ, 0x20 ;  /* 0x00000020ffd87424 */ /* 0x000fe200078e00ff */
[----:B------:R-:W-:Y:S01]  /*00f0*/  USHF.R.S32.HI UR7, URZ, 0x1f, UR14 ;  /* 0x0000001f3f077899 */ /* 0x000fe2000801140e */
[----:B------:R-:W-:Y:S01]  /*0100*/  IMAD.MOV.U32 R217, RZ, RZ, 0x40 ;  /* 0x00000040ffd97424 */ /* 0x000fe200078e00ff */
[----:B------:R-:W-:Y:S01]  /*0110*/  ULDC.U8 UR9, c[0x0][0x328] ;  /* 0x0000ca0000097ab9 */ /* 0x000fe20000000000 */
[----:B------:R-:W-:Y:S01]  /*0120*/  IMAD.MOV.U32 R248, RZ, RZ, -0x10 ;  /* 0xfffffff0fff87424 */ /* 0x000fe200078e00ff */
[----:B------:R-:W-:Y:S01]  /*0130*/  UISETP.NE.AND UP5, UPT, UR9, URZ, UPT ;  /* 0x0000003f0900728c */ /* 0x000fe2000bfa5270 */
[----:B------:R-:W3:Y:S01]  /*0140*/  S2UR UR35, SR_CTAID.Z ;  /* 0x00000000002379c3 */ /* 0x000ee20000002700 */
[----:B------:R-:W-:-:S02]  /*0150*/  ULDC UR47, c[0x0][0x22c] ;  /* 0x00008b00002f7ab9 */ /* 0x000fc40000000800 */
[----:B------:R-:W-:Y:S02]  /*0160*/  ULDC UR38, c[0x0][0x1c0] ;  /* 0x0000700000267ab9 */ /* 0x000fe40000000800 */
[----:B------:R-:W-:Y:S02]  /*0170*/  ULDC UR12, c[0x0][0x1c0] ;  /* 0x00007000000c7ab9 */ /* 0x000fe40000000800 */
[----:B------:R-:W-:Y:S02]  /*0180*/  UIMAD.WIDE UR38, UR47, UR38, URZ ;  /* 0x000000262f2672a5 */ /* 0x000fe4000f8e023f */
[----:B------:R-:W-:Y:S02]  /*0190*/  UMOV UR8, 0x80 ;  /* 0x0000008000087882 */ /* 0x000fe40000000000 */
[----:B------:R-:W-:Y:S02]  /*01a0*/  ULDC UR6, c[0x0][0x210] ;  /* 0x0000840000067ab9 */ /* 0x000fe40000000800 */
[----:B------:R-:W-:Y:S01]  /*01b0*/  ULDC UR56, c[0x0][0x234] ;  /* 0x00008d0000387ab9 */ /* 0x000fe20000000800 */
[----:B-1----:R-:W-:Y:S01]  /*01c0*/  SHF.R.S32.HI R13, RZ, 0x1f, R14 ;  /* 0x0000001fff0d7819 */ /* 0x002fe2000001140e */
[----:B--2---:R-:W-:-:S02]  /*01d0*/  UIMAD.WIDE.U32 UR44, UR34, UR14, URZ ;  /* 0x0000000e222c72a5 */ /* 0x004fc4000f8e003f */
[----:B------:R-:W-:Y:S01]  /*01e0*/  USHF.L.U32 UR14, UR34, 0x7, URZ ;  /* 0x00000007220e7899 */ /* 0x000fe2000800063f */
[CC--:B------:R-:W-:Y:S01]  /*01f0*/  LEA.HI R2, R13.reuse, R14.reuse, RZ, 0x5 ;  /* 0x0000000e0d027211 */ /* 0x0c0fe200078f28ff */
[----:B------:R-:W-:Y:S01]  /*0200*/  ULDC UR13, c[0x0][0x1c0] ;  /* 0x00007000000d7ab9 */ /* 0x000fe20000000800 */
[----:B------:R-:W-:Y:S01]  /*0210*/  LEA.HI R4, R13, R14, RZ, 0x4 ;  /* 0x0000000e0d047211 */ /* 0x000fe200078f20ff */
[----:B------:R-:W-:Y:S01]  /*0220*/  ULDC UR11, c[0x0][0x1c0] ;  /* 0x00007000000b7ab9 */ /* 0x000fe20000000800 */
[--C-:B------:R-:W-:Y:S01]  /*0230*/  SHF.R.S32.HI R0, RZ, 0x5, R2.reuse ;  /* 0x00000005ff007819 */ /* 0x100fe20000011402 */
[----:B---3--:R-:W-:Y:S01]  /*0240*/  UIMAD UR48, UR35, UR47, URZ ;  /* 0x0000002f233072a4 */ /* 0x008fe2000f8e023f */
[----:B------:R-:W-:Y:S01]  /*0250*/  SHF.R.S32.HI R3, RZ, 0x1f, R2 ;  /* 0x0000001fff037819 */ /* 0x000fe20000011402 */
[----:B------:R-:W-:Y:S01]  /*0260*/  UIMAD UR47, UR47, UR12, URZ ;  /* 0x0000000c2f2f72a4 */ /* 0x000fe2000f8e023f */
[-C--:B------:R-:W-:Y:S01]  /*0270*/  LEA.HI R2, R2, R0.reuse, RZ, 0x1 ;  /* 0x0000000002027211 */ /* 0x080fe200078f08ff */
[----:B------:R-:W-:Y:S01]  /*0280*/  UIMAD UR56, UR8, UR6, UR56 ;  /* 0x00000006083872a4 */ /* 0x000fe2000f8e0238 */
[----:B------:R-:W-:Y:S01]  /*0290*/  LEA.HI R3, R3, R0, RZ, 0x2 ;  /* 0x0000000003037211 */ /* 0x000fe200078f10ff */
[----:B------:R-:W-:Y:S01]  /*02a0*/  UIMAD UR53, UR7, UR34, URZ ;  /* 0x00000022073572a4 */ /* 0x000fe2000f8e023f */
[----:B------:R-:W-:Y:S01]  /*02b0*/  LOP3.LUT R2, R2, 0xfffffffe, RZ, 0xc0, !PT ;  /* 0xfffffffe02027812 */ /* 0x000fe200078ec0ff */
[----:B------:R-:W-:Y:S01]  /*02c0*/  UIMAD UR6, UR34, UR11, UR35 ;  /* 0x0000000b220672a4 */ /* 0x000fe2000f8e0223 */
[----:B------:R-:W-:Y:S01]  /*02d0*/  LOP3.LUT R3, R3, 0xfffffffc, RZ, 0xc0, !PT ;  /* 0xfffffffc03037812 */ /* 0x000fe200078ec0ff */
[----:B------:R-:W-:Y:S01]  /*02e0*/  @!UP5 UIMAD UR7, UR34, UR13, UR35 ;  /* 0x0000000d2207d2a4 */ /* 0x000fe2000f8e0223 */
[CC--:B------:R-:W-:Y:S01]  /*02f0*/  LEA.HI R15, R13.reuse, R14.reuse, RZ, 0x2 ;  /* 0x0000000e0d0f7211 */ /* 0x0c0fe200078f10ff */
[C---:B------:R-:W-:Y:S01]  /*0300*/  IMAD.IADD R227, R0.reuse, 0x1, -R2 ;  /* 0x0000000100e37824 */ /* 0x040fe200078e0a02 */
[CC--:B------:R-:W-:Y:S01]  /*0310*/  LEA.HI R11, R13.reuse, R14.reuse, RZ, 0x3 ;  /* 0x0000000e0d0b7211 */ /* 0x0c0fe200078f18ff */
[----:B------:R-:W-:Y:S01]  /*0320*/  IMAD.IADD R233, R0, 0x1, -R3 ;  /* 0x0000000100e97824 */ /* 0x000fe200078e0a03 */
[----:B------:R-:W-:Y:S01]  /*0330*/  SHF.R.S32.HI R3, RZ, 0x4, R4 ;  /* 0x00000004ff037819 */ /* 0x000fe20000011404 */
[----:B------:R-:W-:Y:S01]  /*0340*/  USHF.L.U32 UR46, UR47, 0x6, URZ ;  /* 0x000000062f2e7899 */ /* 0x000fe2000800063f */
[--C-:B------:R-:W-:Y:S01]  /*0350*/  SHF.R.S32.HI R5, RZ, 0x2, R15.reuse ;  /* 0x00000002ff057819 */ /* 0x100fe2000001140f */
[----:B------:R-:W-:Y:S01]  /*0360*/  ULDC UR50, c[0x0][0x214] ;  /* 0x0000850000327ab9 */ /* 0x000fe20000000800 */
[----:B------:R-:W-:Y:S01]  /*0370*/  SHF.R.S32.HI R0, RZ, 0x1f, R15 ;  /* 0x0000001fff007819 */ /* 0x000fe2000001140f */
[----:B------:R-:W-:Y:S01]  /*0380*/  ULDC UR57, c[0x0][0x1c8] ;  /* 0x0000720000397ab9 */ /* 0x000fe20000000800 */
[----:B------:R-:W-:Y:S01]  /*0390*/  LEA.HI R2, R4, R3, RZ, 0x1 ;  /* 0x0000000304027211 */ /* 0x000fe200078f08ff */
[----:B------:R-:W-:Y:S01]  /*03a0*/  ULDC.U8 UR10, c[0x0][0x3d0] ;  /* 0x0000f400000a7ab9 */ /* 0x000fe20000000000 */
[----:B------:R-:W-:Y:S01]  /*03b0*/  LEA.HI R0, R0, R5, RZ, 0x3 ;  /* 0x0000000500007211 */ /* 0x000fe200078f18ff */
[----:B------:R-:W-:Y:S01]  /*03c0*/  ULDC UR51, c[0x0][0x224] ;  /* 0x0000890000337ab9 */ /* 0x000fe20000000800 */
[----:B------:R-:W-:Y:S01]  /*03d0*/  LOP3.LUT R2, R2, 0xfffffffe, RZ, 0xc0, !PT ;  /* 0xfffffffe02027812 */ /* 0x000fe200078ec0ff */
[----:B------:R-:W-:Y:S01]  /*03e0*/  @UP5 UIMAD UR55, UR34, UR50, URZ ;  /* 0x00000032223752a4 */ /* 0x000fe2000f8e023f */
[----:B------:R-:W-:Y:S01]  /*03f0*/  LOP3.LUT R0, R0, 0xfffffff8, RZ, 0xc0, !PT ;  /* 0xfffffff800007812 */ /* 0x000fe200078ec0ff */
[----:B------:R-:W-:Y:S01]  /*0400*/  UMOV UR40, URZ ;  /* 0x0000003f00287c82 */ /* 0x000fe20008000000 */
[----:B------:R-:W-:Y:S01]  /*0410*/  LEA.HI R6, R13, R14, RZ, 0x7 ;  /* 0x0000000e0d067211 */ /* 0x000fe200078f38ff */
[----:B------:R-:W-:Y:S01]  /*0420*/  IMAD.IADD R9, R3, 0x1, -R2 ;  /* 0x0000000103097824 */ /* 0x000fe200078e0a02 */
[----:B------:R-:W-:Y:S01]  /*0430*/  LOP3.LUT R2, R4, 0xfffffff0, RZ, 0xc0, !PT ;  /* 0xfffffff004027812 */ /* 0x000fe200078ec0ff */
[----:B------:R-:W-:Y:S01]  /*0440*/  IMAD.IADD R7, R5, 0x1, -R0 ;  /* 0x0000000105077824 */ /* 0x000fe200078e0a00 */
[----:B------:R-:W-:Y:S01]  /*0450*/  SHF.R.S32.HI R3, RZ, 0x3, R11 ;  /* 0x00000003ff037819 */ /* 0x000fe2000001140b */
[----:B------:R-:W-:Y:S01]  /*0460*/  ULDC.64 UR4, c[0x0][0x118] ;  /* 0x0000460000047ab9 */ /* 0x000fe20000000a00 */
[----:B------:R-:W-:Y:S01]  /*0470*/  LOP3.LUT R0, R11, 0xfffffff8, RZ, 0xc0, !PT ;  /* 0xfffffff80b007812 */ /* 0x000fe200078ec0ff */
[C---:B------:R-:W-:Y:S01]  /*0480*/  IMAD.IADD R2, R14.reuse, 0x1, -R2 ;  /* 0x000000010e027824 */ /* 0x040fe200078e0a02 */
[----:B------:R-:W-:Y:S01]  /*0490*/  SHF.R.S32.HI R6, RZ, 0x7, R6 ;  /* 0x00000007ff067819 */ /* 0x000fe20000011406 */
[----:B------:R-:W-:Y:S01]  /*04a0*/  IMAD.SHL.U32 R3, R3, 0x40, RZ ;  /* 0x0000004003037824 */ /* 0x000fe200078e00ff */
[----:B------:R-:W-:Y:S01]  /*04b0*/  UMOV UR61, 0x4 ;  /* 0x00000004003d7882 */ /* 0x000fe20000000000 */
[----:B------:R-:W-:Y:S01]  /*04c0*/  IMAD.IADD R0, R14, 0x1, -R0 ;  /* 0x000000010e007824 */ /* 0x000fe200078e0a00 */
[----:B------:R-:W-:Y:S01]  /*04d0*/  SHF.R.S32.HI R4, RZ, 0x1f, R2 ;  /* 0x0000001fff047819 */ /* 0x000fe20000011402 */
[----:B------:R-:W-:Y:S01]  /*04e0*/  ULOP3.LUT UR57, UR35, UR57, URZ, 0x3c, !UPT ;  /* 0x0000003923397292 */ /* 0x000fe2000f8e3c3f */
[----:B------:R-:W-:Y:S01]  /*04f0*/  LOP3.LUT R3, R3, 0x1c0, RZ, 0xc0, !PT ;  /* 0x000001c003037812 */ /* 0x000fe200078ec0ff */
[----:B------:R-:W-:Y:S01]  /*0500*/  IMAD.SHL.U32 R244, R0, 0x8, RZ ;  /* 0x0000000800f47824 */ /* 0x000fe200078e00ff */
[----:B------:R-:W-:Y:S01]  /*0510*/  LEA.HI R10, R4, R2, RZ, 0x3 ;  /* 0x00000002040a7211 */ /* 0x000fe200078f18ff */
[----:B------:R-:W-:Y:S01]  /*0520*/  UISETP.NE.AND UP6, UPT, UR10, URZ, UPT ;  /* 0x0000003f0a00728c */ /* 0x000fe2000bfc5270 */
[----:B------:R-:W-:Y:S01]  /*0530*/  SHF.R.U32.HI R5, RZ, 0x3, R3 ;  /* 0x00000003ff057819 */ /* 0x000fe20000011603 */
[----:B------:R-:W-:Y:S01]  /*0540*/  USHF.R.S32.HI UR58, URZ, 0x1f, UR35 ;  /* 0x0000001f3f3a7899 */ /* 0x000fe20008011423 */
[----:B------:R-:W-:Y:S01]  /*0550*/  LOP3.LUT R4, R3, 0x38, R244, 0xf8, !PT ;  /* 0x0000003803047812 */ /* 0x000fe200078ef8f4 */
[----:B------:R-:W-:Y:S01]  /*0560*/  USHF.R.S32.HI UR60, URZ, 0x1f, UR34 ;  /* 0x0000001f3f3c7899 */ /* 0x000fe20008011422 */
[----:B------:R-:W-:Y:S01]  /*0570*/  LOP3.LUT R3, R10, 0xfffffff8, RZ, 0xc0, !PT ;  /* 0xfffffff80a037812 */ /* 0x000fe200078ec0ff */
[----:B------:R-:W-:Y:S01]  /*0580*/  USHF.R.S32.HI UR59, URZ, 0x1f, UR35 ;  /* 0x0000001f3f3b7899 */ /* 0x000fe20008011423 */
[C---:B------:R-:W-:Y:S01]  /*0590*/  LOP3.LUT P4, RZ, R0.reuse, 0x4, RZ, 0xc0, !PT ;  /* 0x0000000400ff7812 */ /* 0x040fe2000788c0ff */
[----:B------:R-:W-:Y:S01]  /*05a0*/  UIMAD.WIDE.U32 UR42, UR38, UR44, URZ ;  /* 0x0000002c262a72a5 */ /* 0x000fe2000f8e003f */
        /* <DEDUP_REMOVED lines=9> */
[----:B------:R-:W-:Y:S01]  /*0640*/  UIMAD UR52, UR39, UR44, URZ ;  /* 0x0000002c273472a4 */ /* 0x000fe2000f8e023f */
[C-C-:B------:R-:W-:Y:S01]  /*0650*/  LOP3.LUT R3, R0.reuse, 0x8, R11.reuse, 0xf8, !PT ;  /* 0x0000000800037812 */ /* 0x140fe200078ef80b */
[----:B------:R-:W-:Y:S01]  /*0660*/  USHF.R.S32.HI UR54, URZ, 0x1f, UR48 ;  /* 0x0000001f3f367899 */ /* 0x000fe20008011430 */
[----:B------:R-:W-:Y:S01]  /*0670*/  SHF.R.U32.HI R220, RZ, 0x3, R0 ;  /* 0x00000003ffdc7819 */ /* 0x000fe20000011600 */
[----:B------:R-:W-:Y:S01]  /*0680*/  UIMAD UR51, UR6, UR51, URZ ;  /* 0x00000033063372a4 */ /* 0x000fe2000f8e023f */
[----:B------:R-:W-:Y:S01]  /*0690*/  LOP3.LUT R2, R0, 0x10, R2, 0xf8, !PT ;  /* 0x0000001000027812 */ /* 0x000fe200078ef802 */
[----:B------:R-:W-:Y:S01]  /*06a0*/  IMAD R0, R6, 0x800, R4 ;  /* 0x0000080006007824 */ /* 0x000fe200078e0204 */
[----:B------:R-:W-:Y:S01]  /*06b0*/  LOP3.LUT R3, R3, R220, RZ, 0x3c, !PT ;  /* 0x000000dc03037212 */ /* 0x000fe200078e3cff */
[----:B------:R-:W-:Y:S01]  /*06c0*/  @!UP5 UIMAD UR50, UR7, UR50, URZ ;  /* 0x000000320732d2a4 */ /* 0x000fe2000f8e023f */
[----:B------:R-:W-:Y:S01]  /*06d0*/  LEA.HI R5, R13, R14, RZ, 0x6 ;  /* 0x0000000e0d057211 */ /* 0x000fe200078f30ff */
[----:B------:R-:W-:Y:S01]  /*06e0*/  USHF.R.S32.HI UR49, URZ, 0x1f, UR46 ;  /* 0x0000001f3f317899 */ /* 0x000fe2000801142e */
[----:B------:R-:W-:Y:S01]  /*06f0*/  LOP3.LUT R2, R2, 0x8, R11, 0xf8, !PT ;  /* 0x0000000802027812 */ /* 0x000fe200078ef80b */
[----:B------:R-:W-:Y:S01]  /*0700*/  IMAD.IADD R3, R0, 0x1, R3 ;  /* 0x0000000100037824 */ /* 0x000fe200078e0203 */
[----:B------:R-:W-:Y:S01]  /*0710*/  SHF.R.S32.HI R0, RZ, 0x6, R5 ;  /* 0x00000006ff007819 */ /* 0x000fe20000011405 */
[----:B------:R-:W-:Y:S01]  /*0720*/  IMAD.U32 R11, RZ, RZ, UR14 ;  /* 0x0000000eff0b7e24 */ /* 0x000fe2000f8e00ff */
[----:B------:R-:W-:Y:S01]  /*0730*/  LOP3.LUT R220, R4, R2, R220, 0xf6, !PT ;  /* 0x0000000204dc7212 */ /* 0x000fe200078ef6dc */
[----:B------:R-:W-:Y:S01]  /*0740*/  IMAD.SHL.U32 R3, R3, 0x2, RZ ;  /* 0x0000000203037824 */ /* 0x000fe200078e00ff */
[----:B------:R-:W-:Y:S01]  /*0750*/  LOP3.LUT R2, R15, 0x7ffffffc, RZ, 0xc0, !PT ;  /* 0x7ffffffc0f027812 */ /* 0x000fe200078ec0ff */
[C---:B------:R-:W-:Y:S01]  /*0760*/  IMAD R4, R0.reuse, 0x200, R8 ;  /* 0x0000020000047824 */ /* 0x040fe200078e0208 */
[C---:B------:R-:W-:Y:S01]  /*0770*/  R2P PR, R7.reuse, 0x6 ;  /* 0x0000000607007804 */ /* 0x040fe20000000000 */
[----:B------:R-:W-:Y:S01]  /*0780*/  IMAD.SHL.U32 R5, R0, 0x8, RZ ;  /* 0x0000000800057824 */ /* 0x000fe200078e00ff */
[----:B------:R-:W-:Y:S01]  /*0790*/  SEL R216, R216, 0xffffffe0, !P3 ;  /* 0xffffffe0d8d87807 */ /* 0x000fe20005800000 */
[----:B------:R-:W-:Y:S01]  /*07a0*/  IMAD.SHL.U32 R0, R7, 0x40, RZ ;  /* 0x0000004007007824 */ /* 0x000fe200078e00ff */
[----:B------:R1:W-:Y:S01]  /*07b0*/  STL [R1+0x58], R4 ;  /* 0x0000580401007387 */ /* 0x0003e20000100800 */
[C---:B------:R-:W-:Y:S01]  /*07c0*/  IMAD.IADD R7, R14.reuse, 0x1, -R2 ;  /* 0x000000010e077824 */ /* 0x040fe200078e0a02 */
[----:B------:R-:W-:Y:S01]  /*07d0*/  LOP3.LUT R2, R5, 0x18, RZ, 0xc0, !PT ;  /* 0x0000001805027812 */ /* 0x000fe200078ec0ff */
[----:B------:R-:W-:Y:S01]  /*07e0*/  IMAD.SHL.U32 R14, R14, 0x2, RZ ;  /* 0x000000020e0e7824 */ /* 0x000fe200078e00ff */
[----:B------:R-:W-:Y:S01]  /*07f0*/  LOP3.LUT R0, R0, 0x1c0, RZ, 0xc0, !PT ;  /* 0x000001c000007812 */ /* 0x000fe200078ec0ff */
[----:B------:R-:W-:Y:S01]  /*0800*/  IMAD.IADD R216, R3, 0x1, R216 ;  /* 0x0000000103d87824 */ /* 0x000fe200078e02d8 */
[----:B------:R-:W-:Y:S01]  /*0810*/  SEL R217, R217, 0xffffffc0, !P4 ;  /* 0xffffffc0d9d97807 */ /* 0x000fe20006000000 */
[----:B------:R-:W-:Y:S01]  /*0820*/  IMAD.SHL.U32 R221, R220, 0x2, RZ ;  /* 0x00000002dcdd7824 */ /* 0x000fe200078e00ff */
[----:B------:R-:W-:Y:S01]  /*0830*/  SHF.R.U32.HI R5, RZ, 0x3, R0 ;  /* 0x00000003ff057819 */ /* 0x000fe20000011600 */
[----:B------:R-:W-:Y:S01]  /*0840*/  UMOV UR41, 0xffff8000 ;  /* 0xffff800000297882 */ /* 0x000fe20000000000 */
[----:B------:R-:W-:Y:S01]  /*0850*/  SEL R248, R248, 0x10, !P0 ;  /* 0x00000010f8f87807 */ /* 0x000fe20004000000 */
[----:B------:R-:W-:-:S02]  /*0860*/  IMAD R220, R220, 0x2, R217 ;  /* 0x00000002dcdc7824 */ /* 0x000fc400078e02d9 */
[----:B------:R-:W-:Y:S02]  /*0870*/  IMAD.IADD R218, R3, 0x1, R217 ;  /* 0x0000000103da7824 */ /* 0x000fe400078e02d9 */
[----:B------:R-:W-:Y:S02]  /*0880*/  IMAD.IADD R217, R217, 0x1, R216 ;  /* 0x00000001d9d97824 */ /* 0x000fe400078e02d8 */
[----:B-1----:R-:W-:Y:S02]  /*0890*/  IMAD.SHL.U32 R4, R6, 0x20, RZ ;  /* 0x0000002006047824 */ /* 0x002fe400078e00ff */
[----:B------:R-:W-:-:S03]  /*08a0*/  IMAD.SHL.U32 R6, R9, 0x20, RZ ;  /* 0x0000002009067824 */ /* 0x000fc600078e00ff */
[----:B------:R-:W-:Y:S02]  /*08b0*/  LOP3.LUT R11, R4, 0x6, R14, 0xf8, !PT ;  /* 0x00000006040b7812 */ /* 0x000fe400078ef80e */
[----:B------:R-:W-:Y:S02]  /*08c0*/  LOP3.LUT R8, R2, 0x20, R6, 0xf8, !PT ;  /* 0x0000002002087812 */ /* 0x000fe400078ef806 */
[----:B------:R-:W-:Y:S01]  /*08d0*/  LOP3.LUT R4, R0, 0x20, R4, 0xf8, !PT ;  /* 0x0000002000047812 */ /* 0x000fe200078ef804 */
[----:B------:R1:W-:Y:S01]  /*08e0*/  STL [R1+0x54], R11 ;  /* 0x0000540b01007387 */ /* 0x0003e20000100800 */
[----:B------:R-:W-:Y:S01]  /*08f0*/  LOP3.LUT R6, R5, R0, R2, 0x1e, !PT ;  /* 0x0000000005067212 */ /* 0x000fe200078e1e02 */
[----:B------:R-:W-:Y:S01]  /*0900*/  IMAD.SHL.U32 R0, R7, 0x2, RZ ;  /* 0x0000000207007824 */ /* 0x000fe200078e00ff */
[----:B------:R-:W-:Y:S01]  /*0910*/  LOP3.LUT R5, R4, R5, RZ, 0x3c, !PT ;  /* 0x0000000504057212 */ /* 0x000fe200078e3cff */
[----:B------:R-:W-:Y:S02]  /*0920*/  IMAD.SHL.U32 R4, R12, 0x40, RZ ;  /* 0x000000400c047824 */ /* 0x000fe400078e00ff */
[----:B------:R-:W-:-:S02]  /*0930*/  IMAD R2, R233, 0x400, R0 ;  /* 0x00000400e9027824 */ /* 0x000fc400078e0200 */
[----:B------:R-:W-:Y:S02]  /*0940*/  IMAD R0, R227, 0x400, R0 ;  /* 0x00000400e3007824 */ /* 0x000fe400078e0200 */
[----:B------:R-:W-:Y:S01]  /*0950*/  IMAD.IADD R246, R2, 0x1, R5 ;  /* 0x0000000102f67824 */ /* 0x000fe200078e0205 */
[----:B------:R-:W-:Y:S01]  /*0960*/  LOP3.LUT R2, R4, 0x1c0, RZ, 0xc0, !PT ;  /* 0x000001c004027812 */ /* 0x000fe200078ec0ff */
[----:B------:R-:W-:Y:S02]  /*0970*/  IMAD.IADD R7, R0, 0x1, R6 ;  /* 0x0000000100077824 */ /* 0x000fe400078e0206 */
[----:B------:R-:W-:Y:S01]  /*0980*/  IMAD.SHL.U32 R0, R9, 0x8, RZ ;  /* 0x0000000809007824 */ /* 0x000fe200078e00ff */
[----:B------:R-:W-:Y:S01]  /*0990*/  SHF.R.U32.HI R4, RZ, 0x3, R2 ;  /* 0x00000003ff047819 */ /* 0x000fe20000011602 */
[----:B------:R-:W-:Y:S02]  /*09a0*/  IMAD.SHL.U32 R5, R10, 0x40, RZ ;  /* 0x000000400a057824 */ /* 0x000fe400078e00ff */
[----:B------:R-:W-:Y:S01]  /*09b0*/  IMAD.SHL.U32 R246, R246, 0x2, RZ ;  /* 0x00000002f6f67824 */ /* 0x000fe200078e00ff */
[----:B------:R-:W-:-:S02]  /*09c0*/  LOP3.LUT R6, R2, 0x8, R0, 0xf8, !PT ;  /* 0x0000000802067812 */ /* 0x000fc400078ef800 */
[----:B------:R-:W-:Y:S01]  /*09d0*/  LOP3.LUT R0, R5, 0xfffffe00, RZ, 0xc0, !PT ;  /* 0xfffffe0005007812 */ /* 0x000fe200078ec0ff */
[----:B------:R-:W-:Y:S01]  /*09e0*/  IMAD.IADD R249, R246, 0x1, R248 ;  /* 0x00000001f6f97824 */ /* 0x000fe200078e02f8 */
[----:B------:R-:W-:Y:S02]  /*09f0*/  LOP3.LUT R2, R4, R8, R2, 0x1e, !PT ;  /* 0x0000000804027212 */ /* 0x000fe400078e1e02 */
[----:B-1----:R-:W-:Y:S01]  /*0a00*/  LEA R11, R7, 0x18000, 0x1 ;  /* 0x00018000070b7811 */ /* 0x002fe200078e08ff */
[--C-:B------:R-:W-:Y:S01]  /*0a10*/  IMAD R233, R233, 0x400, R0.reuse ;  /* 0x00000400e9e97824 */ /* 0x100fe200078e0200 */
[----:B------:R-:W-:Y:S01]  /*0a20*/  LOP3.LUT R232, R2, R0, RZ, 0xfc, !PT ;  /* 0x0000000002e87212 */ /* 0x000fe200078efcff */
[----:B------:R-:W-:Y:S01]  /*0a30*/  IMAD R227, R227, 0x400, R0 ;  /* 0x00000400e3e37824 */ /* 0x000fe200078e0200 */
[C---:B------:R-:W-:Y:S01]  /*0a40*/  IADD3 R0, R11.reuse, 0x40, RZ ;  /* 0x000000400b007810 */ /* 0x040fe20007ffe0ff */
[----:B------:R1:W-:Y:S01]  /*0a50*/  STL [R1+0x48], R11 ;  /* 0x0000480b01007387 */ /* 0x0003e20000100800 */
[----:B------:R-:W-:-:S02]  /*0a60*/  @P2 IADD3 R0, R11, -0x40, RZ ;  /* 0xffffffc00b002810 */ /* 0x000fc40007ffe0ff */
[----:B------:R-:W-:Y:S02]  /*0a70*/  LOP3.LUT R4, R6, R4, RZ, 0x3c, !PT ;  /* 0x0000000406047212 */ /* 0x000fe400078e3cff */
[C---:B------:R-:W-:Y:S01]  /*0a80*/  IADD3 R247, R246.reuse, 0x20, RZ ;  /* 0x00000020f6f77810 */ /* 0x040fe20007ffe0ff */
[----:B------:R1:W-:Y:S01]  /*0a90*/  STL [R1+0x4c], R0 ;  /* 0x00004c0001007387 */ /* 0x0003e20000100800 */
[----:B------:R-:W-:Y:S01]  /*0aa0*/  @P1 IADD3 R247, R246, -0x20, RZ ;  /* 0xffffffe0f6f71810 */ /* 0x000fe20007ffe0ff */
[----:B------:R-:W-:Y:S02]  /*0ab0*/  IMAD.IADD R227, R4, 0x1, R227 ;  /* 0x0000000104e37824 */ /* 0x000fe400078e02e3 */
[----:B------:R-:W-:Y:S02]  /*0ac0*/  IMAD.IADD R233, R233, 0x1, R4 ;  /* 0x00000001e9e97824 */ /* 0x000fe400078e0204 */
[----:B------:R-:W-:Y:S01]  /*0ad0*/  IMAD.IADD R248, R248, 0x1, R247 ;  /* 0x00000001f8f87824 */ /* 0x000fe200078e02f7 */
[----:B------:R-:W-:-:S02]  /*0ae0*/  LEA R227, R227, 0x28000, 0x1 ;  /* 0x00028000e3e37811 */ /* 0x000fc400078e08ff */
.L_x_367:
        /* <DEDUP_REMOVED lines=21> */
[----:B------:R2:W3:Y:S01]  /*0c40*/  @P2 LDG.E R8, [R4.64] ;  /* 0x0000000404082981 */ /* 0x0004e2000c1e1900 */
[----:B------:R-:W-:Y:S02]  /*0c50*/  UIADD3 UR8, UP0, UR13, UR8, URZ ;  /* 0x000000080d087290 */ /* 0x000fe4000ff1e03f */
[----:B------:R-:W-:Y:S01]  /*0c60*/  PLOP3.LUT P1, PT, PT, PT, UP4, 0x80, 0x0 ;  /* 0x000000000000781c */ /* 0x000fe20003f2f048 */
[----:B----4-:R2:W4:Y:S01]  /*0c70*/  @P2 LDG.E R2, [R4.64+0x4] ;  /* 0x0000040404022981 */ /* 0x010522000c1e1900 */
[----:B------:R-:W-:Y:S01]  /*0c80*/  UIADD3.X UR9, UR12, UR9, URZ, UP0, !UPT ;  /* 0x000000090c097290 */ /* 0x000fe200087fe43f */
[----:B------:R-:W-:Y:S01]  /*0c90*/  PLOP3.LUT P0, PT, PT, PT, UP2, 0x80, 0x0 ;  /* 0x000000000000781c */ /* 0x000fe20003f0f028 */
[----:B------:R-:W-:-:S02]  /*0ca0*/  IMAD.U32 R6, RZ, RZ, UR6 ;  /* 0x00000006ff067e24 */ /* 0x000fc4000f8e00ff */
[----:B------:R-:W-:-:S10]  /*0cb0*/  IMAD.U32 R7, RZ, RZ, UR7 ;  /* 0x00000007ff077e24 */ /* 0x000fd4000f8e00ff */
[----:B------:R-:W5:Y:S01]  /*0cc0*/  @P0 LDG.E R6, [R6.64] ;  /* 0x0000000406060981 */ /* 0x000f62000c1e1900 */
[----:B--2---:R-:W-:Y:S02]  /*0cd0*/  IMAD.U32 R4, RZ, RZ, UR8 ;  /* 0x00000008ff047e24 */ /* 0x004fe4000f8e00ff */
[----:B------:R-:W-:-:S05]  /*0ce0*/  IMAD.U32 R5, RZ, RZ, UR9 ;  /* 0x00000009ff057e24 */ /* 0x000fca000f8e00ff */
[----:B-1----:R-:W2:Y:S01]  /*0cf0*/  @!P1 LDG.E R0, [R4.64] ;  /* 0x0000000404009981 */ /* 0x002ea2000c1e1900 */
[----:B------:R-:W1:Y:S01]  /*0d00*/  S2UR UR24, SR_CTAID.X ;  /* 0x00000000001879c3 */ /* 0x000e620000002500 */
[----:B------:R-:W-:Y:S02]  /*0d10*/  UMOV UR14, 0xffffffff ;  /* 0xffffffff000e7882 */ /* 0x000fe40000000000 */
[----:B------:R-:W1:Y:S01]  /*0d20*/  S2R R27, SR_TID.X ;  /* 0x00000000001b7919 */ /* 0x000e620000002100 */
[----:B------:R-:W-:Y:S02]  /*0d30*/  UMOV UR27, 0xffffffff ;  /* 0xffffffff001b7882 */ /* 0x000fe40000000000 */
[----:B------:R-:W-:Y:S02]  /*0d40*/  ULDC UR8, c[0x0][0xc] ;  /* 0x0000030000087ab9 */ /* 0x000fe40000000800 */
[----:B------:R-:W-:Y:S02]  /*0d50*/  USHF.L.U32 UR8, UR8, 0x6, URZ ;  /* 0x0000000608087899 */ /* 0x000fe4000800063f */
[----:B------:R-:W-:-:S02]  /*0d60*/  UMOV UR17, URZ ;  /* 0x0000003f00117c82 */ /* 0x000fc40008000000 */
[----:B-1----:R-:W-:Y:S01]  /*0d70*/  USHF.L.U32 UR6, UR24, 0x6, URZ ;  /* 0x0000000618067899 */ /* 0x002fe2000800063f */
[----:B------:R-:W-:-:S03]  /*0d80*/  SHF.R.S32.HI R26, RZ, 0x1f, R27 ;  /* 0x0000001fff1a7819 */ /* 0x000fc6000001141b */
[----:B------:R-:W-:-:S03]  /*0d90*/  UIMAD UR6, UR8, UR40, UR6 ;  /* 0x00000028080672a4 */ /* 0x000fc6000f8e0206 */
[----:B------:R-:W-:Y:S01]  /*0da0*/  ULDC UR8, c[0x0][0x218] ;  /* 0x0000860000087ab9 */ /* 0x000fe20000000800 */
[----:B---3--:R-:W1:Y:S08]  /*0db0*/  @P2 R2UR UR14, R8 ;  /* 0x00000000080e23c2 */ /* 0x008e7000000e0000 */
[----:B----4-:R-:W1:Y:S08]  /*0dc0*/  @P2 R2UR UR7, R2 ;  /* 0x00000000020723c2 */ /* 0x010e7000000e0000 */
[----:B-----5:R3:W4:Y:S08]  /*0dd0*/  @P0 R2UR UR17, R6 ;  /* 0x00000000061103c2 */ /* 0x02073000000e0000 */
[----:B--2---:R2:W3:Y:S01]  /*0de0*/  @!P1 R2UR UR27, R0 ;  /* 0x00000000001b93c2 */ /* 0x0044e200000e0000 */
[----:B------:R-:W-:-:S04]  /*0df0*/  ISETP.NE.U32.AND P1, PT, RZ, c[0x0][0x248], PT ;  /* 0x00009200ff007a0c */ /* 0x000fc80003f25070 */
[----:B------:R-:W-:Y:S01]  /*0e00*/  ISETP.NE.AND.EX P1, PT, RZ, c[0x0][0x24c], PT, P1 ;  /* 0x00009300ff007a0c */ /* 0x000fe20003f25310 */
[----:B-1----:R-:W-:-:S07]  /*0e10*/  @UP1 UIADD3 UR26, UR7, -UR14, URZ ;  /* 0x8000000e071a1290 */ /* 0x002fce000fffe03f */
[----:B------:R-:W-:Y:S01]  /*0e20*/  @!UP1 ULDC UR26, c[0x0][0x214] ;  /* 0x00008500001a9ab9 */ /* 0x000fe20000000800 */
[----:B--2---:R-:W-:-:S04]  /*0e30*/  LEA.HI R0, R26, R27, RZ, 0x3 ;  /* 0x0000001b1a007211 */ /* 0x004fc800078f18ff */
[----:B------:R-:W-:Y:S01]  /*0e40*/  SHF.R.S32.HI R14, RZ, 0x3, R0 ;  /* 0x00000003ff0e7819 */ /* 0x000fe20000011400 */
[----:B------:R-:W-:-:S03]  /*0e50*/  IMAD.U32 R0, RZ, RZ, UR6 ;  /* 0x00000006ff007e24 */ /* 0x000fc6000f8e00ff */
[----:B------:R-:W-:Y:S02]  /*0e60*/  IADD3 R20, P0, R14, UR6, RZ ;  /* 0x000000060e147c10 */ /* 0x000fe4000ff1e0ff */
[----:B------:R-:W-:-:S04]  /*0e70*/  SHF.R.S32.HI R24, RZ, 0x1f, R14 ;  /* 0x0000001fff187819 */ /* 0x000fc8000001140e */
[----:B------:R-:W-:Y:S01]  /*0e80*/  LEA.HI.X.SX32 R21, R0, R24, 0x1, P0 ;  /* 0x0000001800157211 */ /* 0x000fe200000f0eff */
[----:B------:R-:W-:Y:S05]  /*0e90*/  @!P1 BRA `(.L_x_321) ;  /* 0x0000007000009947 */ /* 0x000fea0003800000 */
[----:B---34-:R-:W-:-:S13]  /*0ea0*/  PLOP3.LUT P0, PT, PT, PT, UP3, 0x80, 0x0 ;  /* 0x000000000000781c */ /* 0x018fda0003f0f038 */
[----:B------:R-:W2:Y:S04]  /*0eb0*/  @P0 LDG.E R0, [R4.64+0x4] ;  /* 0x0000040404000981 */ /* 0x000ea8000c1e1900 */
[----:B------:R-:W3:Y:S01]  /*0ec0*/  @!P0 LDG.E R4, [R4.64] ;  /* 0x0000000404048981 */ /* 0x000ee2000c1e1900 */
[----:B--2---:R-:W1:Y:S02]  /*0ed0*/  @P0 R2UR UR6, R0 ;  /* 0x00000000000603c2 */ /* 0x004e6400000e0000 */
[----:B-1----:R-:W-:-:S11]  /*0ee0*/  @UP3 UIADD3 UR8, UR6, -UR27, URZ ;  /* 0x8000001b06083290 */ /* 0x002fd6000fffe03f */
[----:B---3--:R1:W2:Y:S01]  /*0ef0*/  @!P0 R2UR UR8, R4 ;  /* 0x00000000040883c2 */ /* 0x0082a200000e0000 */
[----:B------:R-:W-:-:S07]  /*0f00*/  DEPBAR.LE SB1, 0x0, {2} ;  /* 0x000090040000791a */ /* 0x000fce0000000000 */
.L_x_321:
[----:B---34-:R-:W-:Y:S02]  /*0f10*/  ULDC.64 UR6, c[0x0][0x258] ;  /* 0x0000960000067ab9 */ /* 0x018fe40000000a00 */
        /* <DEDUP_REMOVED lines=15> */
[----:B-1----:R-:W-:-:S02]  /*1010*/  @UP2 UIADD3 UR15, UR9, -UR17, URZ ;  /* 0x80000011090f2290 */ /* 0x002fc4000fffe03f */
[----:B------:R-:W-:-:S04]  /*1020*/  @!UP2 UIADD3 UR15, UR6, UR8, -UR17 ;  /* 0x00000008060fa290 */ /* 0x000fc8000fffe811 */
[----:B------:R-:W-:-:S06]  /*1030*/  UISETP.GT.AND UP0, UPT, UR15, UR20, UPT ;  /* 0x000000140f00728c */ /* 0x000fcc000bf04270 */
[----:B------:R-:W-:-:S13]  /*1040*/  PLOP3.LUT P0, PT, PT, PT, UP0, 0x80, 0x0 ;  /* 0x000000000000781c */ /* 0x000fda0003f0f008 */
[----:B------:R-:W-:Y:S05]  /*1050*/  @!P0 BRA `(.L_x_322) ;  /* 0x00009fc000008947 */ /* 0x000fea0003800000 */
[----:B------:R-:W-:Y:S02]  /*1060*/  ULDC.64 UR12, c[0x0][0x178] ;  /* 0x00005e00000c7ab9 */ /* 0x000fe40000000a00 */
[----:B------:R-:W-:Y:S02]  /*1070*/  UISETP.NE.AND UP0, UPT, UR27, -0x1, UPT ;  /* 0xffffffff1b00788c */ /* 0x000fe4000bf05270 */
[----:B------:R-:W-:Y:S02]  /*1080*/  UIMAD UR11, UR37, UR12, URZ ;  /* 0x0000000c250b72a4 */ /* 0x000fe4000f8e023f */
[----:B------:R-:W-:Y:S02]  /*1090*/  UIADD3 UR10, UR26, 0x3f, URZ ;  /* 0x0000003f1a0a7890 */ /* 0x000fe4000fffe03f */
[----:B------:R-:W-:Y:S01]  /*10a0*/  UIMAD UR13, UR34, UR13, UR11 ;  /* 0x0000000d220d72a4 */ /* 0x000fe2000f8e020b */
[----:B------:R-:W-:Y:S01]  /*10b0*/  PLOP3.LUT P1, PT, PT, PT, UP0, 0x80, 0x0 ;  /* 0x000000000000781c */ /* 0x000fe20003f2f008 */
[----:B------:R-:W-:-:S02]  /*10c0*/  ULDC.64 UR6, c[0x0][0x190] ;  /* 0x0000640000067ab9 */ /* 0x000fc40000000a00 */
[----:B------:R-:W-:Y:S02]  /*10d0*/  USHF.R.S32.HI UR11, URZ, 0x1f, UR10 ;  /* 0x0000001f3f0b7899 */ /* 0x000fe4000801140a */
[----:B------:R-:W-:Y:S02]  /*10e0*/  UIMAD.WIDE.U32 UR8, UR14, UR6, URZ ;  /* 0x000000060e0872a5 */ /* 0x000fe4000f8e003f */
[----:B------:R-:W-:Y:S02]  /*10f0*/  UIMAD UR21, UR14, UR7, URZ ;  /* 0x000000070e1572a4 */ /* 0x000fe4000f8e023f */
[----:B------:R-:W-:Y:S02]  /*1100*/  UIMAD.WIDE.U32 UR6, UR34, UR12, URZ ;  /* 0x0000000c220672a5 */ /* 0x000fe4000f8e003f */
[----:B------:R-:W-:Y:S02]  /*1110*/  UISETP.NE.AND UP2, UPT, UR14, -0x1, UPT ;  /* 0xffffffff0e00788c */ /* 0x000fe4000bf45270 */
[----:B------:R-:W-:-:S02]  /*1120*/  ULEA.HI UR11, UR11, UR10, URZ, 0x6 ;  /* 0x0000000a0b0b7291 */ /* 0x000fc4000f8f303f */
[----:B------:R-:W-:Y:S02]  /*1130*/  @UP0 UIADD3 UR10, UR17, UR27, URZ ;  /* 0x0000001b110a0290 */ /* 0x000fe4000fffe03f */
[----:B------:R-:W-:Y:S02]  /*1140*/  ULDC.64 UR18, c[0x0][0x198] ;  /* 0x0000660000127ab9 */ /* 0x000fe40000000a00 */
[----:B------:R-:W-:Y:S02]  /*1150*/  USEL UR31, UR6, UR8, !UP2 ;  /* 0x00000008061f7287 */ /* 0x000fe4000d000000 */
[----:B------:R-:W-:Y:S02]  /*1160*/  UIADD3 UR30, UR7, UR13, URZ ;  /* 0x0000000d071e7290 */ /* 0x000fe4000fffe03f */
[----:B------:R-:W-:Y:S02]  /*1170*/  ULOP3.LUT UR8, UR11, 0xffffffc0, URZ, 0xc0, !UPT ;  /* 0xffffffc00b087892 */ /* 0x000fe4000f8ec03f */
[----:B------:R-:W-:-:S02]  /*1180*/  @UP0 UIMAD.WIDE.U32 UR6, UR10, UR18, URZ ;  /* 0x000000120a0602a5 */ /* 0x000fc4000f8e003f */
[----:B------:R-:W-:Y:S02]  /*1190*/  UIADD3 UR22, UR8, -0x40, URZ ;  /* 0xffffffc008167890 */ /* 0x000fe4000fffe03f */
[----:B------:R-:W-:Y:S02]  /*11a0*/  @UP0 UIMAD UR28, UR10, UR19, UR7 ;  /* 0x000000130a1c02a4 */ /* 0x000fe4000f8e0207 */
[----:B------:R-:W-:Y:S02]  /*11b0*/  USHF.R.S32.HI UR36, URZ, 0x6, UR11 ;  /* 0x000000063f247899 */ /* 0x000fe4000801140b */
        /* <DEDUP_REMOVED lines=16> */
.L_x_323:
[----:B------:R-:W-:Y:S01]  /*12c0*/  IABS R6, c[0x0][0x1c8] ;  /* 0x0000720000067a13 */ /* 0x000fe20000000000 */
[----:B------:R-:W-:Y:S01]  /*12d0*/  @UP0 UIADD3 UR8, UR17, UR27, URZ ;  /* 0x0000001b11080290 */ /* 0x000fe2000fffe03f */
[----:B------:R-:W-:Y:S01]  /*12e0*/  IABS R2, UR35 ;  /* 0x0000002300027c13 */ /* 0x000fe20008000000 */
        /* <DEDUP_REMOVED lines=11> */
[----:B------:R-:W-:-:S04]  /*13a0*/  IMAD R0, R0, R6, RZ ;  /* 0x0000000600007224 */ /* 0x000fc800078e02ff */
        /* <DEDUP_REMOVED lines=22> */
[----:B------:R-:W-:Y:S02]  /*1510*/  UIMAD.WIDE.U32 UR6, UR34, UR8, UR6 ;  /* 0x00000008220672a5 */ /* 0x000fe4000f8e0006 */
[----:B------:R-:W-:-:S04]  /*1520*/  UIMAD UR8, UR37, UR8, URZ ;  /* 0x00000008250872a4 */ /* 0x000fc8000f8e023f */
[----:B------:R-:W-:Y:S02]  /*1530*/  UIMAD UR8, UR34, UR9, UR8 ;  /* 0x00000009220872a4 */ /* 0x000fe4000f8e0208 */
[----:B------:R-:W-:Y:S02]  /*1540*/  UMOV UR21, UR6 ;  /* 0x0000000600157c82 */ /* 0x000fe40008000000 */
[----:B------:R-:W-:-:S03]  /*1550*/  UIADD3 UR23, UR7, UR8, URZ ;  /* 0x0000000807177290 */ /* 0x000fc6000fffe03f */
.L_x_324:
        /* <DEDUP_REMOVED lines=18> */
[----:B------:R-:W-:Y:S02]  /*1680*/  USHF.L.U32 UR10, UR34, 0x7, URZ ;  /* 0x00000007220a7899 */ /* 0x000fe4000800063f */
[----:B------:R-:W-:-:S02]  /*1690*/  UIMAD UR7, UR38, UR7, UR52 ;  /* 0x00000007260772a4 */ /* 0x000fc4000f8e0234 */
[----:B------:R-:W-:Y:S02]  /*16a0*/  USEL UR24, UR6, URZ, UP6 ;  /* 0x0000003f06187287 */ /* 0x000fe4000b000000 */
[----:B------:R-:W-:Y:S02]  /*16b0*/  UIADD3 UR12, UR43, UR7, URZ ;  /* 0x000000072b0c7290 */ /* 0x000fe4000fffe03f */
[----:B------:R-:W-:Y:S02]  /*16c0*/  UIMAD UR7, UR39, UR14, URZ ;  /* 0x0000000e270772a4 */ /* 0x000fe4000f8e023f */
[----:B------:R-:W-:Y:S02]  /*16d0*/  USHF.L.U64.HI UR6, UR34, 0x7, UR37 ;  /* 0x0000000722067899 */ /* 0x000fe40008010225 */
[----:B------:R-:W-:Y:S02]  /*16e0*/  @UP2 UIADD3 UR12, UR9, UR7, URZ ;  /* 0x00000007090c2290 */ /* 0x000fe4000fffe03f */
[----:B------:R-:W-:-:S02]  /*16f0*/  USEL UR7, UR10, URZ, UP1 ;  /* 0x0000003f0a077287 */ /* 0x000fc40008800000 */
[----:B------:R-:W-:Y:S02]  /*1700*/  USEL UR29, UR42, UR8, !UP2 ;  /* 0x000000082a1d7287 */ /* 0x000fe4000d000000 */
[----:B------:R-:W-:Y:S02]  /*1710*/  USEL UR6, UR6, URZ, UP1 ;  /* 0x0000003f06067287 */ /* 0x000fe40008800000 */
[----:B------:R-:W-:Y:S02]  /*1720*/  UIADD3 UR8, UP1, UR22, UR7, URZ ;  /* 0x0000000716087290 */ /* 0x000fe4000ff3e03f */
[----:B------:R-:W-:Y:S02]  /*1730*/  ULDC UR10, c[0x0][0x234] ;  /* 0x00008d00000a7ab9 */ /* 0x000fe40000000800 */
[----:B------:R-:W-:Y:S02]  /*1740*/  UIADD3.X UR7, UR33, UR6, URZ, UP1, !UPT ;  /* 0x0000000621077290 */ /* 0x000fe40008ffe43f */
[----:B------:R-:W-:-:S02]  /*1750*/  UIMAD UR6, UR39, UR8, URZ ;  /* 0x00000008270672a4 */ /* 0x000fc4000f8e023f */
[----:B------:R-:W-:Y:S02]  /*1760*/  USEL UR11, UR11, URZ, UP6 ;  /* 0x0000003f0b0b7287 */ /* 0x000fe4000b000000 */
        /* <DEDUP_REMOVED lines=12> */
.L_x_325:
[----:B------:R-:W-:-:S04]  /*1830*/  UMOV UR10, UR51 ;  /* 0x00000033000a7c82 */ /* 0x000fc80008000000 */
.L_x_326:
[----:B------:R-:W-:Y:S01]  /*1840*/  UIADD3 UR6, UP4, UP3, UR6, UR46, UR48 ;  /* 0x0000002e06067290 */ /* 0x000fe2000fb9e030 */
[----:B------:R-:W-:Y:S01]  /*1850*/  IMAD.U32 R2, RZ, RZ, UR5 ;  /* 0x00000005ff027e24 */ /* 0x000fe2000f8e00ff */
[----:B------:R-:W-:Y:S01]  /*1860*/  LEA.HI R23, R26, R27, RZ, 0x5 ;  /* 0x0000001b1a177211 */ /* 0x000fe200078f28ff */
[----:B------:R-:W-:Y:S01]  /*1870*/  IMAD.U32 R0, RZ, RZ, UR4 ;  /* 0x00000004ff007e24 */ /* 0x000fe2000f8e00ff */
[----:B------:R-:W-:Y:S01]  /*1880*/  UIADD3 UR32, UP2, UP1, UR24, UR6, UR29 ;  /* 0x0000000618207290 */ /* 0x000fe2000f95e01d */
[----:B------:R-:W-:Y:S01]  /*1890*/  SHF.R.S32.HI R245, RZ, 0x1f, R244 ;  /* 0x0000001ffff57819 */ /* 0x000fe200000114f4 */
[----:B------:R-:W-:Y:S01]  /*18a0*/  UIADD3.X UR6, UR9, UR49, UR54, UP4, UP3 ;  /* 0x0000003109067290 */ /* 0x000fe2000a7e6436 */
[----:B------:R-:W-:Y:S01]  /*18b0*/  SHF.R.S32.HI R19, RZ, 0x5, R23 ;  /* 0x00000005ff137819 */ /* 0x000fe20000011417 */
[----:B------:R-:W-:Y:S01]  /*18c0*/  ULDC.64 UR4, c[0x0][0x3c8] ;  /* 0x0000f20000047ab9 */ /* 0x000fe20000000a00 */
[----:B------:R-:W-:Y:S01]  /*18d0*/  IADD3 R4, P2, R244, UR18, RZ ;  /* 0x00000012f4047c10 */ /* 0x000fe2000ff5e0ff */
[----:B------:R-:W-:Y:S01]  /*18e0*/  UIADD3.X UR29, UR11, UR6, UR12, UP2, UP1 ;  /* 0x000000060b1d7290 */ /* 0x000fe200097e240c */
[----:B------:R-:W-:Y:S01]  /*18f0*/  IADD3 R12, P0, R14, UR22, RZ ;  /* 0x000000160e0c7c10 */ /* 0x000fe2000ff1e0ff */
[----:B------:R-:W-:Y:S01]  /*1900*/  IMAD.U32 R6, RZ, RZ, UR22 ;  /* 0x00000016ff067e24 */ /* 0x000fe2000f8e00ff */
[----:B------:R-:W-:Y:S01]  /*1910*/  ULDC.64 UR6, c[0x0][0x1a8] ;  /* 0x00006a0000067ab9 */ /* 0x000fe20000000a00 */
[----:B------:R-:W-:Y:S01]  /*1920*/  IADD3.X R5, R245, UR19, RZ, P2, !PT ;  /* 0x00000013f5057c10 */ /* 0x000fe200097fe4ff */
[----:B------:R-:W-:Y:S01]  /*1930*/  UIMAD UR6, UR58, UR6, URZ ;  /* 0x000000063a0672a4 */ /* 0x000fe2000f8e023f */
[----:B------:R-:W-:Y:S01]  /*1940*/  IADD3.X R13, R24, UR33, RZ, P0, !PT ;  /* 0x00000021180d7c10 */ /* 0x000fe200087fe4ff */
[----:B------:R-:W-:Y:S01]  /*1950*/  IMAD.U32 R9, RZ, RZ, UR35 ;  /* 0x00000023ff097e24 */ /* 0x000fe2000f8e00ff */
[----:B------:R-:W-:Y:S01]  /*1960*/  BSSY B1, `(.L_x_322) ;  /* 0x000096b000017945 */ /* 0x000fe20003800000 */
[----:B------:R-:W-:Y:S01]  /*1970*/  UIMAD UR14, UR35, UR7, UR6 ;  /* 0x00000007230e72a4 */ /* 0x000fe2000f8e0206 */
[----:B------:R-:W-:Y:S01]  /*1980*/  IMAD.WIDE.U32 R4, R6, c[0x0][0x370], R4 ;  /* 0x0000dc0006047a25 */ /* 0x000fe200078e0004 */
[C---:B------:R-:W-:Y:S01]  /*1990*/  IADD3 R251, R244.reuse, 0x40, RZ ;  /* 0x00000040f4fb7810 */ /* 0x040fe20007ffe0ff */
[----:B------:R-:W-:Y:S01]  /*19a0*/  ULDC.64 UR6, c[0x0][0x370] ;  /* 0x0000dc0000067ab9 */ /* 0x000fe20000000a00 */
[----:B------:R-:W-:Y:S01]  /*19b0*/  IADD3 R250, R244, 0x80, RZ ;  /* 0x00000080f4fa7810 */ /* 0x000fe20007ffe0ff */
[----:B------:R-:W-:Y:S01]  /*19c0*/  UIMAD UR6, UR33, UR6, URZ ;  /* 0x00000006210672a4 */ /* 0x000fe2000f8e023f */
[----:B------:R-:W-:Y:S01]  /*19d0*/  IMAD.WIDE.U32 R6, R12, c[0x0][0x190], R244 ;  /* 0x000064000c067a25 */ /* 0x000fe200078e00f4 */
[----:B------:R-:W-:-:S02]  /*19e0*/  IADD3 R252, R244, 0xc0, RZ ;  /* 0x000000c0f4fc7810 */ /* 0x000fc40007ffe0ff */
[----:B------:R-:W-:Y:S01]  /*19f0*/  UIMAD UR24, UR22, UR7, UR6 ;  /* 0x00000007161872a4 */ /* 0x000fe2000f8e0206 */
[----:B------:R-:W-:Y:S02]  /*1a00*/  IMAD.U32 R11, RZ, RZ, UR35 ;  /* 0x00000023ff0b7e24 */ /* 0x000fe4000f8e00ff */
[----:B------:R-:W-:Y:S02]  /*1a10*/  ULDC.64 UR6, c[0x0][0x378] ;  /* 0x0000de0000067ab9 */ /* 0x000fe40000000a00 */
[----:B------:R-:W-:Y:S01]  /*1a20*/  UIMAD UR6, UR58, UR6, URZ ;  /* 0x000000063a0672a4 */ /* 0x000fe2000f8e023f */
[----:B------:R-:W-:-:S03]  /*1a30*/  IADD3 R5, R5, UR24, RZ ;  /* 0x0000001805057c10 */ /* 0x000fc6000fffe0ff */
[----:B------:R-:W-:Y:S02]  /*1a40*/  UIMAD UR8, UR35, UR7, UR6 ;  /* 0x00000007230872a4 */ /* 0x000fe4000f8e0206 */
[----:B------:R-:W-:Y:S01]  /*1a50*/  UIADD3 UR6, UR22, UR10, URZ ;  /* 0x0000000a16067290 */ /* 0x000fe2000fffe03f */
[----:B------:R-:W-:-:S03]  /*1a60*/  IMAD.WIDE.U32 R4, R9, c[0x0][0x378], R4 ;  /* 0x0000de0009047a25 */ /* 0x000fc600078e0004 */
[----:B------:R-:W-:-:S03]  /*1a70*/  UIMAD.WIDE UR6, UR6, UR61, UR4 ;  /* 0x0000003d060672a5 */ /* 0x000fc6000f8e0204 */
[----:B------:R-:W-:-:S04]  /*1a80*/  ULDC.64 UR4, c[0x0][0x200] ;  /* 0x0000800000047ab9 */ /* 0x000fc80000000a00 */
[----:B------:R-:W-:Y:S02]  /*1a90*/  UMOV UR12, UR6 ;  /* 0x00000006000c7c82 */ /* 0x000fe40008000000 */
[----:B------:R-:W-:Y:S02]  /*1aa0*/  UIADD3 UR6, UR22, UR13, URZ ;  /* 0x0000000d16067290 */ /* 0x000fe4000fffe03f */
[----:B------:R-:W-:Y:S02]  /*1ab0*/  UMOV UR11, UR7 ;  /* 0x00000007000b7c82 */ /* 0x000fe40008000000 */
[----:B------:R-:W-:Y:S01]  /*1ac0*/  UIMAD.WIDE UR6, UR6, UR61, UR4 ;  /* 0x0000003d060672a5 */ /* 0x000fe2000f8e0204 */
[----:B------:R1:W2:Y:S01]  /*1ad0*/  R2UR UR4, R0 ;  /* 0x00000000000473c2 */ /* 0x0002a200000e0000 */
[----:B------:R-:W-:-:S05]  /*1ae0*/  ULDC UR13, c[0x0][0x2e8] ;  /* 0x0000ba00000d7ab9 */ /* 0x000fca0000000800 */
[----:B------:R-:W-:Y:S02]  /*1af0*/  UMOV UR10, UR6 ;  /* 0x00000006000a7c82 */ /* 0x000fe40008000000 */
[----:B------:R-:W-:Y:S01]  /*1b00*/  UIADD3 UR6, -UR15, UR26, UR20 ;  /* 0x0000001a0f067290 */ /* 0x000fe2000fffe114 */
[----:B------:R3:W4:Y:S01]  /*1b10*/  R2UR UR5, R2 ;  /* 0x00000000020573c2 */ /* 0x00072200000e0000 */
[----:B------:R-:W-:Y:S02]  /*1b20*/  UMOV UR9, UR7 ;  /* 0x0000000700097c82 */ /* 0x000fe40008000000 */
[----:B------:R-:W-:-:S04]  /*1b30*/  UIADD3 UR6, UR6, -UR13, URZ ;  /* 0x8000000d06067290 */ /* 0x000fc8000fffe03f */
[----:B------:R-:W-:-:S04]  /*1b40*/  USHF.R.S32.HI UR13, URZ, 0x1f, UR6 ;  /* 0x0000001f3f0d7899 */ /* 0x000fc80008011406 */
[----:B------:R-:W-:Y:S02]  /*1b50*/  ULEA.HI UR13, UR13, UR6, URZ, 0x6 ;  /* 0x000000060d0d7291 */ /* 0x000fe4000f8f303f */
[----:B------:R-:W-:Y:S01]  /*1b60*/  UIADD3 UR6, UR36, -0x1, URZ ;  /* 0xffffffff24067890 */ /* 0x000fe2000fffe03f */
[----:B-1----:R-:W-:Y:S01]  /*1b70*/  LOP3.LUT R0, R23, 0xffffffe0, RZ, 0xc0, !PT ;  /* 0xffffffe017007812 */ /* 0x002fe200078ec0ff */
[----:B------:R-:W-:-:S04]  /*1b80*/  USHF.R.S32.HI UR13, URZ, 0x6, UR13 ;  /* 0x000000063f0d7899 */ /* 0x000fc8000801140d */
[----:B------:R-:W-:Y:S01]  /*1b90*/  IMAD.IADD R15, R27, 0x1, -R0 ;  /* 0x000000011b0f7824 */ /* 0x000fe200078e0a00 */
[----:B------:R-:W-:-:S03]  /*1ba0*/  UISETP.LT.AND UP1, UPT, URZ, UR13, UPT ;  /* 0x0000000d3f00728c */ /* 0x000fc6000bf21270 */
[----:B------:R-:W-:Y:S01]  /*1bb0*/  IMAD R0, R19, UR47, R15 ;  /* 0x0000002f13007c24 */ /* 0x000fe2000f8e020f */
[----:B------:R-:W-:-:S04]  /*1bc0*/  USEL UR13, URZ, UR13, !UP1 ;  /* 0x0000000d3f0d7287 */ /* 0x000fc8000c800000 */
[----:B---3--:R-:W-:Y:S01]  /*1bd0*/  IADD3 R2, P0, R0, UR32, RZ ;  /* 0x0000002000027c10 */ /* 0x008fe2000ff1e0ff */
[----:B------:R-:W-:-:S03]  /*1be0*/  UISETP.GT.AND UP1, UPT, UR36, UR13, UPT ;  /* 0x0000000d2400728c */ /* 0x000fc6000bf24270 */
[----:B------:R-:W-:Y:S01]  /*1bf0*/  LEA.HI.X.SX32 R10, R0, UR29, 0x1, P0 ;  /* 0x0000001d000a7c11 */ /* 0x000fe200080f0eff */
[----:B------:R-:W-:Y:S01]  /*1c00*/  IMAD R0, R13, c[0x0][0x190], RZ ;  /* 0x000064000d007a24 */ /* 0x000fe200078e02ff */
[----:B------:R-:W-:Y:S01]  /*1c10*/  IADD3 R8, P0, R6, UR31, RZ ;  /* 0x0000001f06087c10 */ /* 0x000fe2000ff1e0ff */
[----:B------:R-:W-:Y:S02]  /*1c20*/  IMAD.MOV.U32 R6, RZ, RZ, R4 ;  /* 0x000000ffff067224 */ /* 0x000fe400078e0004 */
[----:B------:R-:W-:Y:S02]  /*1c30*/  IMAD R18, R12, c[0x0][0x194], R0 ;  /* 0x000065000c127a24 */ /* 0x000fe400078e0200 */
[----:B------:R-:W-:-:S03]  /*1c40*/  IMAD R0, R24, c[0x0][0x370], RZ ;  /* 0x0000dc0018007a24 */ /* 0x000fc600078e02ff */
[----:B------:R-:W-:Y:S01]  /*1c50*/  IADD3.X R9, R7, UR30, R18, P0, !PT ;  /* 0x0000001e07097c10 */ /* 0x000fe200087fe412 */
[----:B------:R-:W-:Y:S01]  /*1c60*/  IMAD R0, R14, c[0x0][0x374], R0 ;  /* 0x0000dd000e007a24 */ /* 0x000fe200078e0200 */
[C---:B------:R-:W-:Y:S02]  /*1c70*/  LEA R234, P0, R2.reuse, c[0x0][0x350], 0x2 ;  /* 0x0000d40002ea7a11 */ /* 0x040fe400078010ff */
[----:B------:R-:W-:Y:S02]  /*1c80*/  IADD3 R7, R5, UR8, RZ ;  /* 0x0000000805077c10 */ /* 0x000fe4000fffe0ff */
[----:B------:R-:W-:Y:S01]  /*1c90*/  LEA.HI.X R235, R2, c[0x0][0x354], R10, 0x2, P0 ;  /* 0x0000d50002eb7a11 */ /* 0x000fe200000f140a */
[----:B------:R-:W-:Y:S01]  /*1ca0*/  IMAD.WIDE.U32 R10, R11, c[0x0][0x1a8], R8 ;  /* 0x00006a000b0a7a25 */ /* 0x000fe200078e0008 */
[----:B------:R-:W-:-:S03]  /*1cb0*/  PLOP3.LUT P0, PT, PT, PT, UP1, 0x80, 0x0 ;  /* 0x000000000000781c */ /* 0x000fc60003f0f018 */
[----:B------:R-:W-:Y:S01]  /*1cc0*/  IMAD.WIDE.U32 R6, R14, c[0x0][0x370], R6 ;  /* 0x0000dc000e067a25 */ /* 0x000fe200078e0006 */
[----:B------:R-:W-:Y:S02]  /*1cd0*/  LEA R241, P3, R10, c[0x0][0x160], 0x1 ;  /* 0x000058000af17a11 */ /* 0x000fe400078608ff */
[----:B------:R-:W-:Y:S01]  /*1ce0*/  IADD3 R17, R11, UR14, RZ ;  /* 0x0000000e0b117c10 */ /* 0x000fe2000fffe0ff */
[----:B------:R-:W-:Y:S01]  /*1cf0*/  IMAD.IADD R2, R7, 0x1, R0 ;  /* 0x0000000107027824 */ /* 0x000fe200078e0200 */
[----:B------:R-:W-:Y:S02]  /*1d00*/  LEA R240, P2, R6, c[0x0][0x330], 0x1 ;  /* 0x0000cc0006f07a11 */ /* 0x000fe400078408ff */
[----:B------:R-:W-:Y:S02]  /*1d10*/  LEA.HI.X R242, R10, c[0x0][0x164], R17, 0x1, P3 ;  /* 0x000059000af27a11 */ /* 0x000fe400018f0c11 */
[----:B------:R-:W-:Y:S01]  /*1d20*/  LEA.HI.X R243, R6, c[0x0][0x334], R2, 0x1, P2 ;  /* 0x0000cd0006f37a11 */ /* 0x000fe200010f0c02 */
[----:B--2-4-:R-:W-:Y:S05]  /*1d30*/  @P0 BRA `(.L_x_327) ;  /* 0x0000092000000947 */ /* 0x014fea0003800000 */
[----:B------:R-:W-:Y:S02]  /*1d40*/  @UP0 UIADD3 UR8, UR17, UR27, URZ ;  /* 0x0000001b11080290 */ /* 0x000fe4000fffe03f */
[----:B------:R-:W-:-:S02]  /*1d50*/  ULDC.64 UR10, c[0x0][0x3a0] ;  /* 0x0000e800000a7ab9 */ /* 0x000fc40000000a00 */
        /* <DEDUP_REMOVED lines=16> */
.L_x_328:
        /* <DEDUP_REMOVED lines=18> */
.L_x_329:
        /* <DEDUP_REMOVED lines=25> */
[----:B------:R-:W-:Y:S01]  /*2110*/  IMAD R0, R14, c[0x0][0x3a4], R0 ;  /* 0x0000e9000e007a24 */ /* 0x000fe200078e0200 */
        /* <DEDUP_REMOVED lines=9> */
.L_x_331:
[----:B------:R-:W-:Y:S05]  /*21b0*/  BSYNC B0 ;  /* 0x0000000000007941 */ /* 0x000fea0003800000 */
.L_x_330:
        /* <DEDUP_REMOVED lines=21> */
.L_x_333:
[----:B------:R-:W-:Y:S05]  /*2310*/  BSYNC B0 ;  /* 0x0000000000007941 */ /* 0x000fea0003800000 */
.L_x_332:
        /* <DEDUP_REMOVED lines=31> */
.L_x_335:
[----:B------:R-:W-:Y:S05]  /*2510*/  BSYNC B0 ;  /* 0x0000000000007941 */ /* 0x000fea0003800000 */
.L_x_334:
[----:B------:R-:W-:Y:S05]  /*2520*/  @P4 BRA `(.L_x_336) ;  /* 0x00008ae000004947 */ /* 0x000fea0003800000 */
[----:B------:R-:W-:Y:S01]  /*2530*/  IADD3 R0, P0, R14, 0x20, RZ ;  /* 0x000000200e007810 */ /* 0x000fe20007f1e0ff */
[----:B------:R-:W-:Y:S01]  /*2540*/  IMAD.MOV.U32 R7, RZ, RZ, R2 ;  /* 0x000000ffff077224 */ /* 0x000fe200078e0002 */
[----:B------:R-:W-:-:S02]  /*2550*/  ISETP.GE.AND P1, PT, R251, c[0x0][0x220], PT ;  /* 0x00008800fb007a0c */ /* 0x000fc40003f26270 */
[----:B------:R-:W-:Y:S01]  /*2560*/  ISETP.GE.AND P2, PT, R244, c[0x0][0x220], PT ;  /* 0x00008800f4007a0c */ /* 0x000fe20003f46270 */
[----:B-1----:R-:W-:Y:S01]  /*2570*/  IMAD.X R4, RZ, RZ, R24, P0 ;  /* 0x000000ffff047224 */ /* 0x002fe200000e0618 */
        /* <DEDUP_REMOVED lines=14> */
.L_x_327:
[----:B------:R-:W2:Y:S01]  /*2660*/  LDL R28, [R1+0x58] ;  /* 0x00005800011c7983 */ /* 0x000ea20000100800 */
[----:B------:R-:W-:Y:S01]  /*2670*/  PLOP3.LUT P0, PT, PT, PT, UP6, 0x80, 0x0 ;  /* 0x000000000000781c */ /* 0x000fe20003f0f068 */
[----:B------:R-:W-:Y:S01]  /*2680*/  ULEA.HI UR7, UR6, UR6, URZ, 0x1 ;  /* 0x0000000606077291 */ /* 0x000fe2000f8f083f */
[----:B------:R-:W-:Y:S03]  /*2690*/  BSSY B0, `(.L_x_337) ;  /* 0x0000035000007945 */ /* 0x000fe60003800000 */
[----:B------:R-:W-:-:S04]  /*26a0*/  ULOP3.LUT UR7, UR7, 0xfffffffe, URZ, 0xc0, !UPT ;  /* 0xfffffffe07077892 */ /* 0x000fc8000f8ec03f */
[----:B------:R-:W-:-:S04]  /*26b0*/  UIADD3 UR7, UR6, -UR7, URZ ;  /* 0x8000000706077290 */ /* 0x000fc8000fffe03f */
[----:B------:R-:W-:Y:S02]  /*26c0*/  UISETP.NE.AND UP0, UPT, UR7, 0x1, UPT ;  /* 0x000000010700788c */ /* 0x000fe4000bf05270 */
[----:B------:R-:W-:Y:S01]  /*26d0*/  UIMAD UR7, UR6, -0x40, UR26 ;  /* 0xffffffc0060778a4 */ /* 0x000fe2000f8e021a */
[----:B------:R-:W-:Y:S05]  /*26e0*/  @P0 BAR.SYNC.DEFER_BLOCKING 0x0 ;  /* 0x0000000000000b1d */ /* 0x000fea0000010000 */
[----:B------:R-:W-:Y:S01]  /*26f0*/  ISETP.GE.AND P6, PT, R14, UR7, PT ;  /* 0x000000070e007c0c */ /* 0x000fe2000bfc6270 */
[----:B--2---:R-:W-:-:S12]  /*2700*/  IMAD.SHL.U32 R237, R28, 0x2, RZ ;  /* 0x000000021ced7824 */ /* 0x004fd800078e00ff */
[----:B------:R1:W-:Y:S04]  /*2710*/  @P6 STS.128 [R237+0x10000], RZ ;  /* 0x010000ffed006388 */ /* 0x0003e80000000c00 */
[----:B------:R1:W-:Y:S04]  /*2720*/  @P6 STS.128 [R237+0x12000], RZ ;  /* 0x012000ffed006388 */ /* 0x0003e80000000c00 */
[----:B------:R1:W-:Y:S04]  /*2730*/  @P6 STS.128 [R237+0x14000], RZ ;  /* 0x014000ffed006388 */ /* 0x0003e80000000c00 */
[----:B------:R1:W-:Y:S01]  /*2740*/  @P6 STS.128 [R237+0x16000], RZ ;  /* 0x016000ffed006388 */ /* 0x0003e20000000c00 */
[----:B------:R-:W-:Y:S05]  /*2750*/  @P6 BRA `(.L_x_338) ;  /* 0x0000028000006947 */ /* 0x000fea0003800000 */
[----:B------:R-:W-:Y:S01]  /*2760*/  MOV R5, UR19 ;  /* 0x0000001300057c02 */ /* 0x000fe20008000f00 */
[----:B------:R-:W-:Y:S01]  /*2770*/  IMAD R0, R13, c[0x0][0x370], RZ ;  /* 0x0000dc000d007a24 */ /* 0x000fe200078e02ff */
[----:B------:R-:W-:Y:S01]  /*2780*/  MOV R8, UR35 ;  /* 0x0000002300087c02 */ /* 0x000fe20008000f00 */
[----:B------:R-:W-:Y:S01]  /*2790*/  IMAD.U32 R4, RZ, RZ, UR18 ;  /* 0x00000012ff047e24 */ /* 0x000fe2000f8e00ff */
[----:B------:R-:W-:Y:S01]  /*27a0*/  ISETP.GE.AND P4, PT, R244, c[0x0][0x220], PT ;  /* 0x00008800f4007a0c */ /* 0x000fe20003f86270 */
[C---:B------:R-:W-:Y:S01]  /*27b0*/  IMAD R0, R12.reuse, c[0x0][0x374], R0 ;  /* 0x0000dd000c007a24 */ /* 0x040fe200078e0200 */
[----:B------:R-:W-:Y:S01]  /*27c0*/  ISETP.GE.AND P3, PT, R251, c[0x0][0x220], PT ;  /* 0x00008800fb007a0c */ /* 0x000fe20003f66270 */
[----:B------:R-:W-:Y:S01]  /*27d0*/  IMAD.WIDE.U32 R4, R12, c[0x0][0x370], R4 ;  /* 0x0000dc000c047a25 */ /* 0x000fe200078e0004 */
[----:B------:R-:W-:-:S02]  /*27e0*/  ISETP.GE.AND P2, PT, R250, c[0x0][0x220], PT ;  /* 0x00008800fa007a0c */ /* 0x000fc40003f46270 */
[----:B------:R-:W-:Y:S01]  /*27f0*/  ISETP.GE.AND P1, PT, R252, c[0x0][0x220], PT ;  /* 0x00008800fc007a0c */ /* 0x000fe20003f26270 */
[----:B------:R-:W-:Y:S02]  /*2800*/  IMAD.IADD R5, R5, 0x1, R0 ;  /* 0x0000000105057824 */ /* 0x000fe400078e0200 */
[----:B------:R-:W-:Y:S02]  /*2810*/  IMAD.MOV.U32 R0, RZ, RZ, 0x2 ;  /* 0x00000002ff007424 */ /* 0x000fe400078e00ff */
[----:B------:R-:W-:Y:S02]  /*2820*/  IMAD.WIDE.U32 R8, R8, c[0x0][0x378], R4 ;  /* 0x0000de0008087a25 */ /* 0x000fe400078e0004 */
[----:B------:R2:W-:Y:S02]  /*2830*/  @P4 STS.128 [R237+0x10000], RZ ;  /* 0x010000ffed004388 */ /* 0x0005e40000000c00 */
[----:B------:R-:W-:Y:S01]  /*2840*/  IMAD.WIDE R4, R244, R0, c[0x0][0x330] ;  /* 0x0000cc00f4047625 */ /* 0x000fe200078e0200 */
[----:B------:R-:W-:-:S03]  /*2850*/  IADD3 R0, R9, UR8, RZ ;  /* 0x0000000809007c10 */ /* 0x000fc6000fffe0ff */
[----:B------:R-:W-:Y:S01]  /*2860*/  @!P4 IMAD.MOV.U32 R9, RZ, RZ, R243 ;  /* 0x000000ffff09c224 */ /* 0x000fe200078e00f3 */
[----:B------:R-:W-:-:S04]  /*2870*/  LEA R4, P0, R8, R4, 0x1 ;  /* 0x0000000408047211 */ /* 0x000fc800078008ff */
        /* <DEDUP_REMOVED lines=22> */
.L_x_338:
[----:B------:R-:W-:Y:S05]  /*29e0*/  BSYNC B0 ;  /* 0x0000000000007941 */ /* 0x000fea0003800000 */
.L_x_337:
        /* <DEDUP_REMOVED lines=10> */
[----:B--2---:R-:W-:Y:S01]  /*2a90*/  IMAD.WIDE.U32 R8, R231, c[0x0][0x370], RZ ;  /* 0x0000dc00e7087a25 */ /* 0x004fe200078e00ff */
[----:B------:R-:W-:-:S02]  /*2aa0*/  ISETP.GE.AND P3, PT, R251, c[0x0][0x220], PT ;  /* 0x00008800fb007a0c */ /* 0x000fc40003f66270 */
[----:B------:R-:W-:Y:S02]  /*2ab0*/  ISETP.GE.AND P2, PT, R250, c[0x0][0x220], PT ;  /* 0x00008800fa007a0c */ /* 0x000fe40003f46270 */
[----:B------:R-:W-:Y:S01]  /*2ac0*/  IADD3 R0, P1, R6, R8, RZ ;  /* 0x0000000806007210 */ /* 0x000fe20007f3e0ff */
[----:B------:R-:W-:-:S05]  /*2ad0*/  IMAD R6, R231, c[0x0][0x374], RZ ;  /* 0x0000dd00e7067a24 */ /* 0x000fca00078e02ff */
[----:B------:R-:W-:Y:S01]  /*2ae0*/  IADD3.X R2, R2, R9, R6, P1, !PT ;  /* 0x0000000902027210 */ /* 0x000fe20000ffe406 */
[----:B---3--:R-:W-:Y:S01]  /*2af0*/  @!P4 IMAD.MOV.U32 R4, RZ, RZ, c[0x0][0x370] ;  /* 0x0000dc00ff04c624 */ /* 0x008fe200078e00ff */
        /* <DEDUP_REMOVED lines=10> */
[--C-:B------:R-:W-:Y:S02]  /*2ba0*/  @!P3 LEA.HI.X R7, R0, c[0x0][0x334], R2.reuse, 0x1, P0 ;  /* 0x0000cd000007ba11 */ /* 0x100fe400000f0c02 */
        /* <DEDUP_REMOVED lines=20> */
.L_x_340:
[----:B------:R-:W-:Y:S05]  /*2cf0*/  BSYNC B0 ;  /* 0x0000000000007941 */ /* 0x000fea0003800000 */
.L_x_339:
[----:B------:R-:W-:Y:S01]  /*2d00*/  PLOP3.LUT P0, PT, PT, PT, UP0, 0x80, 0x0 ;  /* 0x000000000000781c */ /* 0x000fe20003f0f008 */
[----:B------:R-:W-:Y:S01]  /*2d10*/  BSSY B0, `(.L_x_341) ;  /* 0x0000048000007945 */ /* 0x000fe20003800000 */
[----:B------:R-:W-:-:S04]  /*2d20*/  IADD3 R0, R28, 0x4000, RZ ;  /* 0x000040001c007810 */ /* 0x000fc80007ffe0ff */
[----:B------:R-:W-:-:S05]  /*2d30*/  SEL R0, R0, R28, !P0 ;  /* 0x0000001c00007207 */ /* 0x000fca0004000000 */
[----:B------:R-:W-:Y:S01]  /*2d40*/  IMAD.SHL.U32 R236, R0, 0x2, RZ ;  /* 0x0000000200ec7824 */ /* 0x000fe200078e00ff */
[----:B------:R-:W-:Y:S05]  /*2d50*/  @!P6 BRA `(.L_x_342) ;  /* 0x000001100000e947 */ /* 0x000fea0003800000 */
[----:B------:R1:W-:Y:S04]  /*2d60*/  STS [R236], RZ ;  /* 0x000000ffec007388 */ /* 0x0003e80000000800 */
[----:B------:R1:W-:Y:S04]  /*2d70*/  STS [R236+0x4], RZ ;  /* 0x000004ffec007388 */ /* 0x0003e80000000800 */
        /* <DEDUP_REMOVED lines=13> */
[----:B------:R1:W-:Y:S01]  /*2e50*/  STS [R236+0x600c], RZ ;  /* 0x00600cffec007388 */ /* 0x0003e20000000800 */
[----:B------:R-:W-:Y:S05]  /*2e60*/  BRA `(.L_x_343) ;  /* 0x0000032000007947 */ /* 0x000fea0003800000 */
.L_x_342:
[----:B--23--:R-:W-:Y:S01]  /*2e70*/  IMAD.U32 R4, RZ, RZ, UR31 ;  /* 0x0000001fff047e24 */ /* 0x00cfe2000f8e00ff */
[----:B------:R-:W-:Y:S01]  /*2e80*/  ISETP.GE.AND P1, PT, R244, c[0x0][0x220], PT ;  /* 0x00008800f4007a0c */ /* 0x000fe20003f26270 */
[----:B------:R-:W-:Y:S01]  /*2e90*/  IMAD.U32 R5, RZ, RZ, UR30 ;  /* 0x0000001eff057e24 */ /* 0x000fe2000f8e00ff */
[----:B------:R-:W-:Y:S01]  /*2ea0*/  MOV R0, 0x2 ;  /* 0x0000000200007802 */ /* 0x000fe20000000f00 */
[----:B------:R-:W-:Y:S01]  /*2eb0*/  IMAD.U32 R6, RZ, RZ, UR35 ;  /* 0x00000023ff067e24 */ /* 0x000fe2000f8e00ff */
[----:B------:R-:W-:Y:S01]  /*2ec0*/  ISETP.GE.AND P3, PT, R251, c[0x0][0x220], PT ;  /* 0x00008800fb007a0c */ /* 0x000fe20003f66270 */
[----:B------:R-:W-:Y:S01]  /*2ed0*/  IMAD.WIDE.U32 R4, R12, c[0x0][0x190], R4 ;  /* 0x000064000c047a25 */ /* 0x000fe200078e0004 */
[----:B------:R-:W-:-:S04]  /*2ee0*/  ISETP.GE.AND P2, PT, R250, c[0x0][0x220], PT ;  /* 0x00008800fa007a0c */ /* 0x000fc80003f46270 */
[----:B------:R-:W-:-:S03]  /*2ef0*/  IADD3 R5, R18, R5, RZ ;  /* 0x0000000512057210 */ /* 0x000fc60007ffe0ff */
[----:B------:R-:W-:Y:S01]  /*2f00*/  @!P1 IMAD.MOV.U32 R8, RZ, RZ, R241 ;  /* 0x000000ffff089224 */ /* 0x000fe200078e00f1 */
[----:B------:R-:W-:Y:S01]  /*2f10*/  @!P1 MOV R9, R242 ;  /* 0x000000f200099202 */ /* 0x000fe20000000f00 */
[----:B------:R-:W-:Y:S01]  /*2f20*/  IMAD.WIDE.U32 R6, R6, c[0x0][0x1a8], R4 ;  /* 0x00006a0006067a25 */ /* 0x000fe200078e0004 */
[----:B------:R2:W-:Y:S03]  /*2f30*/  @P1 STS [R236], RZ ;  /* 0x000000ffec001388 */ /* 0x0005e60000000800 */
[----:B------:R-:W-:Y:S01]  /*2f40*/  IMAD.WIDE R4, R244, R0, c[0x0][0x160] ;  /* 0x00005800f4047625 */ /* 0x000fe200078e0200 */
[----:B------:R2:W-:Y:S01]  /*2f50*/  @P1 STS [R236+0x4], RZ ;  /* 0x000004ffec001388 */ /* 0x0005e20000000800 */
[----:B------:R-:W-:-:S03]  /*2f60*/  IADD3 R0, R7, UR14, RZ ;  /* 0x0000000e07007c10 */ /* 0x000fc6000fffe0ff */
[----:B------:R2:W-:Y:S01]  /*2f70*/  @P1 STS [R236+0x8], RZ ;  /* 0x000008ffec001388 */ /* 0x0005e20000000800 */
[----:B------:R-:W-:-:S03]  /*2f80*/  LEA R4, P4, R6, R4, 0x1 ;  /* 0x0000000406047211 */ /* 0x000fc600078808ff */
[----:B------:R2:W-:Y:S01]  /*2f90*/  @P1 STS [R236+0xc], RZ ;  /* 0x00000cffec001388 */ /* 0x0005e20000000800 */
[----:B------:R-:W-:-:S03]  /*2fa0*/  LEA.HI.X R5, R6, R5, R0, 0x1, P4 ;  /* 0x0000000506057211 */ /* 0x000fc600020f0c00 */
[----:B------:R-:W-:Y:S01]  /*2fb0*/  @!PT LDS RZ, [RZ] ;  /* 0x00000000fffff984 */ /* 0x000fe20000000800 */
[----:B------:R-:W-:Y:S01]  /*2fc0*/  @!PT LDS RZ, [RZ] ;  /* 0x00000000fffff984 */ /* 0x000fe20000000800 */
[----:B------:R-:W-:Y:S01]  /*2fd0*/  @!PT LDS RZ, [RZ] ;  /* 0x00000000fffff984 */ /* 0x000fe20000000800 */
[----:B------:R2:W-:Y:S01]  /*2fe0*/  @!P1 LDGSTS.E.BYPASS.LTC128B.128 [R236], [R8.64] ;  /* 0x0000000008ec9fae */ /* 0x0005e2000b901d44 */
[----:B------:R-:W-:-:S03]  /*2ff0*/  ISETP.GE.AND P1, PT, R252, c[0x0][0x220], PT ;  /* 0x00008800fc007a0c */ /* 0x000fc60003f26270 */
[----:B------:R2:W-:Y:S04]  /*3000*/  @P3 STS [R236+0x2000], RZ ;  /* 0x002000ffec003388 */ /* 0x0005e80000000800 */
[----:B------:R2:W-:Y:S04]  /*3010*/  @P3 STS [R236+0x2004], RZ ;  /* 0x002004ffec003388 */ /* 0x0005e80000000800 */
[----:B------:R2:W-:Y:S04]  /*3020*/  @P3 STS [R236+0x2008], RZ ;  /* 0x002008ffec003388 */ /* 0x0005e80000000800 */
[----:B------:R2:W-:Y:S04]  /*3030*/  @P3 STS [R236+0x200c], RZ ;  /* 0x00200cffec003388 */ /* 0x0005e80000000800 */
[----:B------:R-:W-:Y:S01]  /*3040*/  @!PT LDS RZ, [RZ] ;  /* 0x00000000fffff984 */ /* 0x000fe20000000800 */
[----:B------:R-:W-:Y:S01]  /*3050*/  @!PT LDS RZ, [RZ] ;  /* 0x00000000fffff984 */ /* 0x000fe20000000800 */
[----:B------:R-:W-:Y:S01]  /*3060*/  @!PT LDS RZ, [RZ] ;  /* 0x00000000fffff984 */ /* 0x000fe20000000800 */
[----:B------:R2:W-:Y:S04]  /*3070*/  @!P3 LDGSTS.E.BYPASS.LTC128B.128 [R236+0x2000], [R4.64+0x80] ;  /* 0x0200008004ecbfae */ /* 0x0005e8000b901d44 */
        /* <DEDUP_REMOVED lines=11> */
[----:B------:R2:W-:Y:S01]  /*3130*/  @P1 STS [R236+0x600c], RZ ;  /* 0x00600cffec001388 */ /* 0x0005e20000000800 */
[----:B------:R-:W-:Y:S05]  /*3140*/  @P1 BRA `(.L_x_343) ;  /* 0x0000004000001947 */ /* 0x000fea0003800000 */
[----:B------:R-:W-:Y:S01]  /*3150*/  @!PT LDS RZ, [RZ] ;  /* 0x00000000fffff984 */ /* 0x000fe20000000800 */
[----:B------:R-:W-:Y:S01]  /*3160*/  @!PT LDS RZ, [RZ] ;  /* 0x00000000fffff984 */ /* 0x000fe20000000800 */
[----:B------:R-:W-:Y:S01]  /*3170*/  @!PT LDS RZ, [RZ] ;  /* 0x00000000fffff984 */ /* 0x000fe20000000800 */
[----:B------:R3:W-:Y:S02]  /*3180*/  LDGSTS.E.BYPASS.LTC128B.128 [R236+0x6000], [R4.64+0x180] ;  /* 0x0600018004ec7fae */ /* 0x0007e4000b901d44 */
.L_x_343:
[----:B------:R-:W-:Y:S05]  /*3190*/  BSYNC B0 ;  /* 0x0000000000007941 */ /* 0x000fea0003800000 */
.L_x_341:
[----:B------:R-:W-:Y:S01]  /*31a0*/  BSSY B0, `(.L_x_344) ;  /* 0x0000046000007945 */ /* 0x000fe20003800000 */
[----:B------:R-:W-:-:S02]  /*31b0*/  IMAD R2, R231, c[0x0][0x194], RZ ;  /* 0x00006500e7027a24 */ /* 0x000fc400078e02ff */
[----:B--2---:R-:W-:Y:S01]  /*31c0*/  IMAD.WIDE.U32 R6, R231, c[0x0][0x190], RZ ;  /* 0x00006400e7067a25 */ /* 0x004fe200078e00ff */
[----:B------:R-:W-:Y:S05]  /*31d0*/  @!P5 BRA `(.L_x_345) ;  /* 0x000001100000d947 */ /* 0x000fea0003800000 */
        /* <DEDUP_REMOVED lines=17> */
.L_x_345:
[----:B------:R-:W-:Y:S02]  /*32f0*/  ISETP.GE.AND P4, PT, R244, c[0x0][0x220], PT ;  /* 0x00008800f4007a0c */ /* 0x000fe40003f86270 */
[----:B------:R-:W-:-:S02]  /*3300*/  ISETP.GE.AND P2, PT, R250, c[0x0][0x220], PT ;  /* 0x00008800fa007a0c */ /* 0x000fc40003f46270 */
[----:B------:R-:W-:Y:S02]  /*3310*/  ISETP.GE.AND P3, PT, R251, c[0x0][0x220], PT ;  /* 0x00008800fb007a0c */ /* 0x000fe40003f66270 */
[----:B------:R-:W-:-:S04]  /*3320*/  IADD3 R0, P5, R10, R6, RZ ;  /* 0x000000060a007210 */ /* 0x000fc80007fbe0ff */
[----:B------:R-:W-:-:S03]  /*3330*/  IADD3.X R2, R17, R7, R2, P5, !PT ;  /* 0x0000000711027210 */ /* 0x000fc60002ffe402 */
[----:B---3--:R-:W-:Y:S01]  /*3340*/  @!P4 IMAD.MOV.U32 R4, RZ, RZ, c[0x0][0x190] ;  /* 0x00006400ff04c624 */ /* 0x008fe200078e00ff */
[----:B------:R2:W-:Y:S01]  /*3350*/  @P4 STS [R236+0x1000], RZ ;  /* 0x001000ffec004388 */ /* 0x0005e20000000800 */
[----:B------:R-:W-:Y:S02]  /*3360*/  @!P4 IMAD.MOV.U32 R5, RZ, RZ, c[0x0][0x194] ;  /* 0x00006500ff05c624 */ /* 0x000fe400078e00ff */
[----:B------:R-:W-:Y:S01]  /*3370*/  @!P3 LEA R6, P5, R0, c[0x0][0x160], 0x1 ;  /* 0x000058000006ba11 */ /* 0x000fe200078a08ff */
[----:B------:R2:W-:Y:S01]  /*3380*/  @P4 STS [R236+0x1004], RZ ;  /* 0x001004ffec004388 */ /* 0x0005e20000000800 */
[----:B------:R-:W-:Y:S02]  /*3390*/  @!P4 LEA R8, P1, R4, R241, 0x6 ;  /* 0x000000f10408c211 */ /* 0x000fe400078230ff */
[----:B------:R-:W-:Y:S01]  /*33a0*/  @!P3 LEA.HI.X R7, R0, c[0x0][0x164], R2, 0x1, P5 ;  /* 0x000059000007ba11 */ /* 0x000fe200028f0c02 */
[----:B------:R2:W-:Y:S01]  /*33b0*/  @P4 STS [R236+0x1008], RZ ;  /* 0x001008ffec004388 */ /* 0x0005e20000000800 */
[----:B------:R-:W-:-:S02]  /*33c0*/  @!P4 LEA.HI.X R9, R4, R242, R5, 0x6, P1 ;  /* 0x000000f20409c211 */ /* 0x000fc400008f3405 */
[C---:B------:R-:W-:Y:S01]  /*33d0*/  @!P2 LEA R4, P1, R0.reuse, c[0x0][0x160], 0x1 ;  /* 0x000058000004aa11 */ /* 0x040fe200078208ff */
[----:B------:R2:W-:Y:S03]  /*33e0*/  @P4 STS [R236+0x100c], RZ ;  /* 0x00100cffec004388 */ /* 0x0005e60000000800 */
[----:B------:R-:W-:Y:S01]  /*33f0*/  @!P2 LEA.HI.X R5, R0, c[0x0][0x164], R2, 0x1, P1 ;  /* 0x000059000005aa11 */ /* 0x000fe200008f0c02 */
[----:B------:R-:W-:Y:S01]  /*3400*/  @!PT LDS RZ, [RZ] ;  /* 0x00000000fffff984 */ /* 0x000fe20000000800 */
[----:B------:R-:W-:Y:S01]  /*3410*/  @!PT LDS RZ, [RZ] ;  /* 0x00000000fffff984 */ /* 0x000fe20000000800 */
[----:B------:R-:W-:Y:S01]  /*3420*/  @!PT LDS RZ, [RZ] ;  /* 0x00000000fffff984 */ /* 0x000fe20000000800 */
[----:B------:R2:W-:Y:S01]  /*3430*/  @!P4 LDGSTS.E.BYPASS.LTC128B.128 [R236+0x1000], [R8.64] ;  /* 0x0100000008eccfae */ /* 0x0005e2000b901d44 */
        /* <DEDUP_REMOVED lines=22> */
[----:B--2---:R-:W-:-:S04]  /*35a0*/  LEA R4, P1, R0, c[0x0][0x160], 0x1 ;  /* 0x0000580000047a11 */ /* 0x004fc800078208ff */
[----:B------:R-:W-:-:S05]  /*35b0*/  LEA.HI.X R5, R0, c[0x0][0x164], R2, 0x1, P1 ;  /* 0x0000590000057a11 */ /* 0x000fca00008f0c02 */
[----:B------:R-:W-:Y:S01]  /*35c0*/  @!PT LDS RZ, [RZ] ;  /* 0x00000000fffff984 */ /* 0x000fe20000000800 */
[----:B------:R-:W-:Y:S01]  /*35d0*/  @!PT LDS RZ, [RZ] ;  /* 0x00000000fffff984 */ /* 0x000fe20000000800 */
[----:B------:R-:W-:Y:S01]  /*35e0*/  @!PT LDS RZ, [RZ] ;  /* 0x00000000fffff984 */ /* 0x000fe20000000800 */
[----:B------:R2:W-:Y:S04]  /*35f0*/  LDGSTS.E.BYPASS.LTC128B.128 [R236+0x7000], [R4.64+0x180] ;  /* 0x0700018004ec7fae */ /* 0x0005e8000b901d44 */
.L_x_346:
[----:B------:R-:W-:Y:S05]  /*3600*/  BSYNC B0 ;  /* 0x0000000000007941 */ /* 0x000fea0003800000 */
.L_x_344:
[----:B------:R-:W-:Y:S02]  /*3610*/  SHF.R.S32.HI R2, RZ, 0x1f, R23 ;  /* 0x0000001fff027819 */ /* 0x000fe40000011417 */
[----:B------:R-:W-:Y:S01]  /*3620*/  SHF.R.S32.HI R0, RZ, 0x1f, R15 ;  /* 0x0000001fff007819 */ /* 0x000fe2000001140f */
[----:B------:R-:W-:Y:S01]  /*3630*/  UIADD3 UR8, -UR20, UR15, URZ ;  /* 0x0000000f14087290 */ /* 0x000fe2000fffe13f */
[----:B------:R-:W-:Y:S01]  /*3640*/  LEA.HI R2, R2, R19, RZ, 0x2 ;  /* 0x0000001302027211 */ /* 0x000fe200078f10ff */
[----:B------:R-:W-:Y:S01]  /*3650*/  ULDC.64 UR18, c[0x0][0x198] ;  /* 0x0000660000127ab9 */ /* 0x000fe20000000a00 */
[----:B------:R-:W-:Y:S02]  /*3660*/  LEA.HI R0, R0, R15, RZ, 0x2 ;  /* 0x0000000f00007211 */ /* 0x000fe400078f10ff */
[----:B------:R-:W-:Y:S02]  /*3670*/  LOP3.LUT R2, R2, 0xfffffffc, RZ, 0xc0, !PT ;  /* 0xfffffffc02027812 */ /* 0x000fe400078ec0ff */
[----:B------:R-:W-:-:S03]  /*3680*/  SHF.R.S32.HI R0, RZ, 0x2, R0 ;  /* 0x00000002ff007819 */ /* 0x000fc60000011400 */
[----:B------:R-:W-:-:S04]  /*3690*/  IMAD.IADD R2, R19, 0x1, -R2 ;  /* 0x0000000113027824 */ /* 0x000fc800078e0a02 */
[----:B------:R-:W-:-:S04]  /*36a0*/  IMAD R18, R2, 0x10, R0 ;  /* 0x0000001002127824 */ /* 0x000fc800078e0200 */
[C---:B--23--:R-:W-:Y:S01]  /*36b0*/  IMAD.SHL.U32 R4, R18.reuse, 0x4, RZ ;  /* 0x0000000412047824 */ /* 0x04cfe200078e00ff */
[C---:B------:R-:W-:Y:S02]  /*36c0*/  IADD3 R2, R18.reuse, 0x8, RZ ;  /* 0x0000000812027810 */ /* 0x040fe40007ffe0ff */
[----:B------:R-:W-:Y:S02]  /*36d0*/  SHF.R.S32.HI R0, RZ, 0x1f, R18 ;  /* 0x0000001fff007819 */ /* 0x000fe40000011412 */
[----:B------:R-:W-:Y:S01]  /*36e0*/  ISETP.GE.AND P3, PT, R18, UR7, PT ;  /* 0x0000000712007c0c */ /* 0x000fe2000bf66270 */
[----:B------:R2:W-:Y:S01]  /*36f0*/  STL [R1+0x44], R4 ;  /* 0x0000440401007387 */ /* 0x0005e20000100800 */
[----:B------:R-:W-:Y:S01]  /*3700*/  ISETP.GE.AND P2, PT, R2, UR7, PT ;  /* 0x0000000702007c0c */ /* 0x000fe2000bf46270 */
[----:B------:R-:W-:Y:S01]  /*3710*/  IMAD.MOV.U32 R2, RZ, RZ, 0x7f800000 ;  /* 0x7f800000ff027424 */ /* 0x000fe200078e00ff */
[----:B------:R-:W-:Y:S01]  /*3720*/  SHF.L.U64.HI R6, R18, 0x2, R0 ;  /* 0x0000000212067819 */ /* 0x000fe20000010200 */
[----:B------:R-:W-:Y:S01]  /*3730*/  IMAD.MOV.U32 R0, RZ, RZ, 0x7f800000 ;  /* 0x7f800000ff007424 */ /* 0x000fe200078e00ff */
[----:B--2---:R-:W-:-:S02]  /*3740*/  IADD3 R4, P1, R4, UR10, RZ ;  /* 0x0000000a04047c10 */ /* 0x004fc4000ff3e0ff */
[----:B------:R-:W-:Y:S01]  /*3750*/  ISETP.GE.AND P6, PT, R14, UR8, PT ;  /* 0x000000080e007c0c */ /* 0x000fe2000bfc6270 */
[----:B------:R-:W-:Y:S01]  /*3760*/  USHF.R.S32.HI UR7, URZ, 0x1f, UR20 ;  /* 0x0000001f3f077899 */ /* 0x000fe20008011414 */
[----:B------:R-:W-:Y:S01]  /*3770*/  IADD3.X R5, R6, UR9, RZ, P1, !PT ;  /* 0x0000000906057c10 */ /* 0x000fe20008ffe4ff */
[----:B------:R-:W-:Y:S01]  /*3780*/  IMAD.U32 R19, RZ, RZ, UR20 ;  /* 0x00000014ff137e24 */ /* 0x000fe2000f8e00ff */
[----:B------:R-:W-:Y:S04]  /*3790*/  STL [R1+0x40], R6 ;  /* 0x0000400601007387 */ /* 0x000fe80000100800 */
[----:B------:R2:W3:Y:S04]  /*37a0*/  @!P3 LDG.E R2, [R4.64] ;  /* 0x000000040402b981 */ /* 0x0004e8000c1e1900 */
[----:B------:R2:W5:Y:S01]  /*37b0*/  @!P2 LDG.E R0, [R4.64+0x20] ;  /* 0x000020040400a981 */ /* 0x000562000c1e1900 */
[----:B------:R-:W-:Y:S01]  /*37c0*/  UIMAD UR14, UR7, UR18, URZ ;  /* 0x00000012070e72a4 */ /* 0x000fe2000f8e023f */
[----:B------:R-:W-:Y:S02]  /*37d0*/  BSSY B0, `(.L_x_347) ;  /* 0x000003e000007945 */ /* 0x000fe40003800000 */
[----:B------:R-:W-:Y:S01]  /*37e0*/  @P6 STS.128 [R237+0x18000], RZ ;  /* 0x018000ffed006388 */ /* 0x000fe20000000c00 */
[----:B------:R-:W-:-:S03]  /*37f0*/  UIMAD UR14, UR20, UR19, UR14 ;  /* 0x00000013140e72a4 */ /* 0x000fc6000f8e020e */
[----:B------:R-:W-:Y:S04]  /*3800*/  @P6 STS.128 [R237+0x1a000], RZ ;  /* 0x01a000ffed006388 */ /* 0x000fe80000000c00 */
[----:B------:R-:W-:Y:S04]  /*3810*/  @P6 STS.128 [R237+0x1c000], RZ ;  /* 0x01c000ffed006388 */ /* 0x000fe80000000c00 */
[----:B------:R-:W-:Y:S01]  /*3820*/  @P6 STS.128 [R237+0x1e000], RZ ;  /* 0x01e000ffed006388 */ /* 0x000fe20000000c00 */
[----:B--2---:R-:W-:-:S05]  /*3830*/  IMAD.WIDE.U32 R4, R19, c[0x0][0x198], R244 ;  /* 0x0000660013047a25 */ /* 0x004fca00078e00f4 */
[----:B------:R-:W-:Y:S01]  /*3840*/  IADD3 R4, P1, R4, UR25, RZ ;  /* 0x0000001904047c10 */ /* 0x000fe2000ff3e0ff */
[----:B---3--:R-:W-:Y:S04]  /*3850*/  STL [R1], R2 ;  /* 0x0000000201007387 */ /* 0x008fe80000100800 */
[----:B-----5:R2:W-:Y:S02]  /*3860*/  STL [R1+0x4], R0 ;  /* 0x0000040001007387 */ /* 0x0205e40000100800 */
[----:B--2---:R-:W-:-:S05]  /*3870*/  IMAD.U32 R0, RZ, RZ, UR14 ;  /* 0x0000000eff007e24 */ /* 0x004fca000f8e00ff */
        /* <DEDUP_REMOVED lines=11> */
[----:B------:R-:W-:Y:S02]  /*3930*/  IMAD R0, R21, c[0x0][0x198], RZ ;  /* 0x0000660015007a24 */ /* 0x000fe400078e02ff */
[----:B------:R-:W-:-:S04]  /*3940*/  IMAD.WIDE.U32 R4, R20, c[0x0][0x198], R4 ;  /* 0x0000660014047a25 */ /* 0x000fc800078e0004 */
[----:B------:R-:W-:Y:S02]  /*3950*/  IMAD R2, R20, c[0x0][0x19c], R0 ;  /* 0x0000670014027a24 */ /* 0x000fe400078e0200 */
[----:B------:R-:W-:Y:S01]  /*3960*/  @!P4 MOV R6, R10 ;  /* 0x0000000a0006c202 */ /* 0x000fe20000000f00 */
[----:B------:R-:W-:Y:S01]  /*3970*/  @!P4 IMAD R0, R24, c[0x0][0x198], RZ ;  /* 0x000066001800ca24 */ /* 0x000fe200078e02ff */
[----:B------:R2:W-:Y:S01]  /*3980*/  @P4 STS.128 [R237+0x18000], RZ ;  /* 0x018000ffed004388 */ /* 0x0005e20000000c00 */
[----:B------:R-:W-:Y:S01]  /*3990*/  @!P4 IMAD.MOV.U32 R7, RZ, RZ, R17 ;  /* 0x000000ffff07c224 */ /* 0x000fe200078e0011 */
[----:B------:R-:W-:Y:S01]  /*39a0*/  IADD3 R5, R5, R2, RZ ;  /* 0x0000000205057210 */ /* 0x000fe20007ffe0ff */
[C---:B------:R-:W-:Y:S02]  /*39b0*/  @!P4 IMAD R0, R14.reuse, c[0x0][0x19c], R0 ;  /* 0x000067000e00ca24 */ /* 0x040fe400078e0200 */
[----:B------:R-:W-:-:S04]  /*39c0*/  @!P4 IMAD.WIDE.U32 R8, R14, c[0x0][0x198], R6 ;  /* 0x000066000e08ca25 */ /* 0x000fc800078e0006 */
[----:B------:R-:W-:Y:S01]  /*39d0*/  IMAD.MOV.U32 R2, RZ, RZ, 0x2 ;  /* 0x00000002ff027424 */ /* 0x000fe200078e00ff */
[----:B------:R-:W-:Y:S01]  /*39e0*/  @!P4 IADD3 R0, R9, R0, RZ ;  /* 0x000000000900c210 */ /* 0x000fe20007ffe0ff */
[----:B------:R-:W-:Y:S01]  /*39f0*/  IMAD.WIDE.U32 R6, R16, c[0x0][0x1b0], R4 ;  /* 0x00006c0010067a25 */ /* 0x000fe200078e0004 */
[----:B------:R-:W-:-:S03]  /*3a00*/  @!P4 LEA R12, P1, R8, c[0x0][0x168], 0x1 ;  /* 0x00005a00080cca11 */ /* 0x000fc600078208ff */
[----:B------:R-:W-:Y:S01]  /*3a10*/  IMAD.WIDE R4, R244, R2, c[0x0][0x168] ;  /* 0x00005a00f4047625 */ /* 0x000fe200078e0202 */
[----:B------:R-:W-:Y:S02]  /*3a20*/  @!P4 LEA.HI.X R13, R8, c[0x0][0x16c], R0, 0x1, P1 ;  /* 0x00005b00080dca11 */ /* 0x000fe400008f0c00 */
[----:B------:R-:W-:Y:S02]  /*3a30*/  ISETP.GE.AND P1, PT, R252, c[0x0][0x220], PT ;  /* 0x00008800fc007a0c */ /* 0x000fe40003f26270 */
[----:B------:R-:W-:Y:S01]  /*3a40*/  IADD3 R0, R15, R7, RZ ;  /* 0x000000070f007210 */ /* 0x000fe20007ffe0ff */
[----:B------:R-:W-:Y:S01]  /*3a50*/  @!PT LDS RZ, [RZ] ;  /* 0x00000000fffff984 */ /* 0x000fe20000000800 */
[----:B------:R-:W-:Y:S01]  /*3a60*/  @!PT LDS RZ, [RZ] ;  /* 0x00000000fffff984 */ /* 0x000fe20000000800 */
[----:B------:R-:W-:Y:S01]  /*3a70*/  @!PT LDS RZ, [RZ] ;  /* 0x00000000fffff984 */ /* 0x000fe20000000800 */
[----:B------:R2:W-:Y:S01]  /*3a80*/  @!P4 LDGSTS.E.BYPASS.LTC128B.128 [R237+0x18000], [R12.64] ;  /* 0x180000000cedcfae */ /* 0x0005e2000b901d44 */
        /* <DEDUP_REMOVED lines=18> */
.L_x_348:
[----:B------:R-:W-:Y:S05]  /*3bb0*/  BSYNC B0 ;  /* 0x0000000000007941 */ /* 0x000fea0003800000 */
.L_x_347:
        /* <DEDUP_REMOVED lines=9> */
[----:B------:R-:W-:Y:S01]  /*3c50*/  MOV R4, UR25 ;  /* 0x0000001900047c02 */ /* 0x000fe20008000f00 */
[----:B------:R-:W-:Y:S01]  /*3c60*/  IMAD.MOV.U32 R11, RZ, RZ, R17 ;  /* 0x000000ffff0b7224 */ /* 0x000fe200078e0011 */
[----:B------:R-:W-:Y:S01]  /*3c70*/  ISETP.GE.AND P4, PT, R244, c[0x0][0x220], PT ;  /* 0x00008800f4007a0c */ /* 0x000fe20003f86270 */
[----:B------:R-:W-:Y:S01]  /*3c80*/  IMAD.X R2, RZ, RZ, R21, P1 ;  /* 0x000000ffff027224 */ /* 0x000fe200008e0615 */
[----:B------:R-:W-:Y:S01]  /*3c90*/  MOV R8, 0x2 ;  /* 0x0000000200087802 */ /* 0x000fe20000000f00 */
[----:B------:R-:W-:Y:S01]  /*3ca0*/  IMAD.WIDE.U32 R4, R0, c[0x0][0x198], R4 ;  /* 0x0000660000047a25 */ /* 0x000fe200078e0004 */
[----:B------:R-:W-:-:S03]  /*3cb0*/  ISETP.GE.AND P3, PT, R251, c[0x0][0x220], PT ;  /* 0x00008800fb007a0c */ /* 0x000fc60003f66270 */
[----:B------:R-:W-:-:S04]  /*3cc0*/  IMAD R2, R2, c[0x0][0x198], RZ ;  /* 0x0000660002027a24 */ /* 0x000fc800078e02ff */
[----:B------:R-:W-:Y:S01]  /*3cd0*/  IMAD R2, R0, c[0x0][0x19c], R2 ;  /* 0x0000670000027a24 */ /* 0x000fe200078e0202 */
[----:B------:R-:W-:Y:S01]  /*3ce0*/  IADD3 R0, P1, R14, 0x20, RZ ;  /* 0x000000200e007810 */ /* 0x000fe20007f3e0ff */
[----:B------:R2:W-:Y:S03]  /*3cf0*/  @P4 STS.128 [R237+0x19000], RZ ;  /* 0x019000ffed004388 */ /* 0x0005e60000000c00 */
[----:B------:R-:W-:Y:S01]  /*3d00*/  IADD3 R5, R5, R2, RZ ;  /* 0x0000000205057210 */ /* 0x000fe20007ffe0ff */
[----:B------:R-:W-:Y:S02]  /*3d10*/  IMAD.X R2, RZ, RZ, R24, P1 ;  /* 0x000000ffff027224 */ /* 0x000fe400008e0618 */
[----:B------:R-:W-:-:S04]  /*3d20*/  IMAD.WIDE.U32 R10, R0, c[0x0][0x198], R10 ;  /* 0x00006600000a7a25 */ /* 0x000fc800078e000a */
[----:B------:R-:W-:Y:S02]  /*3d30*/  IMAD R2, R2, c[0x0][0x198], RZ ;  /* 0x0000660002027a24 */ /* 0x000fe400078e02ff */
[----:B------:R-:W-:-:S04]  /*3d40*/  IMAD.WIDE.U32 R6, R16, c[0x0][0x1b0], R4 ;  /* 0x00006c0010067a25 */ /* 0x000fc800078e0004 */
[----:B------:R-:W-:Y:S01]  /*3d50*/  IMAD.WIDE R4, R244, R8, c[0x0][0x168] ;  /* 0x00005a00f4047625 */ /* 0x000fe200078e0208 */
[----:B------:R-:W-:-:S03]  /*3d60*/  @!P4 LEA R8, P1, R10, c[0x0][0x168], 0x1 ;  /* 0x00005a000a08ca11 */ /* 0x000fc600078208ff */
[----:B------:R-:W-:Y:S01]  /*3d70*/  IMAD R0, R0, c[0x0][0x19c], R2 ;  /* 0x0000670000007a24 */ /* 0x000fe200078e0202 */
[----:B------:R-:W-:Y:S02]  /*3d80*/  IADD3 R2, R15, R7, RZ ;  /* 0x000000070f027210 */ /* 0x000fe40007ffe0ff */
[----:B------:R-:W-:Y:S01]  /*3d90*/  LEA R4, P2, R6, R4, 0x1 ;  /* 0x0000000406047211 */ /* 0x000fe200078408ff */
[----:B------:R-:W-:-:S03]  /*3da0*/  IMAD.IADD R0, R11, 0x1, R0 ;  /* 0x000000010b007824 */ /* 0x000fc600078e0200 */
[----:B------:R-:W-:Y:S02]  /*3db0*/  LEA.HI.X R5, R6, R5, R2, 0x1, P2 ;  /* 0x0000000506057211 */ /* 0x000fe400010f0c02 */
[----:B------:R-:W-:Y:S02]  /*3dc0*/  ISETP.GE.AND P2, PT, R250, c[0x0][0x220], PT ;  /* 0x00008800fa007a0c */ /* 0x000fe40003f46270 */
[----:B------:R-:W-:Y:S02]  /*3dd0*/  @!P4 LEA.HI.X R9, R10, c[0x0][0x16c], R0, 0x1, P1 ;  /* 0x00005b000a09ca11 */ /* 0x000fe400008f0c00 */
[----:B------:R-:W-:-:S03]  /*3de0*/  ISETP.GE.AND P1, PT, R252, c[0x0][0x220], PT ;  /* 0x00008800fc007a0c */ /* 0x000fc60003f26270 */
        /* <DEDUP_REMOVED lines=20> */
.L_x_350:
[----:B------:R-:W-:Y:S05]  /*3f30*/  BSYNC B0 ;  /* 0x0000000000007941 */ /* 0x000fea0003800000 */
.L_x_349:
        /* <DEDUP_REMOVED lines=62> */
.L_x_352:
[----:B------:R-:W-:Y:S05]  /*4320*/  BSYNC B0 ;  /* 0x0000000000007941 */ /* 0x000fea0003800000 */
.L_x_351:
        /* <DEDUP_REMOVED lines=27> */
[----:B------:R-:W-:Y:S02]  /*44e0*/  @!P4 LEA R8, P6, R10, c[0x0][0x170], 0x1 ;  /* 0x00005c000a08ca11 */ /* 0x000fe400078c08ff */
[----:B------:R-:W-:Y:S01]  /*44f0*/  IADD3 R0, R11, R0, RZ ;  /* 0x000000000b007210 */ /* 0x000fe20007ffe0ff */
        /* <DEDUP_REMOVED lines=25> */
.L_x_354:
[----:B------:R-:W-:Y:S05]  /*4690*/  BSYNC B0 ;  /* 0x0000000000007941 */ /* 0x000fea0003800000 */
.L_x_353:
[----:B------:R-:W-:Y:S01]  /*46a0*/  LEA.HI R0, R26, R27, RZ, 0x4 ;  /* 0x0000001b1a007211 */ /* 0x000fe200078f20ff */
[----:B--23--:R-:W-:Y:S01]  /*46b0*/  IMAD.U32 R4, RZ, RZ, UR26 ;  /* 0x0000001aff047e24 */ /* 0x00cfe2000f8e00ff */
[----:B------:R-:W-:Y:S01]  /*46c0*/  IADD3 R5, R18, 0x1, RZ ;  /* 0x0000000112057810 */ /* 0x000fe20007ffe0ff */
[----:B------:R-:W0:Y:S01]  /*46d0*/  LDGDEPBAR ;  /* 0x00000000000079af */ /* 0x000e220000000000 */
[----:B------:R-:W-:Y:S01]  /*46e0*/  LOP3.LUT R0, R0, 0xfffffff0, RZ, 0xc0, !PT ;  /* 0xfffffff000007812 */ /* 0x000fe200078ec0ff */
[----:B------:R-:W-:Y:S01]  /*46f0*/  IMAD.SHL.U32 R222, R233, 0x2, RZ ;  /* 0x00000002e9de7824 */ /* 0x000fe200078e00ff */
[----:B------:R-:W-:Y:S01]  /*4700*/  MOV R226, 0x40 ;  /* 0x0000004000e27802 */ /* 0x000fe20000000f00 */
[----:B------:R-:W-:Y:S01]  /*4710*/  UIADD3 UR14, UR26, 0x40, UR20 ;  /* 0x000000401a0e7890 */ /* 0x000fe2000fffe014 */
[----:B------:R-:W-:Y:S01]  /*4720*/  IMAD.MOV.U32 R238, RZ, RZ, R236 ;  /* 0x000000ffffee7224 */ /* 0x000fe200078e00ec */
[----:B------:R-:W-:Y:S01]  /*4730*/  CS2R R190, SRZ ;  /* 0x0000000000be7805 */ /* 0x000fe2000001ff00 */
[----:B------:R-:W-:Y:S01]  /*4740*/  IMAD.IADD R0, R27, 0x1, -R0 ;  /* 0x000000011b007824 */ /* 0x000fe200078e0a00 */
[----:B------:R-:W-:Y:S01]  /*4750*/  CS2R R188, SRZ ;  /* 0x0000000000bc7805 */ /* 0x000fe2000001ff00 */
[----:B------:R-:W-:Y:S01]  /*4760*/  CS2R R194, SRZ ;  /* 0x0000000000c27805 */ /* 0x000fe2000001ff00 */
[----:B------:R-:W-:Y:S01]  /*4770*/  CS2R R192, SRZ ;  /* 0x0000000000c07805 */ /* 0x000fe2000001ff00 */
[----:B------:R-:W-:Y:S01]  /*4780*/  CS2R R186, SRZ ;  /* 0x0000000000ba7805 */ /* 0x000fe2000001ff00 */
[----:B------:R-:W-:Y:S01]  /*4790*/  SHF.R.S32.HI R2, RZ, 0x1f, R0 ;  /* 0x0000001fff027819 */ /* 0x000fe20000011400 */
[----:B------:R-:W-:Y:S01]  /*47a0*/  CS2R R184, SRZ ;  /* 0x0000000000b87805 */ /* 0x000fe2000001ff00 */
[----:B------:R-:W-:Y:S01]  /*47b0*/  CS2R R182, SRZ ;  /* 0x0000000000b67805 */ /* 0x000fe2000001ff00 */
[----:B------:R-:W-:Y:S01]  /*47c0*/  CS2R R180, SRZ ;  /* 0x0000000000b47805 */ /* 0x000fe2000001ff00 */
[----:B------:R-:W-:Y:S01]  /*47d0*/  LEA.HI R2, R2, R0, RZ, 0x3 ;  /* 0x0000000002027211 */ /* 0x000fe200078f18ff */
[----:B------:R-:W-:Y:S01]  /*47e0*/  CS2R R174, SRZ ;  /* 0x0000000000ae7805 */ /* 0x000fe2000001ff00 */
[----:B------:R-:W-:Y:S01]  /*47f0*/  CS2R R172, SRZ ;  /* 0x0000000000ac7805 */ /* 0x000fe2000001ff00 */
[----:B------:R-:W-:Y:S01]  /*4800*/  CS2R R178, SRZ ;  /* 0x0000000000b27805 */ /* 0x000fe2000001ff00 */
[----:B------:R-:W-:Y:S01]  /*4810*/  LOP3.LUT R2, R2, 0xfffffff8, RZ, 0xc0, !PT ;  /* 0xfffffff802027812 */ /* 0x000fe200078ec0ff */
[----:B------:R-:W-:Y:S01]  /*4820*/  CS2R R176, SRZ ;  /* 0x0000000000b07805 */ /* 0x000fe2000001ff00 */
[----:B------:R-:W-:Y:S01]  /*4830*/  CS2R R170, SRZ ;  /* 0x0000000000aa7805 */ /* 0x000fe2000001ff00 */
[----:B------:R-:W-:Y:S01]  /*4840*/  CS2R R168, SRZ ;  /* 0x0000000000a87805 */ /* 0x000fe2000001ff00 */
[----:B------:R-:W-:Y:S01]  /*4850*/  CS2R R166, SRZ ;  /* 0x0000000000a67805 */ /* 0x000fe2000001ff00 */
[----:B------:R-:W-:Y:S01]  /*4860*/  IMAD.IADD R0, R0, 0x1, -R2 ;  /* 0x0000000100007824 */ /* 0x000fe200078e0a02 */
[----:B------:R-:W-:Y:S01]  /*4870*/  IADD3 R2, R5, UR15, -R4 ;  /* 0x0000000f05027c10 */ /* 0x000fe2000fffe804 */
[----:B------:R-:W-:Y:S01]  /*4880*/  CS2R R164, SRZ ;  /* 0x0000000000a47805 */ /* 0x000fe2000001ff00 */
[----:B------:R-:W-:Y:S01]  /*4890*/  CS2R R158, SRZ ;  /* 0x00000000009e7805 */ /* 0x000fe2000001ff00 */
[----:B------:R-:W-:Y:S01]  /*48a0*/  CS2R R156, SRZ ;  /* 0x00000000009c7805 */ /* 0x000fe2000001ff00 */
[----:B------:R-:W-:Y:S01]  /*48b0*/  R2P PR, R0, 0x6 ;  /* 0x0000000600007804 */ /* 0x000fe20000000000 */
[----:B------:R2:W-:Y:S01]  /*48c0*/  STL [R1+0x50], R2 ;  /* 0x0000500201007387 */ /* 0x0005e20000100800 */
[----:B------:R-:W-:Y:S01]  /*48d0*/  IADD3 R0, R232, 0x4000, RZ ;  /* 0x00004000e8007810 */ /* 0x000fe20007ffe0ff */
[----:B------:R-:W-:Y:S01]  /*48e0*/  CS2R R162, SRZ ;  /* 0x0000000000a27805 */ /* 0x000fe2000001ff00 */
[----:B------:R-:W-:Y:S01]  /*48f0*/  CS2R R160, SRZ ;  /* 0x0000000000a07805 */ /* 0x000fe2000001ff00 */
[----:B------:R-:W-:Y:S01]  /*4900*/  SEL R231, R231, 0xffffffe0, !P1 ;  /* 0xffffffe0e7e77807 */ /* 0x000fe20004800000 */
[----:B------:R-:W-:Y:S01]  /*4910*/  CS2R R154, SRZ ;  /* 0x00000000009a7805 */ /* 0x000fe2000001ff00 */
[----:B------:R-:W-:Y:S01]  /*4920*/  SEL R0, R0, R232, !P0 ;  /* 0x000000e800007207 */ /* 0x000fe20004000000 */
[----:B------:R-:W-:Y:S01]  /*4930*/  CS2R R152, SRZ ;  /* 0x0000000000987805 */ /* 0x000fe2000001ff00 */
[----:B------:R-:W-:Y:S01]  /*4940*/  SEL R226, R226, 0xffffffc0, !P2 ;  /* 0xffffffc0e2e27807 */ /* 0x000fe20005000000 */
[----:B------:R-:W-:Y:S01]  /*4950*/  IMAD.IADD R223, R231, 0x1, R222 ;  /* 0x00000001e7df7824 */ /* 0x000fe200078e02de */
[----:B------:R-:W-:Y:S01]  /*4960*/  IADD3 R228, R227, R231, RZ ;  /* 0x000000e7e3e47210 */ /* 0x000fe20007ffe0ff */
        /* <DEDUP_REMOVED lines=18> */
[----:B------:R-:W-:Y:S01]  /*4a90*/  SEL R2, R2, R233, !P0 ;  /* 0x000000e902027207 */ /* 0x000fe20004000000 */
[----:B------:R-:W-:Y:S01]  /*4aa0*/  CS2R R68, SRZ ;  /* 0x0000000000447805 */ /* 0x000fe2000001ff00 */
[----:B------:R-:W-:Y:S01]  /*4ab0*/  CS2R R62, SRZ ;  /* 0x00000000003e7805 */ /* 0x000fe2000001ff00 */
[----:B------:R-:W-:Y:S01]  /*4ac0*/  CS2R R60, SRZ ;  /* 0x00000000003c7805 */ /* 0x000fe2000001ff00 */
[----:B------:R-:W-:Y:S01]  /*4ad0*/  CS2R R66, SRZ ;  /* 0x0000000000427805 */ /* 0x000fe2000001ff00 */
[----:B------:R-:W-:Y:S01]  /*4ae0*/  IMAD.SHL.U32 R219, R2, 0x2, RZ ;  /* 0x0000000202db7824 */ /* 0x000fe200078e00ff */
[----:B------:R-:W-:Y:S01]  /*4af0*/  SHF.L.U32 R2, R0, 0x1, RZ ;  /* 0x0000000100027819 */ /* 0x000fe200000006ff */
[----:B------:R-:W-:Y:S01]  /*4b00*/  IMAD.MOV.U32 R0, RZ, RZ, c[0x0][0x22c] ;  /* 0x00008b00ff007624 */ /* 0x000fe200078e00ff */
[----:B------:R-:W-:Y:S01]  /*4b10*/  CS2R R64, SRZ ;  /* 0x0000000000407805 */ /* 0x000fe2000001ff00 */
[----:B------:R-:W-:Y:S01]  /*4b20*/  CS2R R58, SRZ ;  /* 0x00000000003a7805 */ /* 0x000fe2000001ff00 */
[----:B------:R-:W-:Y:S01]  /*4b30*/  CS2R R56, SRZ ;  /* 0x0000000000387805 */ /* 0x000fe2000001ff00 */
[----:B------:R-:W-:Y:S01]  /*4b40*/  IMAD R0, R0, c[0x0][0x1c0], RZ ;  /* 0x0000700000007a24 */ /* 0x000fe200078e02ff */
[----:B------:R-:W-:Y:S01]  /*4b50*/  CS2R R54, SRZ ;  /* 0x0000000000367805 */ /* 0x000fe2000001ff00 */
[----:B------:R-:W-:Y:S01]  /*4b60*/  CS2R R52, SRZ ;  /* 0x0000000000347805 */ /* 0x000fe2000001ff00 */
[----:B------:R-:W-:Y:S01]  /*4b70*/  CS2R R46, SRZ ;  /* 0x00000000002e7805 */ /* 0x000fe2000001ff00 */
[C---:B------:R-:W-:Y:S01]  /*4b80*/  IMAD.SHL.U32 R239, R0.reuse, 0x8, RZ ;  /* 0x0000000800ef7824 */ /* 0x040fe200078e00ff */
[----:B------:R-:W-:Y:S01]  /*4b90*/  SHF.L.U32 R10, R0, 0x4, RZ ;  /* 0x00000004000a7819 */ /* 0x000fe200000006ff */
[----:B------:R-:W-:Y:S01]  /*4ba0*/  CS2R R44, SRZ ;  /* 0x00000000002c7805 */ /* 0x000fe2000001ff00 */
[----:B------:R-:W-:Y:S01]  /*4bb0*/  CS2R R50, SRZ ;  /* 0x0000000000327805 */ /* 0x000fe2000001ff00 */
[----:B------:R-:W-:Y:S01]  /*4bc0*/  CS2R R48, SRZ ;  /* 0x0000000000307805 */ /* 0x000fe2000001ff00 */
[C---:B------:R-:W-:Y:S01]  /*4bd0*/  IADD3 R9, R10.reuse, 0x20, RZ ;  /* 0x000000200a097810 */ /* 0x040fe20007ffe0ff */
[----:B------:R-:W-:Y:S01]  /*4be0*/  CS2R R42, SRZ ;  /* 0x00000000002a7805 */ /* 0x000fe2000001ff00 */
[C---:B------:R-:W-:Y:S01]  /*4bf0*/  IADD3 R8, R10.reuse, 0x40, RZ ;  /* 0x000000400a087810 */ /* 0x040fe20007ffe0ff */
[----:B------:R-:W-:Y:S01]  /*4c00*/  CS2R R40, SRZ ;  /* 0x0000000000287805 */ /* 0x000fe2000001ff00 */
[C---:B------:R-:W-:Y:S01]  /*4c10*/  IADD3 R7, R10.reuse, 0x60, RZ ;  /* 0x000000600a077810 */ /* 0x040fe20007ffe0ff */
[C---:B------:R-:W-:Y:S01]  /*4c20*/  IMAD.IADD R9, R239.reuse, 0x1, R9 ;  /* 0x00000001ef097824 */ /* 0x040fe200078e0209 */
[C---:B------:R-:W-:Y:S01]  /*4c30*/  IADD3 R6, R10.reuse, 0x80, RZ ;  /* 0x000000800a067810 */ /* 0x040fe20007ffe0ff */
[----:B------:R-:W-:Y:S01]  /*4c40*/  CS2R R38, SRZ ;  /* 0x0000000000267805 */ /* 0x000fe2000001ff00 */
[C---:B------:R-:W-:Y:S01]  /*4c50*/  IADD3 R5, R10.reuse, 0xa0, RZ ;  /* 0x000000a00a057810 */ /* 0x040fe20007ffe0ff */
[C---:B------:R-:W-:Y:S01]  /*4c60*/  IMAD.IADD R7, R239.reuse, 0x1, R7 ;  /* 0x00000001ef077824 */ /* 0x040fe200078e0207 */
[C---:B------:R-:W-:Y:S01]  /*4c70*/  IADD3 R4, R10.reuse, 0xc0, RZ ;  /* 0x000000c00a047810 */ /* 0x040fe20007ffe0ff */
[C---:B------:R-:W-:Y:S01]  /*4c80*/  IMAD.IADD R6, R239.reuse, 0x1, R6 ;  /* 0x00000001ef067824 */ /* 0x040fe200078e0206 */
[C---:B------:R-:W-:Y:S01]  /*4c90*/  IADD3 R8, R239.reuse, R8, RZ ;  /* 0x00000008ef087210 */ /* 0x040fe20007ffe0ff */
[C---:B------:R-:W-:Y:S01]  /*4ca0*/  IMAD.IADD R7, R239.reuse, 0x1, R7 ;  /* 0x00000001ef077824 */ /* 0x040fe200078e0207 */
[----:B------:R-:W-:Y:S01]  /*4cb0*/  IADD3 R0, R10, 0xe0, RZ ;  /* 0x000000e00a007810 */ /* 0x000fe20007ffe0ff */
[C---:B------:R-:W-:Y:S01]  /*4cc0*/  IMAD.IADD R4, R239.reuse, 0x1, R4 ;  /* 0x00000001ef047824 */ /* 0x040fe200078e0204 */
[C---:B------:R-:W-:Y:S01]  /*4cd0*/  IADD3 R5, R239.reuse, R5, RZ ;  /* 0x00000005ef057210 */ /* 0x040fe20007ffe0ff */
        /* <DEDUP_REMOVED lines=9> */
[----:B------:R-:W-:Y:S01]  /*4d70*/  CS2R R36, SRZ ;  /* 0x0000000000247805 */ /* 0x000fe2000001ff00 */
[C---:B------:R-:W-:Y:S01]  /*4d80*/  IMAD.IADD R8, R239.reuse, 0x1, R8 ;  /* 0x00000001ef087824 */ /* 0x040fe200078e0208 */
[----:B------:R-:W-:Y:S01]  /*4d90*/  CS2R R30, SRZ ;  /* 0x00000000001e7805 */ /* 0x000fe2000001ff00 */
[C---:B------:R-:W-:Y:S01]  /*4da0*/  IMAD.IADD R6, R239.reuse, 0x1, R6 ;  /* 0x00000001ef067824 */ /* 0x040fe200078e0206 */
[C---:B------:R-:W-:Y:S01]  /*4db0*/  IADD3 R4, R239.reuse, R4, RZ ;  /* 0x00000004ef047210 */ /* 0x040fe20007ffe0ff */
[C---:B------:R-:W-:Y:S01]  /*4dc0*/  IMAD.IADD R5, R239.reuse, 0x1, R5 ;  /* 0x00000001ef057824 */ /* 0x040fe200078e0205 */
[C---:B------:R-:W-:Y:S01]  /*4dd0*/  IADD3 R8, R239.reuse, R8, RZ ;  /* 0x00000008ef087210 */ /* 0x040fe20007ffe0ff */
[C---:B------:R-:W-:Y:S01]  /*4de0*/  IMAD.IADD R9, R239.reuse, 0x1, R9 ;  /* 0x00000001ef097824 */ /* 0x040fe200078e0209 */
[----:B------:R-:W-:Y:S01]  /*4df0*/  CS2R R28, SRZ ;  /* 0x00000000001c7805 */ /* 0x000fe2000001ff00 */
[C---:B------:R-:W-:Y:S01]  /*4e00*/  IMAD.IADD R7, R239.reuse, 0x1, R7 ;  /* 0x00000001ef077824 */ /* 0x040fe200078e0207 */
[C---:B------:R-:W-:Y:S01]  /*4e10*/  IADD3 R5, R239.reuse, R5, RZ ;  /* 0x00000005ef057210 */ /* 0x040fe20007ffe0ff */
[C---:B------:R-:W-:Y:S01]  /*4e20*/  IMAD.IADD R6, R239.reuse, 0x1, R6 ;  /* 0x00000001ef067824 */ /* 0x040fe200078e0206 */
[----:B------:R2:W-:Y:S01]  /*4e30*/  STL [R1+0x20], R9 ;  /* 0x0000200901007387 */ /* 0x0005e20000100800 */
[C---:B------:R-:W-:Y:S01]  /*4e40*/  IMAD.IADD R0, R239.reuse, 0x1, R0 ;  /* 0x00000001ef007824 */ /* 0x040fe200078e0200 */
[----:B------:R-:W-:Y:S01]  /*4e50*/  CS2R R34, SRZ ;  /* 0x0000000000227805 */ /* 0x000fe2000001ff00 */
[C---:B------:R-:W-:Y:S01]  /*4e60*/  IMAD.IADD R4, R239.reuse, 0x1, R4 ;  /* 0x00000001ef047824 */ /* 0x040fe200078e0204 */
[----:B------:R3:W-:Y:S01]  /*4e70*/  STL [R1+0x1c], R8 ;  /* 0x00001c0801007387 */ /* 0x0007e20000100800 */
[----:B------:R-:W-:Y:S01]  /*4e80*/  IMAD.IADD R0, R239, 0x1, R0 ;  /* 0x00000001ef007824 */ /* 0x000fe200078e0200 */
[----:B------:R-:W-:Y:S01]  /*4e90*/  CS2R R32, SRZ ;  /* 0x0000000000207805 */ /* 0x000fe2000001ff00 */
[----:B------:R-:W-:Y:S01]  /*4ea0*/  CS2R R26, SRZ ;  /* 0x00000000001a7805 */ /* 0x000fe2000001ff00 */
[----:B------:R5:W-:Y:S01]  /*4eb0*/  STL [R1+0x18], R7 ;  /* 0x0000180701007387 */ /* 0x000be20000100800 */
[----:B------:R-:W-:Y:S01]  /*4ec0*/  CS2R R24, SRZ ;  /* 0x0000000000187805 */ /* 0x000fe2000001ff00 */
[----:B------:R-:W-:Y:S01]  /*4ed0*/  CS2R R22, SRZ ;  /* 0x0000000000167805 */ /* 0x000fe2000001ff00 */
[----:B------:R-:W-:Y:S01]  /*4ee0*/  CS2R R20, SRZ ;  /* 0x0000000000147805 */ /* 0x000fe2000001ff00 */
[----:B------:R1:W-:Y:S01]  /*4ef0*/  STL [R1+0x14], R6 ;  /* 0x0000140601007387 */ /* 0x0003e20000100800 */
[----:B------:R-:W-:Y:S01]  /*4f00*/  IMAD.IADD R229, R227, 0x1, R226 ;  /* 0x00000001e3e57824 */ /* 0x000fe200078e02e2 */
[C---:B------:R-:W-:Y:S01]  /*4f10*/  IADD3 R225, R226.reuse, R222, RZ ;  /* 0x000000dee2e17210 */ /* 0x040fe20007ffe0ff */
[C---:B------:R-:W-:Y:S01]  /*4f20*/  IMAD.IADD R230, R226.reuse, 0x1, R228 ;  /* 0x00000001e2e67824 */ /* 0x040fe200078e02e4 */
[----:B------:R4:W-:Y:S01]  /*4f30*/  STL [R1+0x10], R5 ;  /* 0x0000100501007387 */ /* 0x0009e20000100800 */
[----:B------:R-:W-:Y:S01]  /*4f40*/  IMAD.IADD R224, R226, 0x1, R223 ;  /* 0x00000001e2e07824 */ /* 0x000fe200078e02df */
[----:B------:R-:W-:Y:S01]  /*4f50*/  UIADD3 UR14, UR14, -UR15, URZ ;  /* 0x8000000f0e0e7290 */ /* 0x000fe2000fffe03f */
[C---:B--2---:R-:W-:Y:S01]  /*4f60*/  IADD3 R9, R239.reuse, R9, RZ ;  /* 0x00000009ef097210 */ /* 0x044fe20007ffe0ff */
[----:B---3--:R-:W-:-:S04]  /*4f70*/  IMAD.IADD R8, R239, 0x1, R8 ;  /* 0x00000001ef087824 */ /* 0x008fc800078e0208 */
[----:B------:R-:W-:Y:S01]  /*4f80*/  STL [R1+0x3c], R9 ;  /* 0x00003c0901007387 */ /* 0x000fe20000100800 */
[----:B-----5:R-:W-:-:S03]  /*4f90*/  IMAD.IADD R7, R239, 0x1, R7 ;  /* 0x00000001ef077824 */ /* 0x020fc600078e0207 */
[----:B------:R2:W-:Y:S01]  /*4fa0*/  STL [R1+0xc], R4 ;  /* 0x00000c0401007387 */ /* 0x0005e20000100800 */
[----:B-1----:R-:W-:-:S03]  /*4fb0*/  IADD3 R6, R239, R6, RZ ;  /* 0x00000006ef067210 */ /* 0x002fc60007ffe0ff */
[----:B------:R-:W-:Y:S01]  /*4fc0*/  STL [R1+0x38], R8 ;  /* 0x0000380801007387 */ /* 0x000fe20000100800 */
[----:B----4-:R-:W-:-:S03]  /*4fd0*/  IMAD.IADD R5, R239, 0x1, R5 ;  /* 0x00000001ef057824 */ /* 0x010fc600078e0205 */
[----:B------:R1:W-:Y:S04]  /*4fe0*/  STL [R1+0x8], R0 ;  /* 0x0000080001007387 */ /* 0x0003e80000100800 */
[----:B------:R3:W-:Y:S04]  /*4ff0*/  STL [R1+0x34], R7 ;  /* 0x0000340701007387 */ /* 0x0007e80000100800 */
[----:B------:R3:W-:Y:S04]  /*5000*/  STL [R1+0x30], R6 ;  /* 0x0000300601007387 */ /* 0x0007e80000100800 */
[----:B------:R3:W-:Y:S01]  /*5010*/  STL [R1+0x2c], R5 ;  /* 0x00002c0501007387 */ /* 0x0007e20000100800 */
[C---:B--2---:R-:W-:Y:S01]  /*5020*/  IMAD.IADD R4, R239.reuse, 0x1, R4 ;  /* 0x00000001ef047824 */ /* 0x044fe200078e0204 */
[----:B-1----:R-:W-:-:S05]  /*5030*/  IADD3 R0, R239, R0, RZ ;  /* 0x00000000ef007210 */ /* 0x002fca0007ffe0ff */
[----:B------:R3:W-:Y:S04]  /*5040*/  STL [R1+0x24], R0 ;  /* 0x0000240001007387 */ /* 0x0007e80000100800 */
[----:B------:R3:W-:Y:S02]  /*5050*/  STL [R1+0x28], R4 ;  /* 0x0000280401007387 */ /* 0x0007e40000100800 */
.L_x_357:
[----:B------:R-:W0:Y:S01]  /*5060*/  LDGDEPBAR ;  /* 0x00000000000079af */ /* 0x000e220000000000 */
[C---:B------:R-:W-:Y:S01]  /*5070*/  IMAD.IADD R109, R219.reuse, 0x1, R231 ;  /* 0x00000001db6d7824 */ /* 0x040fe200078e02e7 */
[----:B------:R-:W-:Y:S01]  /*5080*/  USHF.L.U32 UR7, UR6, 0x6, URZ ;  /* 0x0000000606077899 */ /* 0x000fe2000800063f */
[--C-:B------:R-:W-:Y:S01]  /*5090*/  IMAD.IADD R108, R219, 0x1, R226.reuse ;  /* 0x00000001db6c7824 */ /* 0x100fe200078e02e2 */
[----:B------:R-:W-:Y:S01]  /*50a0*/  USHF.L.U32 UR8, UR16, 0x6, URZ ;  /* 0x0000000610087899 */ /* 0x000fe2000800063f */
[----:B---3--:R-:W-:Y:S01]  /*50b0*/  IMAD.IADD R0, R109, 0x1, R226 ;  /* 0x000000016d007824 */ /* 0x008fe200078e02e2 */
[----:B------:R-:W2:Y:S01]  /*50c0*/  LDL R113, [R1+0x50] ;  /* 0x0000500001717983 */ /* 0x000ea20000100800 */
[----:B------:R-:W-:Y:S02]  /*50d0*/  UISETP.GE.AND UP0, UPT, UR7, UR14, UPT ;  /* 0x0000000e0700728c */ /* 0x000fe4000bf06270 */
[----:B------:R-:W-:Y:S02]  /*50e0*/  UIADD3 UR8, UR8, 0x40, URZ ;  /* 0x0000004008087890 */ /* 0x000fe4000fffe03f */
[----:B------:R-:W3:Y:S01]  /*50f0*/  LDL R112, [R1+0x54] ;  /* 0x0000540001707983 */ /* 0x000ee20000100800 */
[----:B------:R-:W-:Y:S02]  /*5100*/  UISETP.GT.AND UP3, UPT, UR6, UR13, UPT ;  /* 0x0000000d0600728c */ /* 0x000fe4000bf64270 */
[----:B------:R-:W-:Y:S02]  /*5110*/  UISETP.LT.AND UP0, UPT, UR8, UR15, UP0 ;  /* 0x0000000f0800728c */ /* 0x000fe40008701270 */
[----:B------:R-:W4:Y:S04]  /*5120*/  LDL R111, [R1] ;  /* 0x00000000016f7983 */ /* 0x000f280000100800 */
[----:B------:R-:W-:Y:S01]  /*5130*/  PLOP3.LUT P0, PT, PT, PT, UP0, 0x80, 0x0 ;  /* 0x000000000000781c */ /* 0x000fe20003f0f008 */
[----:B------:R-:W5:Y:S01]  /*5140*/  LDL R110, [R1+0x4] ;  /* 0x00000400016e7983 */ /* 0x000f620000100800 */
[----:B------:R-:W-:Y:S04]  /*5150*/  DEPBAR.LE SB0, 0x0 ;  /* 0x000080000000791a */ /* 0x000fe80000000000 */
[----:B------:R-:W-:Y:S06]  /*5160*/  BAR.SYNC.DEFER_BLOCKING 0x0 ;  /* 0x0000000000007b1d */ /* 0x000fec0000010000 */
[----:B------:R-:W-:Y:S05]  /*5170*/  LDSM.16.M88.4 R16, [R219] ;  /* 0x00000000db10783b */ /* 0x000fea0000000200 */
[----:B------:R-:W1:Y:S05]  /*5180*/  LDSM.16.M88.4 R8, [R3+0x18000] ;  /* 0x018000000308783b */ /* 0x000e6a0000000200 */
[----:B------:R-:W1:Y:S05]  /*5190*/  LDSM.16.M88.4 R84, [R3+0x18800] ;  /* 0x018800000354783b */ /* 0x000e6a0000000200 */
[----:B------:R-:W-:Y:S05]  /*51a0*/  LDSM.16.M88.4 R88, [R109] ;  /* 0x000000006d58783b */ /* 0x000fea0000000200 */
[----:B------:R-:W1:Y:S05]  /*51b0*/  LDSM.16.M88.4 R92, [R216+0x18000] ;  /* 0x01800000d85c783b */ /* 0x000e6a0000000200 */
[----:B------:R-:W1:Y:S05]  /*51c0*/  LDSM.16.M88.4 R96, [R216+0x18800] ;  /* 0x01880000d860783b */ /* 0x000e6a0000000200 */
[----:B------:R-:W-:Y:S05]  /*51d0*/  LDSM.16.M88.4 R100, [R218+0x18000] ;  /* 0x01800000da64783b */ /* 0x000fea0000000200 */
[----:B------:R-:W-:Y:S01]  /*51e0*/  LDSM.16.M88.4 R104, [R218+0x18800] ;  /* 0x01880000da68783b */ /* 0x000fe20000000200 */
[C---:B-1----:R-:W-:Y:S08]  /*51f0*/  HMMA.16816.F32 R4, R16.reuse, R8, RZ ;  /* 0x000000081004723c */ /* 0x042ff000000018ff */
[C---:B------:R-:W-:Y:S08]  /*5200*/  HMMA.16816.F32 R8, R16.reuse, R10, RZ ;  /* 0x0000000a1008723c */ /* 0x040ff000000018ff */
[C---:B------:R-:W-:Y:S08]  /*5210*/  HMMA.16816.F32 R12, R16.reuse, R84, RZ ;  /* 0x00000054100c723c */ /* 0x040ff000000018ff */
[----:B------:R-:W-:Y:S01]  /*5220*/  HMMA.16816.F32 R16, R16, R86, RZ ;  /* 0x000000561010723c */ /* 0x000fe200000018ff */
[----:B------:R-:W1:Y:S07]  /*5230*/  LDSM.16.M88.4 R84, [R108] ;  /* 0x000000006c54783b */ /* 0x000e6e0000000200 */
[C---:B------:R-:W-:Y:S08]  /*5240*/  HMMA.16816.F32 R4, R88.reuse, R92, R4 ;  /* 0x0000005c5804723c */ /* 0x040ff00000001804 */
[C---:B------:R-:W-:Y:S01]  /*5250*/  HMMA.16816.F32 R8, R88.reuse, R94, R8 ;  /* 0x0000005e5808723c */ /* 0x040fe20000001808 */
[----:B------:R-:W-:Y:S07]  /*5260*/  LDSM.16.M88.4 R92, [R217+0x18000] ;  /* 0x01800000d95c783b */ /* 0x000fee0000000200 */
[C---:B------:R-:W-:Y:S08]  /*5270*/  HMMA.16816.F32 R12, R88.reuse, R96, R12 ;  /* 0x00000060580c723c */ /* 0x040ff0000000180c */
[----:B------:R-:W-:Y:S01]  /*5280*/  HMMA.16816.F32 R16, R88, R98, R16 ;  /* 0x000000625810723c */ /* 0x000fe20000001810 */
[----:B------:R-:W1:Y:S05]  /*5290*/  LDSM.16.M88.4 R88, [R0] ;  /* 0x000000000058783b */ /* 0x000e6a0000000200 */
[----:B------:R-:W1:Y:S02]  /*52a0*/  LDSM.16.M88.4 R96, [R217+0x18800] ;  /* 0x01880000d960783b */ /* 0x000e640000000200 */
[C---:B-1----:R-:W-:Y:S08]  /*52b0*/  HMMA.16816.F32 R4, R84.reuse, R100, R4 ;  /* 0x000000645404723c */ /* 0x042ff00000001804 */
[C---:B------:R-:W-:Y:S01]  /*52c0*/  HMMA.16816.F32 R8, R84.reuse, R102, R8 ;  /* 0x000000665408723c */ /* 0x040fe20000001808 */
[----:B------:R-:W-:Y:S07]  /*52d0*/  LDSM.16.M88.4 R100, [R3+0x1a000] ;  /* 0x01a000000364783b */ /* 0x000fee0000000200 */
[C---:B------:R-:W-:Y:S08]  /*52e0*/  HMMA.16816.F32 R12, R84.reuse, R104, R12 ;  /* 0x00000068540c723c */ /* 0x040ff0000000180c */
[----:B------:R-:W-:Y:S01]  /*52f0*/  HMMA.16816.F32 R16, R84, R106, R16 ;  /* 0x0000006a5410723c */ /* 0x000fe20000001810 */
[----:B------:R-:W1:Y:S05]  /*5300*/  LDSM.16.M88.4 R84, [R219+0x2000] ;  /* 0x00200000db54783b */ /* 0x000e6a0000000200 */
[----:B------:R-:W1:Y:S02]  /*5310*/  LDSM.16.M88.4 R104, [R3+0x1a800] ;  /* 0x01a800000368783b */ /* 0x000e640000000200 */
[C---:B------:R-:W-:Y:S08]  /*5320*/  HMMA.16816.F32 R4, R88.reuse, R92, R4 ;  /* 0x0000005c5804723c */ /* 0x040ff00000001804 */
[C---:B------:R-:W-:Y:S01]  /*5330*/  HMMA.16816.F32 R8, R88.reuse, R94, R8 ;  /* 0x0000005e5808723c */ /* 0x040fe20000001808 */
[----:B------:R-:W-:Y:S07]  /*5340*/  LDSM.16.M88.4 R92, [R216+0x1a000] ;  /* 0x01a00000d85c783b */ /* 0x000fee0000000200 */
[C---:B------:R-:W-:Y:S08]  /*5350*/  HMMA.16816.F32 R12, R88.reuse, R96, R12 ;  /* 0x00000060580c723c */ /* 0x040ff0000000180c */
[----:B------:R-:W-:Y:S01]  /*5360*/  HMMA.16816.F32 R16, R88, R98, R16 ;  /* 0x000000625810723c */ /* 0x000fe20000001810 */
[----:B------:R-:W1:Y:S05]  /*5370*/  LDSM.16.M88.4 R88, [R109+0x2000] ;  /* 0x002000006d58783b */ /* 0x000e6a0000000200 */
[----:B------:R-:W1:Y:S02]  /*5380*/  LDSM.16.M88.4 R96, [R216+0x1a800] ;  /* 0x01a80000d860783b */ /* 0x000e640000000200 */
[C---:B-1----:R-:W-:Y:S08]  /*5390*/  HMMA.16816.F32 R4, R84.reuse, R100, R4 ;  /* 0x000000645404723c */ /* 0x042ff00000001804 */
[C---:B------:R-:W-:Y:S01]  /*53a0*/  HMMA.16816.F32 R8, R84.reuse, R102, R8 ;  /* 0x000000665408723c */ /* 0x040fe20000001808 */
[----:B------:R-:W-:Y:S07]  /*53b0*/  LDSM.16.M88.4 R100, [R218+0x1a000] ;  /* 0x01a00000da64783b */ /* 0x000fee0000000200 */
[C---:B------:R-:W-:Y:S08]  /*53c0*/  HMMA.16816.F32 R12, R84.reuse, R104, R12 ;  /* 0x00000068540c723c */ /* 0x040ff0000000180c */
[----:B------:R-:W-:Y:S01]  /*53d0*/  HMMA.16816.F32 R16, R84, R106, R16 ;  /* 0x0000006a5410723c */ /* 0x000fe20000001810 */
[----:B------:R-:W1:Y:S05]  /*53e0*/  LDSM.16.M88.4 R84, [R108+0x2000] ;  /* 0x002000006c54783b */ /* 0x000e6a0000000200 */
[----:B------:R-:W2:Y:S02]  /*53f0*/  LDSM.16.M88.4 R104, [R218+0x1a800] ;  /* 0x01a80000da68783b */ /* 0x000ea40000000200 */
[C---:B------:R-:W-:Y:S08]  /*5400*/  HMMA.16816.F32 R4, R88.reuse, R92, R4 ;  /* 0x0000005c5804723c */ /* 0x040ff00000001804 */
[C---:B------:R-:W-:Y:S01]  /*5410*/  HMMA.16816.F32 R8, R88.reuse, R94, R8 ;  /* 0x0000005e5808723c */ /* 0x040fe20000001808 */
[----:B------:R-:W-:Y:S07]  /*5420*/  LDSM.16.M88.4 R92, [R217+0x1a000] ;  /* 0x01a00000d95c783b */ /* 0x000fee0000000200 */
[C---:B------:R-:W-:Y:S08]  /*5430*/  HMMA.16816.F32 R12, R88.reuse, R96, R12 ;  /* 0x00000060580c723c */ /* 0x040ff0000000180c */
[----:B------:R-:W-:Y:S01]  /*5440*/  HMMA.16816.F32 R16, R88, R98, R16 ;  /* 0x000000625810723c */ /* 0x000fe20000001810 */
[----:B------:R-:W3:Y:S05]  /*5450*/  LDSM.16.M88.4 R88, [R0+0x2000] ;  /* 0x002000000058783b */ /* 0x000eea0000000200 */
[----:B------:R-:W5:Y:S02]  /*5460*/  LDSM.16.M88.4 R96, [R217+0x1a800] ;  /* 0x01a80000d960783b */ /* 0x000f640000000200 */
[C---:B-1----:R-:W-:Y:S08]  /*5470*/  HMMA.16816.F32 R4, R84.reuse, R100, R4 ;  /* 0x000000645404723c */ /* 0x042ff00000001804 */
[C---:B------:R-:W-:Y:S01]  /*5480*/  HMMA.16816.F32 R8, R84.reuse, R102, R8 ;  /* 0x000000665408723c */ /* 0x040fe20000001808 */
[----:B------:R-:W-:Y:S07]  /*5490*/  LDSM.16.M88.4 R100, [R3+0x1c000] ;  /* 0x01c000000364783b */ /* 0x000fee0000000200 */
[C---:B--2---:R-:W-:Y:S08]  /*54a0*/  HMMA.16816.F32 R12, R84.reuse, R104, R12 ;  /* 0x00000068540c723c */ /* 0x044ff0000000180c */
[----:B------:R-:W-:Y:S01]  /*54b0*/  HMMA.16816.F32 R16, R84, R106, R16 ;  /* 0x0000006a5410723c */ /* 0x000fe20000001810 */
[----:B------:R-:W1:Y:S02]  /*54c0*/  LDSM.16.M88.4 R84, [R219+0x4000] ;  /* 0x00400000db54783b */ /* 0x000e640000000200 */
[----:B----4-:R-:W-:Y:S03]  /*54d0*/  FSETP.NEU.FTZ.AND P1, PT, R111, -INF , PT ;  /* 0xff8000006f00780b */ /* 0x010fe60003f3d000 */
[----:B------:R-:W2:Y:S02]  /*54e0*/  LDSM.16.M88.4 R104, [R3+0x1c800] ;  /* 0x01c800000368783b */ /* 0x000ea40000000200 */
[C---:B---3--:R-:W-:Y:S08]  /*54f0*/  HMMA.16816.F32 R4, R88.reuse, R92, R4 ;  /* 0x0000005c5804723c */ /* 0x048ff00000001804 */
[C---:B------:R-:W-:Y:S01]  /*5500*/  HMMA.16816.F32 R8, R88.reuse, R94, R8 ;  /* 0x0000005e5808723c */ /* 0x040fe20000001808 */
[----:B------:R-:W-:Y:S07]  /*5510*/  LDSM.16.M88.4 R92, [R216+0x1c000] ;  /* 0x01c00000d85c783b */ /* 0x000fee0000000200 */
[C---:B-----5:R-:W-:Y:S08]  /*5520*/  HMMA.16816.F32 R12, R88.reuse, R96, R12 ;  /* 0x00000060580c723c */ /* 0x060ff0000000180c */
[----:B------:R-:W-:Y:S01]  /*5530*/  HMMA.16816.F32 R16, R88, R98, R16 ;  /* 0x000000625810723c */ /* 0x000fe20000001810 */
[----:B------:R-:W3:Y:S05]  /*5540*/  LDSM.16.M88.4 R88, [R109+0x4000] ;  /* 0x004000006d58783b */ /* 0x000eea0000000200 */
[----:B------:R-:W4:Y:S02]  /*5550*/  LDSM.16.M88.4 R96, [R216+0x1c800] ;  /* 0x01c80000d860783b */ /* 0x000f240000000200 */
[C---:B-1----:R-:W-:Y:S08]  /*5560*/  HMMA.16816.F32 R4, R84.reuse, R100, R4 ;  /* 0x000000645404723c */ /* 0x042ff00000001804 */
[C---:B------:R-:W-:Y:S01]  /*5570*/  HMMA.16816.F32 R8, R84.reuse, R102, R8 ;  /* 0x000000665408723c */ /* 0x040fe20000001808 */
[----:B------:R-:W-:Y:S07]  /*5580*/  LDSM.16.M88.4 R100, [R218+0x1c000] ;  /* 0x01c00000da64783b */ /* 0x000fee0000000200 */
[C---:B--2---:R-:W-:Y:S08]  /*5590*/  HMMA.16816.F32 R12, R84.reuse, R104, R12 ;  /* 0x00000068540c723c */ /* 0x044ff0000000180c */
[----:B------:R-:W-:Y:S01]  /*55a0*/  HMMA.16816.F32 R16, R84, R106, R16 ;  /* 0x0000006a5410723c */ /* 0x000fe20000001810 */
[----:B------:R-:W1:Y:S05]  /*55b0*/  LDSM.16.M88.4 R84, [R108+0x4000] ;  /* 0x004000006c54783b */ /* 0x000e6a0000000200 */
[----:B------:R-:W2:Y:S02]  /*55c0*/  LDSM.16.M88.4 R104, [R218+0x1c800] ;  /* 0x01c80000da68783b */ /* 0x000ea40000000200 */
[C---:B---3--:R-:W-:Y:S08]  /*55d0*/  HMMA.16816.F32 R4, R88.reuse, R92, R4 ;  /* 0x0000005c5804723c */ /* 0x048ff00000001804 */
[C---:B------:R-:W-:Y:S01]  /*55e0*/  HMMA.16816.F32 R8, R88.reuse, R94, R8 ;  /* 0x0000005e5808723c */ /* 0x040fe20000001808 */
[----:B------:R-:W-:Y:S07]  /*55f0*/  LDSM.16.M88.4 R92, [R217+0x1c000] ;  /* 0x01c00000d95c783b */ /* 0x000fee0000000200 */
[C---:B----4-:R-:W-:Y:S08]  /*5600*/  HMMA.16816.F32 R12, R88.reuse, R96, R12 ;  /* 0x00000060580c723c */ /* 0x050ff0000000180c */
        /* <DEDUP_REMOVED lines=29> */
[----:B------:R3:W4:Y:S07]  /*57e0*/  LDSM.16.M88.4 R88, [R0+0x6000] ;  /* 0x006000000058783b */ /* 0x00072e0000000200 */
[C---:B-1----:R-:W-:Y:S08]  /*57f0*/  HMMA.16816.F32 R4, R84.reuse, R100, R4 ;  /* 0x000000645404723c */ /* 0x042ff00000001804 */
[C---:B------:R-:W-:Y:S01]  /*5800*/  HMMA.16816.F32 R8, R84.reuse, R102, R8 ;  /* 0x000000665408723c */ /* 0x040fe20000001808 */
[----:B---3--:R-:W-:Y:S07]  /*5810*/  IMAD.U32 R0, RZ, RZ, UR16 ;  /* 0x00000010ff007e24 */ /* 0x008fee000f8e00ff */
[C---:B--2---:R-:W-:Y:S04]  /*5820*/  HMMA.16816.F32 R12, R84.reuse, R104, R12 ;  /* 0x00000068540c723c */ /* 0x044fe8000000180c */
[----:B------:R-:W-:Y:S02]  /*5830*/  @!P0 IMAD R0, R0, 0x40, R112 ;  /* 0x0000004000008824 */ /* 0x000fe400078e0270 */
[----:B------:R-:W2:Y:S02]  /*5840*/  LDL R112, [R1+0x40] ;  /* 0x0000400001707983 */ /* 0x000ea40000100800 */
[----:B------:R-:W-:Y:S04]  /*5850*/  HMMA.16816.F32 R16, R84, R106, R16 ;  /* 0x0000006a5410723c */ /* 0x000fe80000001810 */
[----:B------:R-:W-:Y:S03]  /*5860*/  @!P0 IADD3 R97, R0, 0x1, RZ ;  /* 0x0000000100618810 */ /* 0x000fe60007ffe0ff */
[----:B------:R-:W-:Y:S01]  /*5870*/  @!P0 IADD3 R84, R113, UR7, RZ ;  /* 0x0000000771548c10 */ /* 0x000fe2000fffe0ff */
[C---:B----4-:R-:W-:Y:S05]  /*5880*/  HMMA.16816.F32 R4, R88.reuse, R92, R4 ;  /* 0x0000005c5804723c */ /* 0x050fea0000001804 */
[----:B------:R-:W-:Y:S02]  /*5890*/  @!P0 IMNMX R96, R84, UR15, PT ;  /* 0x0000000f54608c17 */ /* 0x000fe4000b800200 */
[----:B------:R-:W-:Y:S01]  /*58a0*/  FMUL.FTZ R93, R111, 1.4426950216293334961 ;  /* 0x3fb8aa3b6f5d7820 */ /* 0x000fe20000410000 */
[C---:B------:R-:W-:Y:S01]  /*58b0*/  HMMA.16816.F32 R8, R88.reuse, R94, R8 ;  /* 0x0000005e5808723c */ /* 0x040fe20000001808 */
[----:B------:R-:W3:Y:S02]  /*58c0*/  LDL R94, [R1+0x44] ;  /* 0x00004400015e7983 */ /* 0x000ee40000100800 */
[-C--:B------:R-:W-:Y:S02]  /*58d0*/  @!P0 ISETP.GE.AND P2, PT, R0, R96.reuse, PT ;  /* 0x000000600000820c */ /* 0x080fe40003f46270 */
[----:B------:R-:W-:Y:S02]  /*58e0*/  FSEL R93, R93, RZ, P1 ;  /* 0x000000ff5d5d7208 */ /* 0x000fe40000800000 */
[----:B------:R-:W-:Y:S02]  /*58f0*/  @!P0 IADD3 R92, R84, 0x8, RZ ;  /* 0x00000008545c8810 */ /* 0x000fe40007ffe0ff */
[----:B------:R-:W1:Y:S01]  /*5900*/  LDSM.16.M88.4 R84, [R217+0x1e800] ;  /* 0x01e80000d954783b */ /* 0x000e620000000200 */
[----:B------:R-:W-:Y:S02]  /*5910*/  @!P0 ISETP.GE.AND P1, PT, R97, R96, PT ;  /* 0x000000606100820c */ /* 0x000fe40003f26270 */
[----:B------:R-:W-:Y:S04]  /*5920*/  @!P0 IMNMX R92, R92, UR15, PT ;  /* 0x0000000f5c5c8c17 */ /* 0x000fe8000b800200 */
[----:B------:R-:W-:Y:S02]  /*5930*/  @!P0 FSEL R4, R4, -INF , !P2 ;  /* 0xff80000004048808 */ /* 0x000fe40005000000 */
[-C--:B------:R-:W-:Y:S02]  /*5940*/  @!P0 ISETP.GE.AND P2, PT, R0, R92.reuse, PT ;  /* 0x0000005c0000820c */ /* 0x080fe40003f46270 */
[----:B------:R-:W-:Y:S01]  /*5950*/  @!P0 FSEL R5, R5, -INF , !P1 ;  /* 0xff80000005058808 */ /* 0x000fe20004800000 */
[--C-:B------:R-:W-:Y:S01]  /*5960*/  FFMA.FTZ R4, R4, c[0x0][0x23c], -R93.reuse ;  /* 0x00008f0004047a23 */ /* 0x100fe2000001085d */
[----:B------:R-:W-:Y:S02]  /*5970*/  FSETP.NEU.FTZ.AND P1, PT, R110, -INF , PT ;  /* 0xff8000006e00780b */ /* 0x000fe40003f3d000 */
[----:B------:R-:W-:Y:S01]  /*5980*/  @!P0 FSEL R6, R6, -INF , !P2 ;  /* 0xff80000006068808 */ /* 0x000fe20005000000 */
[----:B------:R4:W-:Y:S01]  /*5990*/  MUFU.EX2 R105, R4 ;  /* 0x0000000400697308 */ /* 0x0009e20000000800 */
[--C-:B------:R-:W-:Y:S09]  /*59a0*/  FFMA.FTZ R5, R5, c[0x0][0x23c], -R93.reuse ;  /* 0x00008f0005057a23 */ /* 0x100ff2000001085d */
[----:B------:R5:W5:Y:S01]  /*59b0*/  MUFU.EX2 R109, R5 ;  /* 0x00000005006d7308 */ /* 0x000b620000000800 */
[C---:B-1----:R-:W-:Y:S03]  /*59c0*/  HMMA.16816.F32 R12, R88.reuse, R84, R12 ;  /* 0x00000054580c723c */ /* 0x042fe6000000180c */
[----:B----4-:R-:W-:Y:S05]  /*59d0*/  FMUL.FTZ R4, R110, 1.4426950216293334961 ;  /* 0x3fb8aa3b6e047820 */ /* 0x010fea0000410000 */
[----:B------:R-:W-:Y:S04]  /*59e0*/  HMMA.16816.F32 R16, R88, R86, R16 ;  /* 0x000000565810723c */ /* 0x000fe80000001810 */
[----:B------:R-:W-:Y:S02]  /*59f0*/  FSEL R4, R4, RZ, P1 ;  /* 0x000000ff04047208 */ /* 0x000fe40000800000 */
[----:B------:R-:W-:Y:S02]  /*5a00*/  @!P0 ISETP.GE.AND P1, PT, R97, R92, PT ;  /* 0x0000005c6100820c */ /* 0x000fe40003f26270 */
[----:B-----5:R-:W-:Y:S01]  /*5a10*/  @!P0 IADD3 R5, R0, 0x8, RZ ;  /* 0x0000000800058810 */ /* 0x020fe20007ffe0ff */
[--C-:B------:R-:W-:Y:S03]  /*5a20*/  FFMA.FTZ R6, R6, c[0x0][0x23c], -R4.reuse ;  /* 0x00008f0006067a23 */ /* 0x100fe60000010804 */
[----:B------:R-:W-:Y:S01]  /*5a30*/  @!P0 FSEL R7, R7, -INF , !P1 ;  /* 0xff80000007078808 */ /* 0x000fe20004800000 */
[----:B------:R1:W-:Y:S01]  /*5a40*/  MUFU.EX2 R110, R6 ;  /* 0x00000006006e7308 */ /* 0x0003e20000000800 */
[-C--:B------:R-:W-:Y:S03]  /*5a50*/  @!P0 ISETP.GE.AND P1, PT, R5, R96.reuse, PT ;  /* 0x000000600500820c */ /* 0x080fe60003f26270 */
[--C-:B------:R-:W-:Y:S01]  /*5a60*/  FFMA.FTZ R7, R7, c[0x0][0x23c], -R4.reuse ;  /* 0x00008f0007077a23 */ /* 0x100fe20000010804 */
[----:B------:R-:W-:Y:S05]  /*5a70*/  @!P0 FSEL R8, R8, -INF , !P1 ;  /* 0xff80000008088808 */ /* 0x000fea0004800000 */
[----:B------:R-:W-:Y:S01]  /*5a80*/  MUFU.EX2 R111, R7 ;  /* 0x00000007006f7308 */ /* 0x000fe20000000800 */
[--C-:B------:R-:W-:Y:S09]  /*5a90*/  FFMA.FTZ R8, R8, c[0x0][0x23c], -R93.reuse ;  /* 0x00008f0008087a23 */ /* 0x100ff2000001085d */
[----:B------:R-:W-:Y:S01]  /*5aa0*/  MUFU.EX2 R106, R8 ;  /* 0x00000008006a7308 */ /* 0x000fe20000000800 */
[----:B-1----:R-:W-:Y:S04]  /*5ab0*/  @!P0 IADD3 R6, R0, 0x9, RZ ;  /* 0x0000000900068810 */ /* 0x002fe80007ffe0ff */
[----:B------:R-:W-:Y:S04]  /*5ac0*/  @!P0 ISETP.GE.AND P1, PT, R6, R96, PT ;  /* 0x000000600600820c */ /* 0x000fe80003f26270 */
[----:B------:R-:W-:Y:S02]  /*5ad0*/  @!P0 FSEL R9, R9, -INF , !P1 ;  /* 0xff80000009098808 */ /* 0x000fe40004800000 */
[-C--:B------:R-:W-:Y:S02]  /*5ae0*/  @!P0 ISETP.GE.AND P1, PT, R5, R92.reuse, PT ;  /* 0x0000005c0500820c */ /* 0x080fe40003f26270 */
[----:B------:R-:W-:Y:S01]  /*5af0*/  @!P0 IADD3 R5, R0, 0x10, RZ ;  /* 0x0000001000058810 */ /* 0x000fe20007ffe0ff */
[--C-:B------:R-:W-:Y:S01]  /*5b00*/  FFMA.FTZ R9, R9, c[0x0][0x23c], -R93.reuse ;  /* 0x00008f0009097a23 */ /* 0x100fe2000001085d */
[----:B------:R-:W-:Y:S02]  /*5b10*/  @!P0 FSEL R10, R10, -INF , !P1 ;  /* 0xff8000000a0a8808 */ /* 0x000fe40004800000 */
[----:B------:R-:W-:Y:S01]  /*5b20*/  @!P0 ISETP.GE.AND P1, PT, R6, R92, PT ;  /* 0x0000005c0600820c */ /* 0x000fe20003f26270 */
[----:B------:R-:W1:Y:S01]  /*5b30*/  MUFU.EX2 R104, R9 ;  /* 0x0000000900687308 */ /* 0x000e620000000800 */
[----:B------:R-:W-:Y:S01]  /*5b40*/  @!P0 IADD3 R6, R0, 0x11, RZ ;  /* 0x0000001100068810 */ /* 0x000fe20007ffe0ff */
        /* <DEDUP_REMOVED lines=9> */
[-C--:B------:R-:W-:Y:S02]  /*5be0*/  @!P0 ISETP.GE.AND P1, PT, R5, R92.reuse, PT ;  /* 0x0000005c0500820c */ /* 0x080fe40003f26270 */
[----:B------:R-:W-:Y:S01]  /*5bf0*/  @!P0 IADD3 R5, R0, 0x18, RZ ;  /* 0x0000001800058810 */ /* 0x000fe20007ffe0ff */
[----:B------:R-:W4:Y:S01]  /*5c00*/  MUFU.EX2 R107, R11 ;  /* 0x0000000b006b7308 */ /* 0x000f220000000800 */
[----:B------:R-:W-:Y:S01]  /*5c10*/  @!P0 FSEL R14, R14, -INF , !P1 ;  /* 0xff8000000e0e8808 */ /* 0x000fe20004800000 */
[--C-:B------:R-:W-:Y:S01]  /*5c20*/  FFMA.FTZ R13, R13, c[0x0][0x23c], -R93.reuse ;  /* 0x00008f000d0d7a23 */ /* 0x100fe2000001085d */
[----:B------:R-:W-:Y:S02]  /*5c30*/  @!P0 ISETP.GE.AND P1, PT, R6, R92, PT ;  /* 0x0000005c0600820c */ /* 0x000fe40003f26270 */
[----:B------:R-:W-:Y:S01]  /*5c40*/  @!P0 IADD3 R0, R0, 0x19, RZ ;  /* 0x0000001900008810 */ /* 0x000fe20007ffe0ff */
[--C-:B------:R-:W-:Y:S01]  /*5c50*/  FFMA.FTZ R14, R14, c[0x0][0x23c], -R4.reuse ;  /* 0x00008f000e0e7a23 */ /* 0x100fe20000010804 */
[----:B------:R-:W-:Y:S02]  /*5c60*/  @!P0 FSEL R15, R15, -INF , !P1 ;  /* 0xff8000000f0f8808 */ /* 0x000fe40004800000 */
[-C--:B------:R-:W-:Y:S01]  /*5c70*/  @!P0 ISETP.GE.AND P1, PT, R5, R96.reuse, PT ;  /* 0x000000600500820c */ /* 0x080fe20003f26270 */
[----:B------:R-:W-:Y:S02]  /*5c80*/  MUFU.EX2 R103, R12 ;  /* 0x0000000c00677308 */ /* 0x000fe40000000800 */
[--C-:B------:R-:W-:Y:S01]  /*5c90*/  FFMA.FTZ R15, R15, c[0x0][0x23c], -R4.reuse ;  /* 0x00008f000f0f7a23 */ /* 0x100fe20000010804 */
[----:B------:R-:W-:Y:S02]  /*5ca0*/  @!P0 FSEL R16, R16, -INF , !P1 ;  /* 0xff80000010108808 */ /* 0x000fe40004800000 */
[----:B------:R-:W-:Y:S03]  /*5cb0*/  @!P0 ISETP.GE.AND P1, PT, R0, R96, PT ;  /* 0x000000600000820c */ /* 0x000fe60003f26270 */
[--C-:B------:R-:W-:Y:S01]  /*5cc0*/  FFMA.FTZ R16, R16, c[0x0][0x23c], -R93.reuse ;  /* 0x00008f0010107a23 */ /* 0x100fe2000001085d */
[----:B------:R-:W-:Y:S01]  /*5cd0*/  @!P0 FSEL R17, R17, -INF , !P1 ;  /* 0xff80000011118808 */ /* 0x000fe20004800000 */
[----:B------:R-:W5:Y:S01]  /*5ce0*/  MUFU.EX2 R100, R13 ;  /* 0x0000000d00647308 */ /* 0x000f620000000800 */
[-C--:B------:R-:W-:Y:S02]  /*5cf0*/  @!P0 ISETP.GE.AND P1, PT, R5, R92.reuse, PT ;  /* 0x0000005c0500820c */ /* 0x080fe40003f26270 */
[----:B------:R-:W-:Y:S01]  /*5d00*/  F2FP.PACK_AB R5, R109, R105 ;  /* 0x000000696d05723e */ /* 0x000fe200000000ff */
[----:B------:R-:W-:Y:S01]  /*5d10*/  FFMA.FTZ R93, R17, c[0x0][0x23c], -R93 ;  /* 0x00008f00115d7a23 */ /* 0x000fe2000001085d */
[----:B------:R-:W-:Y:S02]  /*5d20*/  @!P0 FSEL R18, R18, -INF , !P1 ;  /* 0xff80000012128808 */ /* 0x000fe40004800000 */
[----:B------:R-:W-:Y:S01]  /*5d30*/  @!P0 ISETP.GE.AND P1, PT, R0, R92, PT ;  /* 0x0000005c0000820c */ /* 0x000fe20003f26270 */
[----:B------:R5:W-:Y:S01]  /*5d40*/  STS [R246+0x2a000], R5 ;  /* 0x02a00005f6007388 */ /* 0x000be20000000800 */
[----:B-1----:R-:W-:Y:S01]  /*5d50*/  F2FP.PACK_AB R0, R104, R106 ;  /* 0x0000006a6800723e */ /* 0x002fe200000000ff */
[--C-:B------:R-:W-:Y:S01]  /*5d60*/  FFMA.FTZ R18, R18, c[0x0][0x23c], -R4.reuse ;  /* 0x00008f0012127a23 */ /* 0x100fe20000010804 */
[----:B------:R-:W-:Y:S01]  /*5d70*/  @!P0 FSEL R19, R19, -INF , !P1 ;  /* 0xff80000013138808 */ /* 0x000fe20004800000 */
[----:B------:R-:W-:Y:S01]  /*5d80*/  MUFU.EX2 R102, R14 ;  /* 0x0000000e00667308 */ /* 0x000fe20000000800 */
[----:B----4-:R-:W-:Y:S02]  /*5d90*/  F2FP.PACK_AB R7, R107, R108 ;  /* 0x0000006c6b07723e */ /* 0x010fe400000000ff */
[----:B------:R-:W-:Y:S01]  /*5da0*/  PLOP3.LUT P1, PT, PT, PT, UP3, 0x80, 0x0 ;  /* 0x000000000000781c */ /* 0x000fe20003f2f038 */
[----:B------:R-:W-:Y:S06]  /*5db0*/  FFMA.FTZ R4, R19, c[0x0][0x23c], -R4 ;  /* 0x00008f0013047a23 */ /* 0x000fec0000010804 */
[----:B------:R1:W-:Y:S01]  /*5dc0*/  MUFU.EX2 R98, R4 ;  /* 0x0000000400627308 */ /* 0x0003e20000000800 */
[----:B-----5:R-:W-:Y:S09]  /*5dd0*/  F2FP.PACK_AB R6, R100, R103 ;  /* 0x000000676406723e */ /* 0x020ff200000000ff */
[----:B------:R-:W4:Y:S10]  /*5de0*/  MUFU.EX2 R101, R15 ;  /* 0x0000000f00657308 */ /* 0x000f340000000800 */
[----:B------:R-:W-:Y:S01]  /*5df0*/  MUFU.EX2 R97, R16 ;  /* 0x0000001000617308 */ /* 0x000fe20000000800 */
[----:B-1----:R-:W-:Y:S05]  /*5e00*/  F2FP.PACK_AB R4, R111, R110 ;  /* 0x0000006e6f04723e */ /* 0x002fea00000000ff */
[----:B------:R-:W-:Y:S04]  /*5e10*/  STS [R246+0x2a400], R4 ;  /* 0x02a40004f6007388 */ /* 0x000fe80000000800 */
[----:B------:R-:W1:Y:S01]  /*5e20*/  MUFU.EX2 R99, R18 ;  /* 0x0000001200637308 */ /* 0x000e620000000800 */
[----:B------:R1:W-:Y:S01]  /*5e30*/  STS [R249+0x2a000], R0 ;  /* 0x02a00000f9007388 */ /* 0x0003e20000000800 */
[----:B----4-:R-:W-:Y:S04]  /*5e40*/  F2FP.PACK_AB R5, R101, R102 ;  /* 0x000000666505723e */ /* 0x010fe800000000ff */
[----:B------:R-:W-:Y:S04]  /*5e50*/  STS [R249+0x2a400], R7 ;  /* 0x02a40007f9007388 */ /* 0x000fe80000000800 */
[----:B------:R-:W4:Y:S01]  /*5e60*/  MUFU.EX2 R96, R93 ;  /* 0x0000005d00607308 */ /* 0x000f220000000800 */
[----:B------:R-:W-:Y:S05]  /*5e70*/  STS [R247+0x2a000], R6 ;  /* 0x02a00006f7007388 */ /* 0x000fea0000000800 */
[----:B------:R-:W-:Y:S01]  /*5e80*/  STS [R247+0x2a400], R5 ;  /* 0x02a40005f7007388 */ /* 0x000fe20000000800 */
[----:B-1----:R-:W-:Y:S02]  /*5e90*/  F2FP.PACK_AB R0, R98, R99 ;  /* 0x000000636200723e */ /* 0x002fe400000000ff */
[----:B----4-:R-:W-:Y:S03]  /*5ea0*/  F2FP.PACK_AB R4, R96, R97 ;  /* 0x000000616004723e */ /* 0x010fe600000000ff */
[----:B------:R-:W-:Y:S05]  /*5eb0*/  STS [R248+0x2a400], R0 ;  /* 0x02a40000f8007388 */ /* 0x000fea0000000800 */
[----:B------:R-:W-:Y:S05]  /*5ec0*/  STS [R248+0x2a000], R4 ;  /* 0x02a00004f8007388 */ /* 0x000fea0000000800 */
[----:B------:R-:W-:Y:S05]  /*5ed0*/  LDSM.16.M88.4 R16, [R222+0x10000] ;  /* 0x01000000de10783b */ /* 0x000fea0000000200 */
[----:B------:R-:W1:Y:S05]  /*5ee0*/  LDSM.16.M88.4 R8, [R3+0x20000] ;  /* 0x020000000308783b */ /* 0x000e6a0000000200 */
[----:B------:R-:W4:Y:S05]  /*5ef0*/  LDSM.16.M88.4 R84, [R3+0x20800] ;  /* 0x020800000354783b */ /* 0x000f2a0000000200 */
[----:B------:R-:W-:Y:S01]  /*5f00*/  LDSM.16.M88.4 R88, [R223+0x10000] ;  /* 0x01000000df58783b */ /* 0x000fe20000000200 */
[C---:B-1----:R-:W-:Y:S08]  /*5f10*/  HMMA.16816.F32 R4, R16.reuse, R8, RZ ;  /* 0x000000081004723c */ /* 0x042ff000000018ff */
[C---:B------:R-:W-:Y:S01]  /*5f20*/  HMMA.16816.F32 R8, R16.reuse, R10, RZ ;  /* 0x0000000a1008723c */ /* 0x040fe200000018ff */
[----:B---3--:R-:W-:Y:S04]  /*5f30*/  IADD3 R94, P0, R94, UR12, RZ ;  /* 0x0000000c5e5e7c10 */ /* 0x008fe8000ff1e0ff */
[----:B--2---:R-:W-:Y:S01]  /*5f40*/  IADD3.X R95, R112, UR11, RZ, P0, !PT ;  /* 0x0000000b705f7c10 */ /* 0x004fe200087fe4ff */
[----:B------:R-:W-:Y:S02]  /*5f50*/  IMAD.MOV.U32 R112, RZ, RZ, c[0x0][0x22c] ;  /* 0x00008b00ff707624 */ /* 0x000fe400078e00ff */
[C---:B----4-:R-:W-:Y:S02]  /*5f60*/  HMMA.16816.F32 R12, R16.reuse, R84, RZ ;  /* 0x00000054100c723c */ /* 0x050fe400000018ff */
[----:B------:R-:W2:Y:S02]  /*5f70*/  LDG.E R92, [R94.64] ;  /* 0x000000045e5c7981 */ /* 0x000ea4000c1e1900 */
[----:B------:R-:W-:Y:S03]  /*5f80*/  IMAD R112, R112, c[0x0][0x1c0], RZ ;  /* 0x0000700070707a24 */ /* 0x000fe600078e02ff */
[----:B------:R1:W3:Y:S01]  /*5f90*/  LDG.E R0, [R94.64+0x20] ;  /* 0x000020045e007981 */ /* 0x0002e2000c1e1900 */
[----:B------:R-:W-:Y:S01]  /*5fa0*/  HMMA.16816.F32 R16, R16, R86, RZ ;  /* 0x000000561010723c */ /* 0x000fe200000018ff */
[----:B------:R-:W-:Y:S03]  /*5fb0*/  IMAD.U32 R112, R112, -0x40, RZ ;  /* 0xffffffc070707824 */ /* 0x000fe600078e00ff */
[----:B------:R-:W4:Y:S02]  /*5fc0*/  LDSM.16.M88.4 R84, [R216+0x20000] ;  /* 0x02000000d854783b */ /* 0x000f240000000200 */
[C---:B------:R-:W-:Y:S06]  /*5fd0*/  LEA R234, P0, R112.reuse, R234, 0x2 ;  /* 0x000000ea70ea7211 */ /* 0x040fec00078010ff */
[----:B------:R-:W-:Y:S01]  /*5fe0*/  LEA.HI.X.SX32 R235, R112, R235, 0x2, P0 ;  /* 0x000000eb70eb7211 */ /* 0x000fe200000f16ff */
[C---:B----4-:R-:W-:Y:S08]  /*5ff0*/  HMMA.16816.F32 R4, R88.reuse, R84, R4 ;  /* 0x000000545804723c */ /* 0x050ff00000001804 */
[C---:B------:R-:W-:Y:S01]  /*6000*/  HMMA.16816.F32 R8, R88.reuse, R86, R8 ;  /* 0x000000565808723c */ /* 0x040fe20000001808 */
[----:B------:R-:W4:Y:S07]  /*6010*/  LDSM.16.M88.4 R84, [R216+0x20800] ;  /* 0x02080000d854783b */ /* 0x000f2e0000000200 */
[C---:B----4-:R-:W-:Y:S08]  /*6020*/  HMMA.16816.F32 R12, R88.reuse, R84, R12 ;  /* 0x00000054580c723c */ /* 0x050ff0000000180c */
[----:B------:R-:W-:Y:S01]  /*6030*/  HMMA.16816.F32 R16, R88, R86, R16 ;  /* 0x000000565810723c */ /* 0x000fe20000001810 */
[----:B------:R-:W-:Y:S05]  /*6040*/  LDSM.16.M88.4 R84, [R225+0x10000] ;  /* 0x01000000e154783b */ /* 0x000fea0000000200 */
[----:B------:R-:W4:Y:S02]  /*6050*/  LDSM.16.M88.4 R88, [R218+0x20000] ;  /* 0x02000000da58783b */ /* 0x000f240000000200 */
        /* <DEDUP_REMOVED lines=93> */
[----:B------:R-:W4:Y:S11]  /*6630*/  LDSM.16.M88.4 R88, [R217+0x26800] ;  /* 0x02680000d958783b */ /* 0x000f360000000200 */
[----:B------:R-:W-:Y:S04]  /*6640*/  @!UPT UIADD3 URZ, URZ, URZ, URZ ;  /* 0x0000003f3f3ff290 */ /* 0x000fe8000fffe03f */
[C---:B--2---:R-:W-:Y:S02]  /*6650*/  FADD.FTZ R4, -R92.reuse, R4 ;  /* 0x000000045c047221 */ /* 0x044fe40000010100 */
[----:B------:R-:W-:Y:S02]  /*6660*/  FADD.FTZ R5, -R92, R5 ;  /* 0x000000055c057221 */ /* 0x000fe40000010100 */
[----:B-1----:R-:W-:Y:S02]  /*6670*/  FMUL.FTZ R95, R105, R4 ;  /* 0x00000004695f7220 */ /* 0x002fe40000410000 */
[----:B---3--:R-:W-:Y:S02]  /*6680*/  FADD.FTZ R6, -R0, R6 ;  /* 0x0000000600067221 */ /* 0x008fe40000010100 */
[C---:B------:R-:W-:Y:S02]  /*6690*/  FADD.FTZ R8, -R92.reuse, R8 ;  /* 0x000000085c087221 */ /* 0x040fe40000010100 */
[----:B------:R-:W-:Y:S02]  /*66a0*/  FADD.FTZ R9, -R92, R9 ;  /* 0x000000095c097221 */ /* 0x000fe40000010100 */
[C---:B------:R-:W-:Y:S02]  /*66b0*/  FADD.FTZ R7, -R0.reuse, R7 ;  /* 0x0000000700077221 */ /* 0x040fe40000010100 */
[C---:B------:R-:W-:Y:S02]  /*66c0*/  FADD.FTZ R10, -R0.reuse, R10 ;  /* 0x0000000a000a7221 */ /* 0x040fe40000010100 */
[----:B------:R-:W-:Y:S02]  /*66d0*/  FADD.FTZ R11, -R0, R11 ;  /* 0x0000000b000b7221 */ /* 0x000fe40000010100 */
[----:B------:R-:W-:Y:S02]  /*66e0*/  FMUL.FTZ R94, R106, R8 ;  /* 0x000000086a5e7220 */ /* 0x000fe40000410000 */
[----:B------:R-:W-:Y:S02]  /*66f0*/  FMUL.FTZ R93, R104, R9 ;  /* 0x00000009685d7220 */ /* 0x000fe40000410000 */
[----:B------:R-:W-:Y:S01]  /*6700*/  FMUL.FTZ R7, R111, R7 ;  /* 0x000000076f077220 */ /* 0x000fe20000410000 */
[C---:B----4-:R-:W-:Y:S08]  /*6710*/  HMMA.16816.F32 R12, R84.reuse, R88, R12 ;  /* 0x00000058540c723c */ /* 0x050ff0000000180c */
[----:B------:R-:W-:Y:S07]  /*6720*/  HMMA.16816.F32 R16, R84, R90, R16 ;  /* 0x0000005a5410723c */ /* 0x000fee0000001810 */
[----:B------:R-:W-:Y:S02]  /*6730*/  FMUL.FTZ R91, R109, R5 ;  /* 0x000000056d5b7220 */ /* 0x000fe40000410000 */
[----:B------:R-:W-:Y:S03]  /*6740*/  FMUL.FTZ R86, R110, R6 ;  /* 0x000000066e567220 */ /* 0x000fe60000410000 */
[----:B------:R-:W-:Y:S02]  /*6750*/  FMUL.FTZ R85, R108, R10 ;  /* 0x0000000a6c557220 */ /* 0x000fe40000410000 */
[----:B------:R-:W-:Y:S02]  /*6760*/  FMUL.FTZ R84, R107, R11 ;  /* 0x0000000b6b547220 */ /* 0x000fe40000410000 */
[C---:B------:R-:W-:Y:S02]  /*6770*/  FADD.FTZ R12, -R92.reuse, R12 ;  /* 0x0000000c5c0c7221 */ /* 0x040fe40000010100 */
[----:B------:R-:W-:Y:S02]  /*6780*/  FADD.FTZ R13, -R92, R13 ;  /* 0x0000000d5c0d7221 */ /* 0x000fe40000010100 */
[C---:B------:R-:W-:Y:S02]  /*6790*/  FADD.FTZ R4, -R0.reuse, R14 ;  /* 0x0000000e00047221 */ /* 0x040fe40000010100 */
[----:B------:R-:W-:Y:S02]  /*67a0*/  FADD.FTZ R14, -R0, R15 ;  /* 0x0000000f000e7221 */ /* 0x000fe40000010100 */
[C---:B------:R-:W-:Y:S02]  /*67b0*/  FADD.FTZ R16, -R92.reuse, R16 ;  /* 0x000000105c107221 */ /* 0x040fe40000010100 */
[----:B------:R-:W-:Y:S02]  /*67c0*/  FADD.FTZ R17, -R92, R17 ;  /* 0x000000115c117221 */ /* 0x000fe40000010100 */
[----:B------:R-:W-:Y:S02]  /*67d0*/  FMUL.FTZ R90, R97, R16 ;  /* 0x00000010615a7220 */ /* 0x000fe40000410000 */
[----:B------:R-:W-:Y:S02]  /*67e0*/  FMUL.FTZ R89, R96, R17 ;  /* 0x0000001160597220 */ /* 0x000fe40000410000 */
[C---:B------:R-:W-:Y:S02]  /*67f0*/  FADD.FTZ R17, -R0.reuse, R18 ;  /* 0x0000001200117221 */ /* 0x040fe40000010100 */
[----:B------:R-:W-:Y:S02]  /*6800*/  FADD.FTZ R16, -R0, R19 ;  /* 0x0000001300107221 */ /* 0x000fe40000010100 */
[----:B------:R-:W-:Y:S02]  /*6810*/  FMUL.FTZ R88, R103, R12 ;  /* 0x0000000c67587220 */ /* 0x000fe40000410000 */
[----:B------:R-:W-:Y:S02]  /*6820*/  FMUL.FTZ R87, R100, R13 ;  /* 0x0000000d64577220 */ /* 0x000fe40000410000 */
[----:B------:R-:W-:Y:S02]  /*6830*/  FMUL.FTZ R15, R102, R4 ;  /* 0x00000004660f7220 */ /* 0x000fe40000410000 */
[----:B------:R-:W-:Y:S02]  /*6840*/  FMUL.FTZ R14, R101, R14 ;  /* 0x0000000e650e7220 */ /* 0x000fe40000410000 */
[----:B------:R-:W-:Y:S02]  /*6850*/  FMUL.FTZ R17, R99, R17 ;  /* 0x0000001163117220 */ /* 0x000fe40000410000 */
[----:B------:R-:W-:Y:S01]  /*6860*/  FMUL.FTZ R16, R98, R16 ;  /* 0x0000001062107220 */ /* 0x000fe20000410000 */
[----:B------:R-:W-:-:S05]  /*6870*/  @!P1 BRA `(.L_x_355) ;  /* 0x000005f000009947 */ /* 0x000fca0003800000 */
[----:B------:R-:W-:Y:S01]  /*6880*/  ISETP.GE.AND P0, PT, R244, c[0x0][0x220], PT ;  /* 0x00008800f4007a0c */ /* 0x000fe20003f06270 */
[----:B------:R-:W-:Y:S01]  /*6890*/  IMAD.MOV.U32 R9, RZ, RZ, c[0x0][0x190] ;  /* 0x00006400ff097624 */ /* 0x000fe200078e00ff */
[----:B------:R-:W-:Y:S01]  /*68a0*/  ISETP.GE.AND P5, PT, R251, c[0x0][0x220], PT ;  /* 0x00008800fb007a0c */ /* 0x000fe20003fa6270 */
[----:B------:R-:W-:Y:S01]  /*68b0*/  IMAD.MOV.U32 R4, RZ, RZ, R241 ;  /* 0x000000ffff047224 */ /* 0x000fe200078e00f1 */
[----:B------:R-:W-:Y:S01]  /*68c0*/  ISETP.GE.AND P4, PT, R250, c[0x0][0x220], PT ;  /* 0x00008800fa007a0c */ /* 0x000fe20003f86270 */
[C---:B------:R-:W-:Y:S01]  /*68d0*/  IMAD.U32 R0, R9.reuse, -0x40, RZ ;  /* 0xffffffc009007824 */ /* 0x040fe200078e00ff */
[----:B------:R-:W-:Y:S01]  /*68e0*/  ULOP3.LUT UR7, UR6, 0x1, URZ, 0xc0, !UPT ;  /* 0x0000000106077892 */ /* 0x000fe2000f8ec03f */
[----:B------:R-:W-:Y:S02]  /*68f0*/  IMAD.MOV.U32 R5, RZ, RZ, R242 ;  /* 0x000000ffff057224 */ /* 0x000fe400078e00f2 */
[----:B------:R-:W-:Y:S01]  /*6900*/  IMAD.MOV.U32 R10, RZ, RZ, c[0x0][0x194] ;  /* 0x00006500ff0a7624 */ /* 0x000fe200078e00ff */
[C---:B------:R-:W-:Y:S01]  /*6910*/  LEA R4, P2, R0.reuse, R4, 0x1 ;  /* 0x0000000400047211 */ /* 0x040fe200078408ff */
[----:B------:R-:W-:Y:S01]  /*6920*/  UISETP.NE.U32.AND UP0, UPT, UR7, 0x1, UPT ;  /* 0x000000010700788c */ /* 0x000fe2000bf05070 */
[----:B------:R-:W-:Y:S02]  /*6930*/  SHF.R.S32.HI R6, RZ, 0x1f, R0 ;  /* 0x0000001fff067819 */ /* 0x000fe40000011400 */
[----:B------:R-:W-:Y:S01]  /*6940*/  LEA.HI.X.SX32 R5, R0, R5, 0x1, P2 ;  /* 0x0000000500057211 */ /* 0x000fe200010f0eff */
[----:B------:R-:W-:Y:S01]  /*6950*/  USEL UR7, UR41, 0x8000, !UP0 ;  /* 0x0000800029077887 */ /* 0x000fe2000c000000 */
[C---:B------:R-:W-:Y:S02]  /*6960*/  @!P0 LEA R8, P2, R9.reuse, R4, 0x6 ;  /* 0x0000000409088211 */ /* 0x040fe400078430ff */
[C---:B------:R-:W-:Y:S03]  /*6970*/  LEA R0, P3, R9.reuse, R0, 0x5 ;  /* 0x0000000009007211 */ /* 0x040fe600078628ff */
[----:B------:R-:W-:Y:S02]  /*6980*/  IADD3 R236, R236, UR7, RZ ;  /* 0x00000007ecec7c10 */ /* 0x000fe4000fffe0ff */
[----:B------:R-:W-:Y:S02]  /*6990*/  IADD3 R238, R238, UR7, RZ ;  /* 0x00000007eeee7c10 */ /* 0x000fe4000fffe0ff */
[----:B------:R-:W-:Y:S01]  /*69a0*/  @!P5 LEA R12, P6, R0, R241, 0x1 ;  /* 0x000000f1000cd211 */ /* 0x000fe200078c08ff */
[----:B------:R1:W-:Y:S01]  /*69b0*/  @P0 STS [R236], RZ ;  /* 0x000000ffec000388 */ /* 0x0003e20000000800 */
[C-C-:B------:R-:W-:Y:S02]  /*69c0*/  LEA.HI.X R6, R9.reuse, R6, R10.reuse, 0x5, P3 ;  /* 0x0000000609067211 */ /* 0x140fe400018f2c0a */
[----:B------:R-:W-:Y:S01]  /*69d0*/  ISETP.GE.AND P3, PT, R252, c[0x0][0x220], PT ;  /* 0x00008800fc007a0c */ /* 0x000fe20003f66270 */
[----:B------:R1:W-:Y:S01]  /*69e0*/  @P0 STS [R236+0x4], RZ ;  /* 0x000004ffec000388 */ /* 0x0003e20000000800 */
[----:B------:R-:W-:Y:S02]  /*69f0*/  @!P0 LEA.HI.X R9, R9, R5, R10, 0x6, P2 ;  /* 0x0000000509098211 */ /* 0x000fe400010f340a */
[CCC-:B------:R-:W-:Y:S01]  /*6a00*/  @!P5 LEA.HI.X R13, R0.reuse, R242.reuse, R6.reuse, 0x1, P6 ;  /* 0x000000f2000dd211 */ /* 0x1c0fe200030f0c06 */
[----:B------:R1:W-:Y:S01]  /*6a10*/  @P0 STS [R236+0x8], RZ ;  /* 0x000008ffec000388 */ /* 0x0003e20000000800 */
[CC--:B------:R-:W-:Y:S02]  /*6a20*/  @!P4 LEA R10, P2, R0.reuse, R241.reuse, 0x1 ;  /* 0x000000f1000ac211 */ /* 0x0c0fe400078408ff */
[----:B------:R-:W-:Y:S01]  /*6a30*/  IADD3 R219, R219, UR7, RZ ;  /* 0x00000007dbdb7c10 */ /* 0x000fe2000fffe0ff */
[----:B------:R1:W-:Y:S01]  /*6a40*/  @P0 STS [R236+0xc], RZ ;  /* 0x00000cffec000388 */ /* 0x0003e20000000800 */
[CC--:B------:R-:W-:Y:S03]  /*6a50*/  @!P4 LEA.HI.X R11, R0.reuse, R242.reuse, R6, 0x1, P2 ;  /* 0x000000f2000bc211 */ /* 0x0c0fe600010f0c06 */
[----:B------:R-:W-:Y:S01]  /*6a60*/  @!PT LDS RZ, [RZ] ;  /* 0x00000000fffff984 */ /* 0x000fe20000000800 */
[----:B------:R-:W-:Y:S01]  /*6a70*/  @!PT LDS RZ, [RZ] ;  /* 0x00000000fffff984 */ /* 0x000fe20000000800 */
[----:B------:R-:W-:Y:S01]  /*6a80*/  @!PT LDS RZ, [RZ] ;  /* 0x00000000fffff984 */ /* 0x000fe20000000800 */
[----:B------:R1:W-:Y:S04]  /*6a90*/  @!P0 LDGSTS.E.BYPASS.LTC128B.128 [R238], [R4.64] ;  /* 0x0000000004ee8fae */ /* 0x0003e8000b901d44 */
        /* <DEDUP_REMOVED lines=31> */
[----:B------:R2:W-:Y:S04]  /*6c90*/  @!P0 LDGSTS.E.BYPASS.LTC128B.128 [R238+0x1000], [R8.64] ;  /* 0x0100000008ee8fae */ /* 0x0005e8000b901d44 */
        /* <DEDUP_REMOVED lines=8> */
[----:B------:R1:W-:Y:S01]  /*6d20*/  @P4 STS [R236+0x5000], RZ ;  /* 0x005000ffec004388 */ /* 0x0003e20000000800 */
[C---:B--2---:R-:W-:Y:S03]  /*6d30*/  @!P3 LEA R8, P0, R0.reuse, R241, 0x1 ;  /* 0x000000f10008b211 */ /* 0x044fe600078008ff */
[----:B------:R1:W-:Y:S01]  /*6d40*/  @P4 STS [R236+0x5004], RZ ;  /* 0x005004ffec004388 */ /* 0x0003e20000000800 */
[----:B------:R-:W-:Y:S01]  /*6d50*/  IMAD.MOV.U32 R241, RZ, RZ, R4 ;  /* 0x000000fffff17224 */ /* 0x000fe200078e0004 */
[----:B------:R-:W-:Y:S02]  /*6d60*/  @!P3 LEA.HI.X R9, R0, R242, R6, 0x1, P0 ;  /* 0x000000f20009b211 */ /* 0x000fe400000f0c06 */
[----:B------:R1:W-:Y:S01]  /*6d70*/  @P4 STS [R236+0x5008], RZ ;  /* 0x005008ffec004388 */ /* 0x0003e20000000800 */
[----:B------:R-:W-:Y:S03]  /*6d80*/  IMAD.MOV.U32 R242, RZ, RZ, R5 ;  /* 0x000000fffff27224 */ /* 0x000fe600078e0005 */
        /* <DEDUP_REMOVED lines=13> */
[----:B------:R-:W0:Y:S02]  /*6e60*/  LDGDEPBAR ;  /* 0x00000000000079af */ /* 0x000e240000000000 */
.L_x_355:
[----:B-1----:R-:W-:Y:S02]  /*6e70*/  F2FP.PACK_AB R8, R91, R95 ;  /* 0x0000005f5b08723e */ /* 0x002fe400000000ff */
[----:B------:R-:W-:Y:S02]  /*6e80*/  F2FP.PACK_AB R7, R7, R86 ;  /* 0x000000560707723e */ /* 0x000fe400000000ff */
[----:B------:R-:W-:Y:S01]  /*6e90*/  F2FP.PACK_AB R6, R93, R94 ;  /* 0x0000005e5d06723e */ /* 0x000fe200000000ff */
[----:B------:R-:W-:Y:S01]  /*6ea0*/  STS [R246+0x28000], R8 ;  /* 0x02800008f6007388 */ /* 0x000fe20000000800 */
[----:B------:R-:W-:Y:S02]  /*6eb0*/  F2FP.PACK_AB R5, R84, R85 ;  /* 0x000000555405723e */ /* 0x000fe400000000ff */
[----:B------:R-:W-:Y:S02]  /*6ec0*/  F2FP.PACK_AB R4, R87, R88 ;  /* 0x000000585704723e */ /* 0x000fe400000000ff */
[----:B------:R-:W-:Y:S01]  /*6ed0*/  F2FP.PACK_AB R0, R14, R15 ;  /* 0x0000000f0e00723e */ /* 0x000fe200000000ff */
[----:B------:R-:W-:Y:S01]  /*6ee0*/  STS [R246+0x28400], R7 ;  /* 0x02840007f6007388 */ /* 0x000fe20000000800 */
[----:B------:R-:W-:Y:S02]  /*6ef0*/  F2FP.PACK_AB R10, R89, R90 ;  /* 0x0000005a590a723e */ /* 0x000fe400000000ff */
[----:B------:R-:W-:Y:S03]  /*6f00*/  F2FP.PACK_AB R9, R16, R17 ;  /* 0x000000111009723e */ /* 0x000fe600000000ff */
[----:B------:R-:W-:Y:S06]  /*6f10*/  STS [R249+0x28000], R6 ;  /* 0x02800006f9007388 */ /* 0x000fec0000000800 */
[----:B------:R-:W-:Y:S06]  /*6f20*/  STS [R249+0x28400], R5 ;  /* 0x02840005f9007388 */ /* 0x000fec0000000800 */
[----:B------:R-:W-:Y:S06]  /*6f30*/  STS [R247+0x28000], R4 ;  /* 0x02800004f7007388 */ /* 0x000fec0000000800 */
[----:B------:R1:W-:Y:S06]  /*6f40*/  STS [R247+0x28400], R0 ;  /* 0x02840000f7007388 */ /* 0x0003ec0000000800 */
[----:B------:R-:W-:Y:S06]  /*6f50*/  STS [R248+0x28000], R10 ;  /* 0x0280000af8007388 */ /* 0x000fec0000000800 */
[----:B------:R-:W-:Y:S06]  /*6f60*/  STS [R248+0x28400], R9 ;  /* 0x02840009f8007388 */ /* 0x000fec0000000800 */
[----:B------:R-:W-:Y:S01]  /*6f70*/  BAR.SYNC.DEFER_BLOCKING 0x0 ;  /* 0x0000000000007b1d */ /* 0x000fe20000010000 */
[----:B-1----:R-:W-:Y:S05]  /*6f80*/  IMAD.SHL.U32 R0, R232, 0x2, RZ ;  /* 0x00000002e8007824 */ /* 0x002fea00078e00ff */
[----:B------:R-:W-:Y:S06]  /*6f90*/  LDSM.16.MT88.4 R4, [R221+0x2a000] ;  /* 0x02a00000dd04783b */ /* 0x000fec0000004200 */
[----:B------:R-:W1:Y:S06]  /*6fa0*/  LDSM.16.MT88.4 R8, [R0+0x10000] ;  /* 0x010000000008783b */ /* 0x000e6c0000004200 */
[----:B------:R-:W2:Y:S06]  /*6fb0*/  LDSM.16.MT88.4 R12, [R220+0x2a000] ;  /* 0x02a00000dc0c783b */ /* 0x000eac0000004200 */
[----:B------:R-:W3:Y:S06]  /*6fc0*/  LDSM.16.MT88.4 R16, [R0+0x12000] ;  /* 0x012000000010783b */ /* 0x000eec0000004200 */
[----:B------:R-:W4:Y:S06]  /*6fd0*/  LDSM.16.MT88.4 R84, [R0+0x14000] ;  /* 0x014000000054783b */ /* 0x000f2c0000004200 */
[----:B------:R-:W5:Y:S01]  /*6fe0*/  LDSM.16.MT88.4 R88, [R0+0x16000] ;  /* 0x016000000058783b */ /* 0x000f620000004200 */
[-C--:B-1----:R-:W-:Y:S08]  /*6ff0*/  HMMA.16816.F32 R20, R4, R8.reuse, R20 ;  /* 0x000000080414723c */ /* 0x082ff00000001814 */
[C---:B--2---:R-:W-:Y:S08]  /*7000*/  HMMA.16816.F32 R24, R12.reuse, R8, R24 ;  /* 0x000000080c18723c */ /* 0x044ff00000001818 */
[-C--:B------:R-:W-:Y:S08]  /*7010*/  HMMA.16816.F32 R28, R12, R10.reuse, R28 ;  /* 0x0000000a0c1c723c */ /* 0x080ff0000000181c */
[C---:B------:R-:W-:Y:S01]  /*7020*/  HMMA.16816.F32 R32, R4.reuse, R10, R32 ;  /* 0x0000000a0420723c */ /* 0x040fe20000001820 */
[----:B------:R-:W-:Y:S07]  /*7030*/  LDSM.16.MT88.4 R8, [R221+0x2a800] ;  /* 0x02a80000dd08783b */ /* 0x000fee0000004200 */
        /* <DEDUP_REMOVED lines=10> */
[-C--:B-----5:R-:W-:Y:S08]  /*70e0*/  HMMA.16816.F32 R68, R4, R88.reuse, R68 ;  /* 0x000000580444723c */ /* 0x0a0ff00000001844 */
[C---:B------:R-:W-:Y:S08]  /*70f0*/  HMMA.16816.F32 R72, R12.reuse, R88, R72 ;  /* 0x000000580c48723c */ /* 0x040ff00000001848 */
[-C--:B------:R-:W-:Y:S01]  /*7100*/  HMMA.16816.F32 R76, R12, R90.reuse, R76 ;  /* 0x0000005a0c4c723c */ /* 0x080fe2000000184c */
[----:B------:R-:W1:Y:S07]  /*7110*/  LDSM.16.MT88.4 R12, [R0+0x10800] ;  /* 0x01080000000c783b */ /* 0x000e6e0000004200 */
[----:B------:R-:W-:Y:S01]  /*7120*/  HMMA.16816.F32 R80, R4, R90, R80 ;  /* 0x0000005a0450723c */ /* 0x000fe20000001850 */
[----:B------:R-:W2:Y:S06]  /*7130*/  LDSM.16.MT88.4 R4, [R0+0x14800] ;  /* 0x014800000004783b */ /* 0x000eac0000004200 */
[----:B------:R-:W3:Y:S01]  /*7140*/  LDSM.16.MT88.4 R88, [R0+0x16800] ;  /* 0x016800000058783b */ /* 0x000ee20000004200 */
[-C--:B-1----:R-:W-:Y:S08]  /*7150*/  HMMA.16816.F32 R20, R8, R12.reuse, R20 ;  /* 0x0000000c0814723c */ /* 0x082ff00000001814 */
        /* <DEDUP_REMOVED lines=9> */
[-C--:B--2---:R-:W-:Y:S08]  /*71f0*/  HMMA.16816.F32 R52, R8, R4.reuse, R52 ;  /* 0x000000040834723c */ /* 0x084ff00000001834 */
[C---:B------:R-:W-:Y:S08]  /*7200*/  HMMA.16816.F32 R56, R16.reuse, R4, R56 ;  /* 0x000000041038723c */ /* 0x040ff00000001838 */
[-C--:B------:R-:W-:Y:S08]  /*7210*/  HMMA.16816.F32 R60, R16, R6.reuse, R60 ;  /* 0x00000006103c723c */ /* 0x080ff0000000183c */
[C---:B------:R-:W-:Y:S01]  /*7220*/  HMMA.16816.F32 R64, R8.reuse, R6, R64 ;  /* 0x000000060840723c */ /* 0x040fe20000001840 */
[----:B------:R-:W1:Y:S07]  /*7230*/  LDSM.16.MT88.4 R4, [R221+0x2b000] ;  /* 0x02b00000dd04783b */ /* 0x000e6e0000004200 */
[-C--:B---3--:R-:W-:Y:S08]  /*7240*/  HMMA.16816.F32 R68, R8, R88.reuse, R68 ;  /* 0x000000580844723c */ /* 0x088ff00000001844 */
[C---:B------:R-:W-:Y:S08]  /*7250*/  HMMA.16816.F32 R72, R16.reuse, R88, R72 ;  /* 0x000000581048723c */ /* 0x040ff00000001848 */
[-C--:B------:R-:W-:Y:S01]  /*7260*/  HMMA.16816.F32 R76, R16, R90.reuse, R76 ;  /* 0x0000005a104c723c */ /* 0x080fe2000000184c */
[----:B------:R-:W2:Y:S07]  /*7270*/  LDSM.16.MT88.4 R16, [R220+0x2b000] ;  /* 0x02b00000dc10783b */ /* 0x000eae0000004200 */
[----:B------:R-:W-:Y:S01]  /*7280*/  HMMA.16816.F32 R80, R8, R90, R80 ;  /* 0x0000005a0850723c */ /* 0x000fe20000001850 */
[----:B------:R-:W3:Y:S06]  /*7290*/  LDSM.16.MT88.4 R8, [R0+0x15000] ;  /* 0x015000000008783b */ /* 0x000eec0000004200 */
[----:B------:R-:W4:Y:S01]  /*72a0*/  LDSM.16.MT88.4 R88, [R0+0x17000] ;  /* 0x017000000058783b */ /* 0x000f220000004200 */
[-C--:B-1----:R-:W-:Y:S08]  /*72b0*/  HMMA.16816.F32 R20, R4, R12.reuse, R20 ;  /* 0x0000000c0414723c */ /* 0x082ff00000001814 */
[C---:B--2---:R-:W-:Y:S08]  /*72c0*/  HMMA.16816.F32 R24, R16.reuse, R12, R24 ;  /* 0x0000000c1018723c */ /* 0x044ff00000001818 */
        /* <DEDUP_REMOVED lines=8> */
[-C--:B---3--:R-:W-:Y:S08]  /*7350*/  HMMA.16816.F32 R52, R4, R8.reuse, R52 ;  /* 0x000000080434723c */ /* 0x088ff00000001834 */
[C---:B------:R-:W-:Y:S08]  /*7360*/  HMMA.16816.F32 R56, R16.reuse, R8, R56 ;  /* 0x000000081038723c */ /* 0x040ff00000001838 */
[-C--:B------:R-:W-:Y:S08]  /*7370*/  HMMA.16816.F32 R60, R16, R10.reuse, R60 ;  /* 0x0000000a103c723c */ /* 0x080ff0000000183c */
[C---:B------:R-:W-:Y:S01]  /*7380*/  HMMA.16816.F32 R64, R4.reuse, R10, R64 ;  /* 0x0000000a0440723c */ /* 0x040fe20000001840 */
[----:B------:R-:W1:Y:S07]  /*7390*/  LDSM.16.MT88.4 R8, [R221+0x2b800] ;  /* 0x02b80000dd08783b */ /* 0x000e6e0000004200 */
[-C--:B----4-:R-:W-:Y:S08]  /*73a0*/  HMMA.16816.F32 R68, R4, R88.reuse, R68 ;  /* 0x000000580444723c */ /* 0x090ff00000001844 */
[C---:B------:R-:W-:Y:S08]  /*73b0*/  HMMA.16816.F32 R72, R16.reuse, R88, R72 ;  /* 0x000000581048723c */ /* 0x040ff00000001848 */
[-C--:B------:R-:W-:Y:S01]  /*73c0*/  HMMA.16816.F32 R76, R16, R90.reuse, R76 ;  /* 0x0000005a104c723c */ /* 0x080fe2000000184c */
[----:B------:R-:W2:Y:S07]  /*73d0*/  LDSM.16.MT88.4 R16, [R220+0x2b800] ;  /* 0x02b80000dc10783b */ /* 0x000eae0000004200 */
[----:B------:R-:W-:Y:S01]  /*73e0*/  HMMA.16816.F32 R80, R4, R90, R80 ;  /* 0x0000005a0450723c */ /* 0x000fe20000001850 */
[----:B------:R-:W3:Y:S06]  /*73f0*/  LDSM.16.MT88.4 R4, [R0+0x15800] ;  /* 0x015800000004783b */ /* 0x000eec0000004200 */
[----:B------:R-:W4:Y:S01]  /*7400*/  LDSM.16.MT88.4 R88, [R0+0x17800] ;  /* 0x017800000058783b */ /* 0x000f220000004200 */
[-C--:B-1----:R-:W-:Y:S05]  /*7410*/  HMMA.16816.F32 R20, R8, R12.reuse, R20 ;  /* 0x0000000c0814723c */ /* 0x082fea0000001814 */
[----:B------:R-:W-:Y:S03]  /*7420*/  BAR.SYNC.DEFER_BLOCKING 0x0 ;  /* 0x0000000000007b1d */ /* 0x000fe60000010000 */
[C---:B--2---:R-:W-:Y:S08]  /*7430*/  HMMA.16816.F32 R24, R16.reuse, R12, R24 ;  /* 0x0000000c1018723c */ /* 0x044ff00000001818 */
[-C--:B------:R-:W-:Y:S08]  /*7440*/  HMMA.16816.F32 R28, R16, R14.reuse, R28 ;  /* 0x0000000e101c723c */ /* 0x080ff0000000181c */
[C---:B------:R-:W-:Y:S08]  /*7450*/  HMMA.16816.F32 R32, R8.reuse, R14, R32 ;  /* 0x0000000e0820723c */ /* 0x040ff00000001820 */
        /* <DEDUP_REMOVED lines=17> */
[C---:B------:R-:W-:Y:S01]  /*7570*/  IMAD.U32 R8, R15.reuse, -0x40, RZ ;  /* 0xffffffc00f087824 */ /* 0x040fe200078e00ff */
        /* <DEDUP_REMOVED lines=60> */
.L_x_356:
[----:B------:R-:W-:Y:S01]  /*7940*/  LDSM.16.M88.4 R128, [R227] ;  /* 0x00000000e380783b */ /* 0x000fe20000000200 */
[----:B------:R-:W-:Y:S02]  /*7950*/  ULOP3.LUT UR7, UR6, 0x1, URZ, 0xc0, !UPT ;  /* 0x0000000106077892 */ /* 0x000fe4000f8ec03f */
[----:B------:R-:W-:Y:S01]  /*7960*/  UISETP.GT.AND UP2, UPT, UR6, UR13, UPT ;  /* 0x0000000d0600728c */ /* 0x000fe2000bf44270 */
[----:B------:R-:W2:Y:S01]  /*7970*/  LDSM.16.MT88.4 R16, [R0+0x18000] ;  /* 0x018000000010783b */ /* 0x000ea20000004200 */
[----:B------:R-:W-:Y:S02]  /*7980*/  UISETP.NE.U32.AND UP0, UPT, UR7, 0x1, UPT ;  /* 0x000000010700788c */ /* 0x000fe4000bf05070 */
[----:B------:R-:W-:Y:S01]  /*7990*/  @UP3 UIADD3 UR8, UP1, UR10, -0x100, URZ ;  /* 0xffffff000a083890 */ /* 0x000fe2000ff3e03f */
[----:B------:R-:W3:Y:S01]  /*79a0*/  LDSM.16.M88.4 R124, [R227+0x1000] ;  /* 0x00100000e37c783b */ /* 0x000ee20000000200 */
[----:B------:R-:W-:Y:S02]  /*79b0*/  UIADD3 UR6, UR6, -0x1, URZ ;  /* 0xffffffff06067890 */ /* 0x000fe4000fffe03f */
[----:B------:R-:W-:Y:S01]  /*79c0*/  @UP3 UIADD3.X UR7, UR9, -0x1, URZ, UP1, !UPT ;  /* 0xffffffff09073890 */ /* 0x000fe20008ffe43f */
[----:B------:R-:W4:Y:S04]  /*79d0*/  LDSM.16.MT88.4 R96, [R0+0x1a000] ;  /* 0x01a000000060783b */ /* 0x000f280000004200 */
[----:B------:R-:W5:Y:S04]  /*79e0*/  LDSM.16.MT88.4 R112, [R0+0x1c000] ;  /* 0x01c000000070783b */ /* 0x000f680000004200 */
[----:B------:R-:W1:Y:S04]  /*79f0*/  LDSM.16.MT88.4 R196, [R0+0x1e000] ;  /* 0x01e0000000c4783b */ /* 0x000e680000004200 */
[----:B------:R-:W-:Y:S04]  /*7a00*/  LDSM.16.M88.4 R200, [R228] ;  /* 0x00000000e4c8783b */ /* 0x000fe80000000200 */
[----:B------:R-:W1:Y:S04]  /*7a10*/  LDSM.16.MT88.4 R204, [R0+0x18800] ;  /* 0x0188000000cc783b */ /* 0x000e680000004200 */
[----:B------:R-:W1:Y:S04]  /*7a20*/  LDSM.16.M88.4 R208, [R228+0x1000] ;  /* 0x00100000e4d0783b */ /* 0x000e680000000200 */
[----:B------:R-:W1:Y:S02]  /*7a30*/  LDSM.16.MT88.4 R212, [R0+0x1a800] ;  /* 0x01a8000000d4783b */ /* 0x000e640000004200 */
[-C--:B-12---:R-:W-:Y:S08]  /*7a40*/  HMMA.16816.F32 R4, R128, R16.reuse, RZ ;  /* 0x000000108004723c */ /* 0x086ff000000018ff */
[C---:B---3--:R-:W-:Y:S08]  /*7a50*/  HMMA.16816.F32 R8, R124.reuse, R16, RZ ;  /* 0x000000107c08723c */ /* 0x048ff000000018ff */
[-C--:B------:R-:W-:Y:S08]  /*7a60*/  HMMA.16816.F32 R12, R124, R18.reuse, RZ ;  /* 0x000000127c0c723c */ /* 0x080ff000000018ff */
[C---:B------:R-:W-:Y:S08]  /*7a70*/  HMMA.16816.F32 R16, R128.reuse, R18, RZ ;  /* 0x000000128010723c */ /* 0x040ff000000018ff */
[-C--:B----4-:R-:W-:Y:S08]  /*7a80*/  HMMA.16816.F32 R84, R128, R96.reuse, RZ ;  /* 0x000000608054723c */ /* 0x090ff000000018ff */
[C---:B------:R-:W-:Y:S08]  /*7a90*/  HMMA.16816.F32 R88, R124.reuse, R96, RZ ;  /* 0x000000607c58723c */ /* 0x040ff000000018ff */
[-C--:B------:R-:W-:Y:S08]  /*7aa0*/  HMMA.16816.F32 R92, R124, R98.reuse, RZ ;  /* 0x000000627c5c723c */ /* 0x080ff000000018ff */
[C---:B------:R-:W-:Y:S08]  /*7ab0*/  HMMA.16816.F32 R96, R128.reuse, R98, RZ ;  /* 0x000000628060723c */ /* 0x040ff000000018ff */
[-C--:B-----5:R-:W-:Y:S08]  /*7ac0*/  HMMA.16816.F32 R100, R128, R112.reuse, RZ ;  /* 0x000000708064723c */ /* 0x0a0ff000000018ff */
        /* <DEDUP_REMOVED lines=13> */
[-C--:B------:R-:W-:Y:S08]  /*7ba0*/  HMMA.16816.F32 R84, R200, R212.reuse, R84 ;  /* 0x000000d4c854723c */ /* 0x080ff00000001854 */
[C---:B------:R-:W-:Y:S08]  /*7bb0*/  HMMA.16816.F32 R88, R208.reuse, R212, R88 ;  /* 0x000000d4d058723c */ /* 0x040ff00000001858 */
[-C--:B------:R-:W-:Y:S08]  /*7bc0*/  HMMA.16816.F32 R92, R208, R214.reuse, R92 ;  /* 0x000000d6d05c723c */ /* 0x080ff0000000185c */
[C---:B------:R-:W-:Y:S01]  /*7bd0*/  HMMA.16816.F32 R96, R200.reuse, R214, R96 ;  /* 0x000000d6c860723c */ /* 0x040fe20000001860 */
[----:B------:R-:W-:Y:S07]  /*7be0*/  LDSM.16.M88.4 R212, [R229+0x1000] ;  /* 0x00100000e5d4783b */ /* 0x000fee0000000200 */
[-C--:B-1----:R-:W-:Y:S08]  /*7bf0*/  HMMA.16816.F32 R100, R200, R196.reuse, R100 ;  /* 0x000000c4c864723c */ /* 0x082ff00000001864 */
[C---:B------:R-:W-:Y:S08]  /*7c00*/  HMMA.16816.F32 R104, R208.reuse, R196, R104 ;  /* 0x000000c4d068723c */ /* 0x040ff00000001868 */
[-C--:B------:R-:W-:Y:S08]  /*7c10*/  HMMA.16816.F32 R108, R208, R198.reuse, R108 ;  /* 0x000000c6d06c723c */ /* 0x080ff0000000186c */
[C---:B------:R-:W-:Y:S01]  /*7c20*/  HMMA.16816.F32 R112, R200.reuse, R198, R112 ;  /* 0x000000c6c870723c */ /* 0x040fe20000001870 */
[----:B------:R-:W-:Y:S07]  /*7c30*/  LDSM.16.M88.4 R196, [R229] ;  /* 0x00000000e5c4783b */ /* 0x000fee0000000200 */
[-C--:B--2---:R-:W-:Y:S08]  /*7c40*/  HMMA.16816.F32 R116, R200, R204.reuse, R116 ;  /* 0x000000ccc874723c */ /* 0x084ff00000001874 */
[C---:B------:R-:W-:Y:S08]  /*7c50*/  HMMA.16816.F32 R120, R208.reuse, R204, R120 ;  /* 0x000000ccd078723c */ /* 0x040ff00000001878 */
[-C--:B------:R-:W-:Y:S01]  /*7c60*/  HMMA.16816.F32 R124, R208, R206.reuse, R124 ;  /* 0x000000ced07c723c */ /* 0x080fe2000000187c */
[----:B------:R-:W1:Y:S07]  /*7c70*/  LDSM.16.MT88.4 R208, [R0+0x19000] ;  /* 0x0190000000d0783b */ /* 0x000e6e0000004200 */
[----:B------:R-:W-:Y:S01]  /*7c80*/  HMMA.16816.F32 R128, R200, R206, R128 ;  /* 0x000000cec880723c */ /* 0x000fe20000001880 */
[----:B------:R-:W2:Y:S04]  /*7c90*/  LDSM.16.MT88.4 R200, [R0+0x1b000] ;  /* 0x01b0000000c8783b */ /* 0x000ea80000004200 */
[----:B------:R-:W3:Y:S03]  /*7ca0*/  LDSM.16.MT88.4 R204, [R0+0x1d000] ;  /* 0x01d0000000cc783b */ /* 0x000ee60000004200 */
        /* <DEDUP_REMOVED lines=20> */
[----:B------:R-:W3:Y:S04]  /*7df0*/  LDSM.16.MT88.4 R196, [R0+0x1b800] ;  /* 0x01b8000000c4783b */ /* 0x000ee80000004200 */
[----:B------:R-:W4:Y:S03]  /*7e00*/  LDSM.16.MT88.4 R208, [R0+0x1d800] ;  /* 0x01d8000000d0783b */ /* 0x000f260000004200 */
[-C--:B--2---:R-:W-:Y:S08]  /*7e10*/  HMMA.16816.F32 R4, R200, R204.reuse, R4 ;  /* 0x000000ccc804723c */ /* 0x084ff00000001804 */
[C---:B-1----:R-:W-:Y:S08]  /*7e20*/  HMMA.16816.F32 R8, R212.reuse, R204, R8 ;  /* 0x000000ccd408723c */ /* 0x042ff00000001808 */
[-C--:B------:R-:W-:Y:S08]  /*7e30*/  HMMA.16816.F32 R12, R212, R206.reuse, R12 ;  /* 0x000000ced40c723c */ /* 0x080ff0000000180c */
[C---:B------:R-:W-:Y:S01]  /*7e40*/  HMMA.16816.F32 R16, R200.reuse, R206, R16 ;  /* 0x000000cec810723c */ /* 0x040fe20000001810 */
[----:B------:R1:W2:Y:S07]  /*7e50*/  LDSM.16.MT88.4 R204, [R0+0x1f800] ;  /* 0x01f8000000cc783b */ /* 0x0002ae0000004200 */
[-C--:B---3--:R-:W-:Y:S08]  /*7e60*/  HMMA.16816.F32 R84, R200, R196.reuse, R84 ;  /* 0x000000c4c854723c */ /* 0x088ff00000001854 */
[C---:B------:R-:W-:Y:S01]  /*7e70*/  HMMA.16816.F32 R88, R212.reuse, R196, R88 ;  /* 0x000000c4d458723c */ /* 0x040fe20000001858 */
[----:B------:R-:W3:Y:S04]  /*7e80*/  LDL R196, [R1+0x44] ;  /* 0x0000440001c47983 */ /* 0x000ee80000100800 */
[----:B------:R-:W5:Y:S03]  /*7e90*/  LDL R197, [R1+0x40] ;  /* 0x0000400001c57983 */ /* 0x000f660000100800 */
[-C--:B------:R-:W-:Y:S01]  /*7ea0*/  HMMA.16816.F32 R92, R212, R198.reuse, R92 ;  /* 0x000000c6d45c723c */ /* 0x080fe2000000185c */
[----:B-1----:R1:W5:Y:S07]  /*7eb0*/  LDL R0, [R1+0x4] ;  /* 0x0000040001007983 */ /* 0x00236e0000100800 */
[C---:B------:R-:W-:Y:S08]  /*7ec0*/  HMMA.16816.F32 R96, R200.reuse, R198, R96 ;  /* 0x000000c6c860723c */ /* 0x040ff00000001860 */
[-C--:B----4-:R-:W-:Y:S08]  /*7ed0*/  HMMA.16816.F32 R100, R200, R208.reuse, R100 ;  /* 0x000000d0c864723c */ /* 0x090ff00000001864 */
[C---:B------:R-:W-:Y:S01]  /*7ee0*/  HMMA.16816.F32 R104, R212.reuse, R208, R104 ;  /* 0x000000d0d468723c */ /* 0x040fe20000001868 */
[----:B------:R1:W4:Y:S06]  /*7ef0*/  LDL R208, [R1] ;  /* 0x0000000001d07983 */ /* 0x00032c0000100800 */
[----:B------:R-:W-:Y:S01]  /*7f00*/  IMAD.MOV.U32 R209, RZ, RZ, c[0x0][0x22c] ;  /* 0x00008b00ffd17624 */ /* 0x000fe200078e00ff */
[-C--:B------:R-:W-:Y:S04]  /*7f10*/  HMMA.16816.F32 R108, R212, R210.reuse, R108 ;  /* 0x000000d2d46c723c */ /* 0x080fe8000000186c */
[----:B------:R-:W-:Y:S04]  /*7f20*/  IMAD R209, R209, c[0x0][0x1c0], RZ ;  /* 0x00007000d1d17a24 */ /* 0x000fe800078e02ff */
[C---:B------:R-:W-:Y:S04]  /*7f30*/  HMMA.16816.F32 R112, R200.reuse, R210, R112 ;  /* 0x000000d2c870723c */ /* 0x040fe80000001870 */
[----:B------:R-:W-:Y:S03]  /*7f40*/  IMAD.SHL.U32 R209, R209, 0x10, RZ ;  /* 0x00000010d1d17824 */ /* 0x000fe600078e00ff */
[----:B------:R-:W-:Y:S01]  /*7f50*/  IMAD.MOV.U32 R210, RZ, RZ, c[0x0][0x22c] ;  /* 0x00008b00ffd27624 */ /* 0x000fe200078e00ff */
[-C--:B--2---:R-:W-:Y:S01]  /*7f60*/  HMMA.16816.F32 R116, R200, R204.reuse, R116 ;  /* 0x000000ccc874723c */ /* 0x084fe20000001874 */
[----:B------:R-:W-:Y:S03]  /*7f70*/  IMAD.MOV.U32 R211, RZ, RZ, c[0x0][0x22c] ;  /* 0x00008b00ffd37624 */ /* 0x000fe600078e00ff */
[----:B------:R-:W-:Y:S02]  /*7f80*/  IMAD R210, R210, c[0x0][0x1c0], RZ ;  /* 0x00007000d2d27a24 */ /* 0x000fe400078e02ff */
[----:B------:R-:W-:Y:S02]  /*7f90*/  IMAD R211, R211, c[0x0][0x1c0], RZ ;  /* 0x00007000d3d37a24 */ /* 0x000fe400078e02ff */
[C---:B------:R-:W-:Y:S04]  /*7fa0*/  HMMA.16816.F32 R120, R212.reuse, R204, R120 ;  /* 0x000000ccd478723c */ /* 0x040fe80000001878 */
[----:B------:R-:W-:Y:S02]  /*7fb0*/  IMAD.SHL.U32 R210, R210, 0x20, RZ ;  /* 0x00000020d2d27824 */ /* 0x000fe400078e00ff */
[----:B------:R-:W-:Y:S02]  /*7fc0*/  IMAD.SHL.U32 R211, R211, 0x10, RZ ;  /* 0x00000010d3d37824 */ /* 0x000fe400078e00ff */
[-C--:B------:R-:W-:Y:S07]  /*7fd0*/  HMMA.16816.F32 R124, R212, R206.reuse, R124 ;  /* 0x000000ced47c723c */ /* 0x080fee000000187c */
[----:B------:R-:W-:Y:S01]  /*7fe0*/  IMAD.MOV.U32 R215, RZ, RZ, c[0x0][0x22c] ;  /* 0x00008b00ffd77624 */ /* 0x000fe200078e00ff */
[----:B------:R-:W-:Y:S04]  /*7ff0*/  HMMA.16816.F32 R128, R200, R206, R128 ;  /* 0x000000cec880723c */ /* 0x000fe80000001880 */
[----:B------:R-:W-:Y:S01]  /*8000*/  IMAD R215, R215, c[0x0][0x1c0], RZ ;  /* 0x00007000d7d77a24 */ /* 0x000fe200078e02ff */
[----:B------:R-:W-:Y:S03]  /*8010*/  IADD3 R212, R211, 0x20, RZ ;  /* 0x00000020d3d47810 */ /* 0x000fe60007ffe0ff */
[----:B------:R-:W-:Y:S04]  /*8020*/  IMAD R215, R215, 0x38, RZ ;  /* 0x00000038d7d77824 */ /* 0x000fe800078e02ff */
[C---:B------:R-:W-:Y:S01]  /*8030*/  IMAD.IADD R212, R239.reuse, 0x1, R212 ;  /* 0x00000001efd47824 */ /* 0x040fe200078e02d4 */
[----:B---3--:R-:W-:Y:S01]  /*8040*/  @P1 IADD3 R198, P0, R196, UR10, RZ ;  /* 0x0000000ac4c61c10 */ /* 0x008fe2000ff1e0ff */
[----:B------:R-:W-:Y:S01]  /*8050*/  @UP3 UMOV UR10, UR8 ;  /* 0x00000008000a3c82 */ /* 0x000fe20008000000 */
[-C--:B------:R-:W-:Y:S02]  /*8060*/  LEA R196, P2, R239, R234.reuse, 0x2 ;  /* 0x000000eaefc47211 */ /* 0x080fe400078410ff */
[----:B-----5:R-:W-:Y:S01]  /*8070*/  @P1 IADD3.X R199, R197, UR9, RZ, P0, !PT ;  /* 0x00000009c5c71c10 */ /* 0x020fe200087fe4ff */
[----:B------:R-:W-:Y:S01]  /*8080*/  @UP3 UMOV UR9, UR7 ;  /* 0x0000000700093c82 */ /* 0x000fe20008000000 */
[-C--:B------:R-:W-:Y:S03]  /*8090*/  LEA.HI.X.SX32 R197, R239, R235.reuse, 0x2, P2 ;  /* 0x000000ebefc57211 */ /* 0x080fe600010f16ff */
[----:B------:R2:W3:Y:S04]  /*80a0*/  @P1 LDG.E R0, [R198.64+-0xe0] ;  /* 0xffff2004c6001981 */ /* 0x0004e8000c1e1900 */
[----:B----4-:R2:W4:Y:S04]  /*80b0*/  @P1 LDG.E R208, [R198.64+-0x100] ;  /* 0xffff0004c6d01981 */ /* 0x010528000c1e1900 */
[----:B------:R-:W-:Y:S04]  /*80c0*/  RED.E.ADD.F32.FTZ.RN.STRONG.GPU [R234.64], R4 ;  /* 0x00000004ea00798e */ /* 0x000fe8000c10e784 */
[----:B------:R-:W-:Y:S01]  /*80d0*/  RED.E.ADD.F32.FTZ.RN.STRONG.GPU [R196.64], R5 ;  /* 0x00000005c400798e */ /* 0x000fe2000c10e784 */
[CC--:B--2---:R-:W-:Y:S04]  /*80e0*/  LEA R198, P0, R209.reuse, R234.reuse, 0x2 ;  /* 0x000000ead1c67211 */ /* 0x0c4fe800078010ff */
[-C--:B------:R-:W-:Y:S02]  /*80f0*/  LEA.HI.X.SX32 R199, R209, R235.reuse, 0x2, P0 ;  /* 0x000000ebd1c77211 */ /* 0x080fe400000f16ff */
[CC--:B------:R-:W-:Y:S03]  /*8100*/  LEA R204, P0, R210.reuse, R234.reuse, 0x2 ;  /* 0x000000ead2cc7211 */ /* 0x0c0fe600078010ff */
[----:B------:R-:W-:Y:S01]  /*8110*/  RED.E.ADD.F32.FTZ.RN.STRONG.GPU [R198.64], R6 ;  /* 0x00000006c600798e */ /* 0x000fe2000c10e784 */
[-C--:B------:R-:W-:Y:S03]  /*8120*/  LEA.HI.X.SX32 R205, R210, R235.reuse, 0x2, P0 ;  /* 0x000000ebd2cd7211 */ /* 0x080fe600000f16ff */
[----:B----4-:R2:W-:Y:S04]  /*8130*/  @P1 STL [R1], R208 ;  /* 0x000000d001001387 */ /* 0x0105e80000100800 */
[----:B---3--:R3:W-:Y:S04]  /*8140*/  @P1 STL [R1+0x4], R0 ;  /* 0x0000040001001387 */ /* 0x0087e80000100800 */
[----:B------:R-:W4:Y:S01]  /*8150*/  LDL R210, [R1+0x3c] ;  /* 0x00003c0001d27983 */ /* 0x000f220000100800 */
[----:B--2---:R-:W-:Y:S02]  /*8160*/  IMAD.MOV.U32 R208, RZ, RZ, c[0x0][0x22c] ;  /* 0x00008b00ffd07624 */ /* 0x004fe400078e00ff */
[----:B---3--:R-:W-:Y:S02]  /*8170*/  IMAD.MOV.U32 R0, RZ, RZ, c[0x0][0x22c] ;  /* 0x00008b00ff007624 */ /* 0x008fe400078e00ff */
[----:B------:R-:W-:Y:S02]  /*8180*/  IMAD R208, R208, c[0x0][0x1c0], RZ ;  /* 0x00007000d0d07a24 */ /* 0x000fe400078e02ff */
[----:B------:R-:W-:Y:S02]  /*8190*/  IMAD R0, R0, c[0x0][0x1c0], RZ ;  /* 0x0000700000007a24 */ /* 0x000fe400078e02ff */
[----:B------:R-:W-:Y:S02]  /*81a0*/  IMAD R208, R208, 0x18, RZ ;  /* 0x00000018d0d07824 */ /* 0x000fe400078e02ff */
[----:B------:R-:W-:Y:S03]  /*81b0*/  IMAD R0, R0, 0x28, RZ ;  /* 0x0000002800007824 */ /* 0x000fe600078e02ff */
[-C--:B------:R-:W-:Y:S02]  /*81c0*/  LEA R4, P1, R208, R234.reuse, 0x2 ;  /* 0x000000ead0047211 */ /* 0x080fe400078210ff */
[-C--:B------:R-:W-:Y:S02]  /*81d0*/  LEA R198, P2, R0, R234.reuse, 0x2 ;  /* 0x000000ea00c67211 */ /* 0x080fe400078410ff */
[-C--:B------:R-:W-:Y:S01]  /*81e0*/  LEA.HI.X.SX32 R5, R208, R235.reuse, 0x2, P1 ;  /* 0x000000ebd0057211 */ /* 0x080fe200008f16ff */
[----:B------:R-:W-:Y:S01]  /*81f0*/  IMAD.MOV.U32 R208, RZ, RZ, c[0x0][0x22c] ;  /* 0x00008b00ffd07624 */ /* 0x000fe200078e00ff */
[-C--:B------:R-:W-:Y:S02]  /*8200*/  LEA.HI.X.SX32 R199, R0, R235.reuse, 0x2, P2 ;  /* 0x000000eb00c77211 */ /* 0x080fe400010f16ff */
[----:B------:R-:W2:Y:S01]  /*8210*/  LDL R0, [R1+0x20] ;  /* 0x0000200001007983 */ /* 0x000ea20000100800 */
[----:B------:R-:W-:Y:S03]  /*8220*/  IMAD R208, R208, c[0x0][0x1c0], RZ ;  /* 0x00007000d0d07a24 */ /* 0x000fe600078e02ff */
[----:B------:R3:W-:Y:S01]  /*8230*/  RED.E.ADD.F32.FTZ.RN.STRONG.GPU [R4.64], R7 ;  /* 0x000000070400798e */ /* 0x0007e2000c10e784 */
[----:B------:R-:W-:Y:S03]  /*8240*/  IMAD R208, R208, 0x30, RZ ;  /* 0x00000030d0d07824 */ /* 0x000fe600078e02ff */
[----:B------:R5:W-:Y:S02]  /*8250*/  RED.E.ADD.F32.FTZ.RN.STRONG.GPU [R204.64], R8 ;  /* 0x00000008cc00798e */ /* 0x000be4000c10e784 */
[CC--:B------:R-:W-:Y:S02]  /*8260*/  LEA R6, P1, R208.reuse, R234.reuse, 0x2 ;  /* 0x000000ead0067211 */ /* 0x0c0fe400078210ff */
[----:B------:R1:W-:Y:S02]  /*8270*/  RED.E.ADD.F32.FTZ.RN.STRONG.GPU [R198.64], R9 ;  /* 0x00000009c600798e */ /* 0x0003e4000c10e784 */
[-C--:B---3--:R-:W-:Y:S01]  /*8280*/  LEA.HI.X.SX32 R7, R208, R235.reuse, 0x2, P1 ;  /* 0x000000ebd0077211 */ /* 0x088fe200008f16ff */
[----:B------:R-:W-:Y:S01]  /*8290*/  IMAD.MOV.U32 R208, RZ, RZ, c[0x0][0x22c] ;  /* 0x00008b00ffd07624 */ /* 0x000fe200078e00ff */
[CC--:B------:R-:W-:Y:S03]  /*82a0*/  LEA R4, P0, R215.reuse, R234.reuse, 0x2 ;  /* 0x000000ead7047211 */ /* 0x0c0fe600078010ff */
[----:B------:R-:W-:Y:S01]  /*82b0*/  IMAD R208, R208, c[0x0][0x1c0], RZ ;  /* 0x00007000d0d07a24 */ /* 0x000fe200078e02ff */
[-C--:B------:R-:W-:Y:S01]  /*82c0*/  LEA.HI.X.SX32 R5, R215, R235.reuse, 0x2, P0 ;  /* 0x000000ebd7057211 */ /* 0x080fe200000f16ff */
[----:B------:R3:W-:Y:S02]  /*82d0*/  RED.E.ADD.F32.FTZ.RN.STRONG.GPU [R6.64], R10 ;  /* 0x0000000a0600798e */ /* 0x0007e4000c10e784 */
[----:B------:R-:W-:Y:S02]  /*82e0*/  IMAD.SHL.U32 R208, R208, 0x10, RZ ;  /* 0x00000010d0d07824 */ /* 0x000fe400078e00ff */
[----:B------:R3:W-:Y:S03]  /*82f0*/  RED.E.ADD.F32.FTZ.RN.STRONG.GPU [R4.64], R11 ;  /* 0x0000000b0400798e */ /* 0x0007e6000c10e784 */
[----:B------:R-:W-:Y:S01]  /*8300*/  IADD3 R208, R208, 0x20, RZ ;  /* 0x00000020d0d07810 */ /* 0x000fe20007ffe0ff */
[----:B------:R-:W-:Y:S03]  /*8310*/  RED.E.ADD.F32.FTZ.RN.STRONG.GPU [R234.64+0x80], R16 ;  /* 0x00008010ea00798e */ /* 0x000fe6000c10e784 */
[CC--:B-----5:R-:W-:Y:S01]  /*8320*/  LEA R8, P0, R208.reuse, R234.reuse, 0x2 ;  /* 0x000000ead0087211 */ /* 0x0e0fe200078010ff */
[----:B------:R-:W-:Y:S03]  /*8330*/  RED.E.ADD.F32.FTZ.RN.STRONG.GPU [R196.64+0x80], R17 ;  /* 0x00008011c400798e */ /* 0x000fe6000c10e784 */
[-C--:B-1----:R-:W-:Y:S01]  /*8340*/  LEA.HI.X.SX32 R9, R208, R235.reuse, 0x2, P0 ;  /* 0x000000ebd0097211 */ /* 0x082fe200000f16ff */
[----:B------:R-:W5:Y:S01]  /*8350*/  LDL R199, [R1+0x1c] ;  /* 0x00001c0001c77983 */ /* 0x000f620000100800 */
[C---:B------:R-:W-:Y:S02]  /*8360*/  IADD3 R208, R211.reuse, 0x20, RZ ;  /* 0x00000020d3d07810 */ /* 0x040fe40007ffe0ff */
[----:B------:R-:W-:Y:S01]  /*8370*/  IADD3 R211, R211, 0x20, RZ ;  /* 0x00000020d3d37810 */ /* 0x000fe20007ffe0ff */
[----:B------:R1:W-:Y:S02]  /*8380*/  RED.E.ADD.F32.FTZ.RN.STRONG.GPU [R8.64], R18 ;  /* 0x000000120800798e */ /* 0x0003e4000c10e784 */
[C---:B------:R-:W-:Y:S02]  /*8390*/  IMAD.IADD R208, R239.reuse, 0x1, R208 ;  /* 0x00000001efd07824 */ /* 0x040fe400078e02d0 */
[C---:B------:R-:W-:Y:S01]  /*83a0*/  IMAD.IADD R211, R239.reuse, 0x1, R211 ;  /* 0x00000001efd37824 */ /* 0x040fe200078e02d3 */
[----:B------:R-:W5:Y:S01]  /*83b0*/  LDL R198, [R1+0x38] ;  /* 0x0000380001c67983 */ /* 0x000f620000100800 */
[C---:B------:R-:W-:Y:S01]  /*83c0*/  IMAD.IADD R208, R239.reuse, 0x1, R208 ;  /* 0x00000001efd07824 */ /* 0x040fe200078e02d0 */
[CC--:B---3--:R-:W-:Y:S01]  /*83d0*/  LEA R6, P1, R212.reuse, R234.reuse, 0x2 ;  /* 0x000000ead4067211 */ /* 0x0c8fe200078210ff */
[C---:B------:R-:W-:Y:S02]  /*83e0*/  IMAD.IADD R211, R239.reuse, 0x1, R211 ;  /* 0x00000001efd37824 */ /* 0x040fe400078e02d3 */
[----:B------:R-:W-:Y:S01]  /*83f0*/  IMAD.IADD R208, R239, 0x1, R208 ;  /* 0x00000001efd07824 */ /* 0x000fe200078e02d0 */
[-C--:B------:R-:W-:Y:S02]  /*8400*/  LEA.HI.X.SX32 R7, R212, R235.reuse, 0x2, P1 ;  /* 0x000000ebd4077211 */ /* 0x080fe400008f16ff */
[CC--:B------:R-:W-:Y:S03]  /*8410*/  LEA R10, P0, R211.reuse, R234.reuse, 0x2 ;  /* 0x000000ead30a7211 */ /* 0x0c0fe600078010ff */
[----:B------:R-:W-:Y:S01]  /*8420*/  RED.E.ADD.F32.FTZ.RN.STRONG.GPU [R6.64], R19 ;  /* 0x000000130600798e */ /* 0x000fe2000c10e784 */
[-C--:B------:R-:W-:Y:S01]  /*8430*/  LEA.HI.X.SX32 R11, R211, R235.reuse, 0x2, P0 ;  /* 0x000000ebd30b7211 */ /* 0x080fe200000f16ff */
[----:B------:R-:W-:Y:S04]  /*8440*/  IMAD.MOV.U32 R211, RZ, RZ, c[0x0][0x22c] ;  /* 0x00008b00ffd37624 */ /* 0x000fe800078e00ff */
[----:B------:R3:W-:Y:S01]  /*8450*/  RED.E.ADD.F32.FTZ.RN.STRONG.GPU [R10.64], R12 ;  /* 0x0000000c0a00798e */ /* 0x0007e2000c10e784 */
[----:B------:R-:W-:Y:S01]  /*8460*/  IMAD R211, R211, c[0x0][0x1c0], RZ ;  /* 0x00007000d3d37a24 */ /* 0x000fe200078e02ff */
[CC--:B-1----:R-:W-:Y:S03]  /*8470*/  LEA R8, P2, R208.reuse, R234.reuse, 0x2 ;  /* 0x000000ead0087211 */ /* 0x0c2fe600078410ff */
[----:B------:R-:W-:Y:S01]  /*8480*/  IMAD.SHL.U32 R211, R211, 0x10, RZ ;  /* 0x00000010d3d37824 */ /* 0x000fe200078e00ff */
[-C--:B------:R-:W-:Y:S01]  /*8490*/  LEA.HI.X.SX32 R9, R208, R235.reuse, 0x2, P2 ;  /* 0x000000ebd0097211 */ /* 0x080fe200010f16ff */
[----:B------:R-:W-:Y:S04]  /*84a0*/  IMAD.MOV.U32 R208, RZ, RZ, c[0x0][0x22c] ;  /* 0x00008b00ffd07624 */ /* 0x000fe800078e00ff */
[----:B------:R1:W-:Y:S01]  /*84b0*/  RED.E.ADD.F32.FTZ.RN.STRONG.GPU [R8.64], R13 ;  /* 0x0000000d0800798e */ /* 0x0003e2000c10e784 */
[----:B------:R-:W-:Y:S04]  /*84c0*/  IMAD R208, R208, c[0x0][0x1c0], RZ ;  /* 0x00007000d0d07a24 */ /* 0x000fe800078e02ff */
[----:B------:R-:W-:Y:S05]  /*84d0*/  IMAD.SHL.U32 R208, R208, 0x10, RZ ;  /* 0x00000010d0d07824 */ /* 0x000fea00078e00ff */
[C---:B------:R-:W-:Y:S02]  /*84e0*/  IADD3 R204, R208.reuse, 0x40, RZ ;  /* 0x00000040d0cc7810 */ /* 0x040fe40007ffe0ff */
[C---:B------:R-:W-:Y:S02]  /*84f0*/  IADD3 R201, R208.reuse, 0x40, RZ ;  /* 0x00000040d0c97810 */ /* 0x040fe40007ffe0ff */
[----:B------:R-:W-:Y:S01]  /*8500*/  IADD3 R200, R208, 0x40, RZ ;  /* 0x00000040d0c87810 */ /* 0x000fe20007ffe0ff */
[----:B------:R-:W-:Y:S01]  /*8510*/  IMAD.IADD R204, R239, 0x1, R204 ;  /* 0x00000001efcc7824 */ /* 0x000fe200078e02cc */
[----:B---3--:R-:W-:Y:S01]  /*8520*/  IADD3 R12, R211, 0x60, RZ ;  /* 0x00000060d30c7810 */ /* 0x008fe20007ffe0ff */
[C---:B------:R-:W-:Y:S02]  /*8530*/  IMAD.IADD R201, R239.reuse, 0x1, R201 ;  /* 0x00000001efc97824 */ /* 0x040fe400078e02c9 */
[C---:B------:R-:W-:Y:S02]  /*8540*/  IMAD.IADD R200, R239.reuse, 0x1, R200 ;  /* 0x00000001efc87824 */ /* 0x040fe400078e02c8 */
[C---:B------:R-:W-:Y:S02]  /*8550*/  IMAD.IADD R201, R239.reuse, 0x1, R201 ;  /* 0x00000001efc97824 */ /* 0x040fe400078e02c9 */
[C---:B------:R-:W-:Y:S02]  /*8560*/  IMAD.IADD R200, R239.reuse, 0x1, R200 ;  /* 0x00000001efc87824 */ /* 0x040fe400078e02c8 */
[----:B------:R-:W-:Y:S02]  /*8570*/  IMAD.MOV.U32 R208, RZ, RZ, c[0x0][0x22c] ;  /* 0x00008b00ffd07624 */ /* 0x000fe400078e00ff */
[----:B------:R-:W-:Y:S01]  /*8580*/  IMAD.IADD R200, R239, 0x1, R200 ;  /* 0x00000001efc87824 */ /* 0x000fe200078e02c8 */
[----:B-1----:R-:W3:Y:S01]  /*8590*/  LDL R13, [R1+0x14] ;  /* 0x00001400010d7983 */ /* 0x002ee20000100800 */
[----:B------:R-:W-:Y:S02]  /*85a0*/  IMAD R208, R208, c[0x0][0x1c0], RZ ;  /* 0x00007000d0d07a24 */ /* 0x000fe400078e02ff */
[----:B------:R-:W-:Y:S01]  /*85b0*/  IMAD.MOV.U32 R211, RZ, RZ, c[0x0][0x22c] ;  /* 0x00008b00ffd37624 */ /* 0x000fe200078e00ff */
[-C--:B------:R-:W-:Y:S01]  /*85c0*/  LEA R8, P2, R200, R234.reuse, 0x2 ;  /* 0x000000eac8087211 */ /* 0x080fe200078410ff */
[----:B------:R-:W-:Y:S02]  /*85d0*/  IMAD.SHL.U32 R208, R208, 0x10, RZ ;  /* 0x00000010d0d07824 */ /* 0x000fe400078e00ff */
[----:B------:R-:W-:Y:S01]  /*85e0*/  IMAD R211, R211, c[0x0][0x1c0], RZ ;  /* 0x00007000d3d37a24 */ /* 0x000fe200078e02ff */
[-C--:B------:R-:W-:Y:S02]  /*85f0*/  LEA.HI.X.SX32 R9, R200, R235.reuse, 0x2, P2 ;  /* 0x000000ebc8097211 */ /* 0x080fe400010f16ff */
[C---:B------:R-:W-:Y:S01]  /*8600*/  IADD3 R17, R208.reuse, 0x60, RZ ;  /* 0x00000060d0117810 */ /* 0x040fe20007ffe0ff */
[----:B------:R-:W-:Y:S01]  /*8610*/  IMAD.SHL.U32 R211, R211, 0x10, RZ ;  /* 0x00000010d3d37824 */ /* 0x000fe200078e00ff */
[----:B------:R-:W-:Y:S03]  /*8620*/  IADD3 R16, R208, 0x60, RZ ;  /* 0x00000060d0107810 */ /* 0x000fe60007ffe0ff */
[C---:B------:R-:W-:Y:S02]  /*8630*/  IMAD.IADD R17, R239.reuse, 0x1, R17 ;  /* 0x00000001ef117824 */ /* 0x040fe400078e0211 */
[C---:B------:R-:W-:Y:S04]  /*8640*/  IMAD.IADD R16, R239.reuse, 0x1, R16 ;  /* 0x00000001ef107824 */ /* 0x040fe800078e0210 */
[----:B------:R-:W-:Y:S01]  /*8650*/  IMAD.IADD R16, R239, 0x1, R16 ;  /* 0x00000001ef107824 */ /* 0x000fe200078e0210 */
[CC--:B----4-:R-:W-:Y:S04]  /*8660*/  LEA R6, P0, R210.reuse, R234.reuse, 0x2 ;  /* 0x000000ead2067211 */ /* 0x0d0fe800078010ff */
[-C--:B------:R-:W-:Y:S02]  /*8670*/  LEA.HI.X.SX32 R7, R210, R235.reuse, 0x2, P0 ;  /* 0x000000ebd2077211 */ /* 0x080fe400000f16ff */
[CC--:B--2---:R-:W-:Y:S04]  /*8680*/  LEA R4, P1, R0.reuse, R234.reuse, 0x2 ;  /* 0x000000ea00047211 */ /* 0x0c4fe800078210ff */
[-C--:B------:R-:W-:Y:S01]  /*8690*/  LEA.HI.X.SX32 R5, R0, R235.reuse, 0x2, P1 ;  /* 0x000000eb00057211 */ /* 0x080fe200008f16ff */
[----:B------:R-:W-:Y:S04]  /*86a0*/  IMAD.MOV.U32 R0, RZ, RZ, c[0x0][0x22c] ;  /* 0x00008b00ff007624 */ /* 0x000fe800078e00ff */
[----:B------:R1:W-:Y:S01]  /*86b0*/  RED.E.ADD.F32.FTZ.RN.STRONG.GPU [R4.64], R14 ;  /* 0x0000000e0400798e */ /* 0x0003e2000c10e784 */
[----:B------:R-:W-:Y:S03]  /*86c0*/  IMAD R0, R0, c[0x0][0x1c0], RZ ;  /* 0x0000700000007a24 */ /* 0x000fe600078e02ff */
[----:B------:R2:W-:Y:S01]  /*86d0*/  RED.E.ADD.F32.FTZ.RN.STRONG.GPU [R6.64], R15 ;  /* 0x0000000f0600798e */ /* 0x0005e2000c10e784 */
[----:B------:R-:W-:Y:S03]  /*86e0*/  IMAD.SHL.U32 R0, R0, 0x10, RZ ;  /* 0x0000001000007824 */ /* 0x000fe600078e00ff */
[----:B------:R-:W-:Y:S02]  /*86f0*/  RED.E.ADD.F32.FTZ.RN.STRONG.GPU [R234.64+0x100], R84 ;  /* 0x00010054ea00798e */ /* 0x000fe4000c10e784 */
[----:B------:R-:W-:Y:S02]  /*8700*/  IADD3 R0, R0, 0x40, RZ ;  /* 0x0000004000007810 */ /* 0x000fe40007ffe0ff */
[----:B------:R-:W-:Y:S02]  /*8710*/  RED.E.ADD.F32.FTZ.RN.STRONG.GPU [R196.64+0x100], R85 ;  /* 0x00010055c400798e */ /* 0x000fe4000c10e784 */
[CC--:B-1----:R-:W-:Y:S02]  /*8720*/  LEA R4, P0, R0.reuse, R234.reuse, 0x2 ;  /* 0x000000ea00047211 */ /* 0x0c2fe400078010ff */
[----:B------:R-:W4:Y:S02]  /*8730*/  LDL R14, [R1+0x34] ;  /* 0x00003400010e7983 */ /* 0x000f240000100800 */
[-C--:B------:R-:W-:Y:S02]  /*8740*/  LEA.HI.X.SX32 R5, R0, R235.reuse, 0x2, P0 ;  /* 0x000000eb00057211 */ /* 0x080fe400000f16ff */
[----:B------:R-:W3:Y:S01]  /*8750*/  LDL R0, [R1+0x18] ;  /* 0x0000180001007983 */ /* 0x000ee20000100800 */
[CC--:B--2---:R-:W-:Y:S02]  /*8760*/  LEA R6, P1, R204.reuse, R234.reuse, 0x2 ;  /* 0x000000eacc067211 */ /* 0x0c4fe400078210ff */
[CC--:B------:R-:W-:Y:S01]  /*8770*/  LEA R10, P0, R201.reuse, R234.reuse, 0x2 ;  /* 0x000000eac90a7211 */ /* 0x0c0fe200078010ff */
[----:B------:R5:W-:Y:S01]  /*8780*/  RED.E.ADD.F32.FTZ.RN.STRONG.GPU [R4.64], R86 ;  /* 0x000000560400798e */ /* 0x000be2000c10e784 */
[-C--:B------:R-:W-:Y:S02]  /*8790*/  LEA.HI.X.SX32 R7, R204, R235.reuse, 0x2, P1 ;  /* 0x000000ebcc077211 */ /* 0x080fe400008f16ff */
[-C--:B------:R-:W-:Y:S02]  /*87a0*/  LEA.HI.X.SX32 R11, R201, R235.reuse, 0x2, P0 ;  /* 0x000000ebc90b7211 */ /* 0x080fe400000f16ff */
[----:B------:R-:W-:Y:S01]  /*87b0*/  IADD3 R15, R208, 0x60, RZ ;  /* 0x00000060d00f7810 */ /* 0x000fe20007ffe0ff */
[----:B------:R1:W-:Y:S01]  /*87c0*/  RED.E.ADD.F32.FTZ.RN.STRONG.GPU [R6.64], R87 ;  /* 0x000000570600798e */ /* 0x0003e2000c10e784 */
[----:B------:R-:W-:Y:S03]  /*87d0*/  IMAD.MOV.U32 R208, RZ, RZ, c[0x0][0x22c] ;  /* 0x00008b00ffd07624 */ /* 0x000fe600078e00ff */
[----:B------:R-:W-:Y:S01]  /*87e0*/  RED.E.ADD.F32.FTZ.RN.STRONG.GPU [R10.64], R88 ;  /* 0x000000580a00798e */ /* 0x000fe2000c10e784 */
[C---:B------:R-:W-:Y:S02]  /*87f0*/  IMAD.IADD R15, R239.reuse, 0x1, R15 ;  /* 0x00000001ef0f7824 */ /* 0x040fe400078e020f */
[----:B------:R-:W-:Y:S01]  /*8800*/  IMAD R208, R208, c[0x0][0x1c0], RZ ;  /* 0x00007000d0d07a24 */ /* 0x000fe200078e02ff */
[----:B------:R2:W-:Y:S01]  /*8810*/  RED.E.ADD.F32.FTZ.RN.STRONG.GPU [R8.64], R89 ;  /* 0x000000590800798e */ /* 0x0005e2000c10e784 */
[C---:B------:R-:W-:Y:S02]  /*8820*/  IMAD.IADD R15, R239.reuse, 0x1, R15 ;  /* 0x00000001ef0f7824 */ /* 0x040fe400078e020f */
[----:B------:R-:W-:Y:S01]  /*8830*/  IMAD.SHL.U32 R208, R208, 0x10, RZ ;  /* 0x00000010d0d07824 */ /* 0x000fe200078e00ff */
[----:B------:R-:W-:Y:S01]  /*8840*/  LDSM.16.MT88.4 R84, [R2+0x4000] ;  /* 0x004000000254783b */ /* 0x000fe20000004200 */
[----:B------:R-:W-:Y:S01]  /*8850*/  IMAD.IADD R15, R239, 0x1, R15 ;  /* 0x00000001ef0f7824 */ /* 0x000fe200078e020f */
[CC--:B-----5:R-:W-:Y:S04]  /*8860*/  LEA R4, P1, R199.reuse, R234.reuse, 0x2 ;  /* 0x000000eac7047211 */ /* 0x0e0fe800078210ff */
[-C--:B------:R-:W-:Y:S02]  /*8870*/  LEA.HI.X.SX32 R5, R199, R235.reuse, 0x2, P1 ;  /* 0x000000ebc7057211 */ /* 0x080fe400008f16ff */
[CC--:B-1----:R-:W-:Y:S03]  /*8880*/  LEA R6, P0, R198.reuse, R234.reuse, 0x2 ;  /* 0x000000eac6067211 */ /* 0x0c2fe600078010ff */
[----:B------:R1:W-:Y:S01]  /*8890*/  RED.E.ADD.F32.FTZ.RN.STRONG.GPU [R4.64], R90 ;  /* 0x0000005a0400798e */ /* 0x0003e2000c10e784 */
[-C--:B------:R-:W-:Y:S02]  /*88a0*/  LEA.HI.X.SX32 R7, R198, R235.reuse, 0x2, P0 ;  /* 0x000000ebc6077211 */ /* 0x080fe400000f16ff */
[CC--:B--2---:R-:W-:Y:S03]  /*88b0*/  LEA R8, P2, R15.reuse, R234.reuse, 0x2 ;  /* 0x000000ea0f087211 */ /* 0x0c4fe600078410ff */
[----:B------:R2:W-:Y:S01]  /*88c0*/  RED.E.ADD.F32.FTZ.RN.STRONG.GPU [R6.64], R91 ;  /* 0x0000005b0600798e */ /* 0x0005e2000c10e784 */
[-C--:B------:R-:W-:Y:S03]  /*88d0*/  LEA.HI.X.SX32 R9, R15, R235.reuse, 0x2, P2 ;  /* 0x000000eb0f097211 */ /* 0x080fe600010f16ff */
[----:B------:R-:W-:Y:S01]  /*88e0*/  RED.E.ADD.F32.FTZ.RN.STRONG.GPU [R234.64+0x180], R96 ;  /* 0x00018060ea00798e */ /* 0x000fe2000c10e784 */
[----:B------:R-:W-:Y:S03]  /*88f0*/  IADD3 R15, R208, 0x80, RZ ;  /* 0x00000080d00f7810 */ /* 0x000fe60007ffe0ff */
[----:B------:R-:W-:Y:S02]  /*8900*/  RED.E.ADD.F32.FTZ.RN.STRONG.GPU [R196.64+0x180], R97 ;  /* 0x00018061c400798e */ /* 0x000fe4000c10e784 */
[C---:B------:R-:W-:Y:S02]  /*8910*/  IMAD.IADD R15, R239.reuse, 0x1, R15 ;  /* 0x00000001ef0f7824 */ /* 0x040fe400078e020f */
[----:B------:R-:W-:Y:S02]  /*8920*/  LDSM.16.MT88.4 R88, [R2+0x6000] ;  /* 0x006000000258783b */ /* 0x000fe40000004200 */
[C---:B------:R-:W-:Y:S04]  /*8930*/  IMAD.IADD R15, R239.reuse, 0x1, R15 ;  /* 0x00000001ef0f7824 */ /* 0x040fe800078e020f */
[----:B------:R-:W-:Y:S01]  /*8940*/  IMAD.IADD R15, R239, 0x1, R15 ;  /* 0x00000001ef0f7824 */ /* 0x000fe200078e020f */
[CC--:B-1----:R-:W-:Y:S04]  /*8950*/  LEA R4, P0, R12.reuse, R234.reuse, 0x2 ;  /* 0x000000ea0c047211 */ /* 0x0c2fe800078010ff */
[-C--:B------:R-:W-:Y:S02]  /*8960*/  LEA.HI.X.SX32 R5, R12, R235.reuse, 0x2, P0 ;  /* 0x000000eb0c057211 */ /* 0x080fe400000f16ff */
[----:B------:R-:W5:Y:S01]  /*8970*/  LDL R12, [R1+0x30] ;  /* 0x00003000010c7983 */ /* 0x000f620000100800 */
[CC--:B--2---:R-:W-:Y:S02]  /*8980*/  LEA R6, P1, R17.reuse, R234.reuse, 0x2 ;  /* 0x000000ea11067211 */ /* 0x0c4fe400078210ff */
[CC--:B------:R-:W-:Y:S01]  /*8990*/  LEA R10, P0, R16.reuse, R234.reuse, 0x2 ;  /* 0x000000ea100a7211 */ /* 0x0c0fe200078010ff */
[----:B------:R-:W-:Y:S01]  /*89a0*/  RED.E.ADD.F32.FTZ.RN.STRONG.GPU [R4.64], R98 ;  /* 0x000000620400798e */ /* 0x000fe2000c10e784 */
[-C--:B------:R-:W-:Y:S02]  /*89b0*/  LEA.HI.X.SX32 R7, R17, R235.reuse, 0x2, P1 ;  /* 0x000000eb11077211 */ /* 0x080fe400008f16ff */
[-C--:B------:R-:W-:Y:S02]  /*89c0*/  LEA.HI.X.SX32 R11, R16, R235.reuse, 0x2, P0 ;  /* 0x000000eb100b7211 */ /* 0x080fe400000f16ff */
[C---:B------:R-:W-:Y:S01]  /*89d0*/  IADD3 R17, R208.reuse, 0x80, RZ ;  /* 0x00000080d0117810 */ /* 0x040fe20007ffe0ff */
[----:B------:R-:W-:Y:S01]  /*89e0*/  RED.E.ADD.F32.FTZ.RN.STRONG.GPU [R6.64], R99 ;  /* 0x000000630600798e */ /* 0x000fe2000c10e784 */
[----:B------:R-:W-:Y:S01]  /*89f0*/  IADD3 R16, R208, 0x80, RZ ;  /* 0x00000080d0107810 */ /* 0x000fe20007ffe0ff */
[----:B------:R-:W-:Y:S02]  /*8a00*/  IMAD.MOV.U32 R208, RZ, RZ, c[0x0][0x22c] ;  /* 0x00008b00ffd07624 */ /* 0x000fe400078e00ff */
[----:B------:R-:W-:Y:S01]  /*8a10*/  RED.E.ADD.F32.FTZ.RN.STRONG.GPU [R10.64], R92 ;  /* 0x0000005c0a00798e */ /* 0x000fe2000c10e784 */
[C---:B------:R-:W-:Y:S02]  /*8a20*/  IMAD.IADD R17, R239.reuse, 0x1, R17 ;  /* 0x00000001ef117824 */ /* 0x040fe400078e0211 */
[C---:B------:R-:W-:Y:S01]  /*8a30*/  IMAD.IADD R16, R239.reuse, 0x1, R16 ;  /* 0x00000001ef107824 */ /* 0x040fe200078e0210 */
[----:B------:R1:W-:Y:S01]  /*8a40*/  RED.E.ADD.F32.FTZ.RN.STRONG.GPU [R8.64], R93 ;  /* 0x0000005d0800798e */ /* 0x0003e2000c10e784 */
[----:B------:R-:W-:Y:S02]  /*8a50*/  IMAD R208, R208, c[0x0][0x1c0], RZ ;  /* 0x00007000d0d07a24 */ /* 0x000fe400078e02ff */
[----:B------:R-:W-:Y:S01]  /*8a60*/  IMAD.IADD R16, R239, 0x1, R16 ;  /* 0x00000001ef107824 */ /* 0x000fe200078e0210 */
[----:B------:R-:W-:Y:S01]  /*8a70*/  LDSM.16.MT88.4 R96, [R220+0x28800] ;  /* 0x02880000dc60783b */ /* 0x000fe20000004200 */
[----:B------:R-:W-:Y:S01]  /*8a80*/  IMAD.SHL.U32 R208, R208, 0x10, RZ ;  /* 0x00000010d0d07824 */ /* 0x000fe200078e00ff */
[CC--:B-1----:R-:W-:Y:S04]  /*8a90*/  LEA R8, P2, R15.reuse, R234.reuse, 0x2 ;  /* 0x000000ea0f087211 */ /* 0x0c2fe800078410ff */
[-C--:B------:R-:W-:Y:S02]  /*8aa0*/  LEA.HI.X.SX32 R9, R15, R235.reuse, 0x2, P2 ;  /* 0x000000eb0f097211 */ /* 0x080fe400010f16ff */
[----:B------:R-:W-:Y:S05]  /*8ab0*/  IADD3 R15, R208, 0xa0, RZ ;  /* 0x000000a0d00f7810 */ /* 0x000fea0007ffe0ff */
[C---:B------:R-:W-:Y:S04]  /*8ac0*/  IMAD.IADD R15, R239.reuse, 0x1, R15 ;  /* 0x00000001ef0f7824 */ /* 0x040fe800078e020f */
[C---:B------:R-:W-:Y:S04]  /*8ad0*/  IMAD.IADD R15, R239.reuse, 0x1, R15 ;  /* 0x00000001ef0f7824 */ /* 0x040fe800078e020f */
[----:B------:R-:W-:Y:S01]  /*8ae0*/  IMAD.IADD R15, R239, 0x1, R15 ;  /* 0x00000001ef0f7824 */ /* 0x000fe200078e020f */
[CC--:B----4-:R-:W-:Y:S04]  /*8af0*/  LEA R6, P0, R14.reuse, R234.reuse, 0x2 ;  /* 0x000000ea0e067211 */ /* 0x0d0fe800078010ff */
[-C--:B------:R-:W-:Y:S02]  /*8b00*/  LEA.HI.X.SX32 R7, R14, R235.reuse, 0x2, P0 ;  /* 0x000000eb0e077211 */ /* 0x080fe400000f16ff */
[CC--:B---3--:R-:W-:Y:S01]  /*8b10*/  LEA R4, P1, R0.reuse, R234.reuse, 0x2 ;  /* 0x000000ea00047211 */ /* 0x0c8fe200078210ff */
[----:B------:R-:W2:Y:S03]  /*8b20*/  LDL R14, [R1+0x10] ;  /* 0x00001000010e7983 */ /* 0x000ea60000100800 */
        /* <DEDUP_REMOVED lines=8> */
[----:B------:R-:W-:Y:S04]  /*8bb0*/  RED.E.ADD.F32.FTZ.RN.STRONG.GPU [R196.64+0x200], R101 ;  /* 0x00020065c400798e */ /* 0x000fe8000c10e784 */
[----:B------:R-:W-:Y:S01]  /*8bc0*/  LDSM.16.MT88.4 R92, [R2+0x800] ;  /* 0x00080000025c783b */ /* 0x000fe20000004200 */
[CC--:B-1----:R-:W-:Y:S04]  /*8bd0*/  LEA R4, P0, R0.reuse, R234.reuse, 0x2 ;  /* 0x000000ea00047211 */ /* 0x0c2fe800078010ff */
[-C--:B------:R-:W-:Y:S02]  /*8be0*/  LEA.HI.X.SX32 R5, R0, R235.reuse, 0x2, P0 ;  /* 0x000000eb00057211 */ /* 0x080fe400000f16ff */
[----:B------:R-:W4:Y:S01]  /*8bf0*/  LDL R0, [R1+0x2c] ;  /* 0x00002c0001007983 */ /* 0x000f220000100800 */
[CC--:B---3--:R-:W-:Y:S02]  /*8c00*/  LEA R6, P1, R17.reuse, R234.reuse, 0x2 ;  /* 0x000000ea11067211 */ /* 0x0c8fe400078210ff */
[CC--:B------:R-:W-:Y:S01]  /*8c10*/  LEA R10, P0, R16.reuse, R234.reuse, 0x2 ;  /* 0x000000ea100a7211 */ /* 0x0c0fe200078010ff */
[----:B------:R1:W-:Y:S01]  /*8c20*/  RED.E.ADD.F32.FTZ.RN.STRONG.GPU [R4.64], R102 ;  /* 0x000000660400798e */ /* 0x0003e2000c10e784 */
[-C--:B------:R-:W-:Y:S02]  /*8c30*/  LEA.HI.X.SX32 R7, R17, R235.reuse, 0x2, P1 ;  /* 0x000000eb11077211 */ /* 0x080fe400008f16ff */
[-C--:B------:R-:W-:Y:S02]  /*8c40*/  LEA.HI.X.SX32 R11, R16, R235.reuse, 0x2, P0 ;  /* 0x000000eb100b7211 */ /* 0x080fe400000f16ff */
[C---:B------:R-:W-:Y:S01]  /*8c50*/  IADD3 R17, R208.reuse, 0xa0, RZ ;  /* 0x000000a0d0117810 */ /* 0x040fe20007ffe0ff */
[----:B------:R5:W-:Y:S01]  /*8c60*/  RED.E.ADD.F32.FTZ.RN.STRONG.GPU [R6.64], R103 ;  /* 0x000000670600798e */ /* 0x000be2000c10e784 */
        /* <DEDUP_REMOVED lines=12> */
[CC--:B-----5:R-:W-:Y:S01]  /*8d30*/  LEA R6, P0, R12.reuse, R234.reuse, 0x2 ;  /* 0x000000ea0c067211 */ /* 0x0e0fe200078010ff */
[----:B------:R-:W5:Y:S03]  /*8d40*/  LDL R13, [R1+0xc] ;  /* 0x00000c00010d7983 */ /* 0x000f660000100800 */
[-C--:B------:R-:W-:Y:S01]  /*8d50*/  LEA.HI.X.SX32 R7, R12, R235.reuse, 0x2, P0 ;  /* 0x000000eb0c077211 */ /* 0x080fe200000f16ff */
[----:B------:R1:W-:Y:S01]  /*8d60*/  RED.E.ADD.F32.FTZ.RN.STRONG.GPU [R4.64], R106 ;  /* 0x0000006a0400798e */ /* 0x0003e2000c10e784 */
[----:B------:R-:W-:Y:S01]  /*8d70*/  IADD3 R12, R211, 0xa0, RZ ;  /* 0x000000a0d30c7810 */ /* 0x000fe20007ffe0ff */
[----:B------:R-:W-:Y:S01]  /*8d80*/  IMAD.MOV.U32 R211, RZ, RZ, c[0x0][0x22c] ;  /* 0x00008b00ffd37624 */ /* 0x000fe200078e00ff */
[-C--:B---3--:R-:W-:Y:S01]  /*8d90*/  LEA R8, P2, R15, R234.reuse, 0x2 ;  /* 0x000000ea0f087211 */ /* 0x088fe200078410ff */
[----:B------:R3:W-:Y:S02]  /*8da0*/  RED.E.ADD.F32.FTZ.RN.STRONG.GPU [R6.64], R107 ;  /* 0x0000006b0600798e */ /* 0x0007e4000c10e784 */
[----:B------:R-:W-:Y:S01]  /*8db0*/  IMAD R211, R211, c[0x0][0x1c0], RZ ;  /* 0x00007000d3d37a24 */ /* 0x000fe200078e02ff */
[-C--:B------:R-:W-:Y:S01]  /*8dc0*/  LEA.HI.X.SX32 R9, R15, R235.reuse, 0x2, P2 ;  /* 0x000000eb0f097211 */ /* 0x080fe200010f16ff */
[----:B------:R-:W-:Y:S02]  /*8dd0*/  RED.E.ADD.F32.FTZ.RN.STRONG.GPU [R234.64+0x280], R112 ;  /* 0x00028070ea00798e */ /* 0x000fe4000c10e784 */
[----:B------:R-:W-:Y:S02]  /*8de0*/  IMAD.SHL.U32 R211, R211, 0x10, RZ ;  /* 0x00000010d3d37824 */ /* 0x000fe400078e00ff */
[----:B------:R-:W-:Y:S03]  /*8df0*/  RED.E.ADD.F32.FTZ.RN.STRONG.GPU [R196.64+0x280], R113 ;  /* 0x00028071c400798e */ /* 0x000fe6000c10e784 */
[----:B------:R-:W-:Y:S01]  /*8e00*/  IADD3 R15, R211, 0xc0, RZ ;  /* 0x000000c0d30f7810 */ /* 0x000fe20007ffe0ff */
[----:B------:R-:W-:Y:S01]  /*8e10*/  LDSM.16.MT88.4 R104, [R2+0x4800] ;  /* 0x004800000268783b */ /* 0x000fe20000004200 */
[CC--:B-1----:R-:W-:Y:S04]  /*8e20*/  LEA R4, P0, R12.reuse, R234.reuse, 0x2 ;  /* 0x000000ea0c047211 */ /* 0x0c2fe800078010ff */
[-C--:B------:R-:W-:Y:S02]  /*8e30*/  LEA.HI.X.SX32 R5, R12, R235.reuse, 0x2, P0 ;  /* 0x000000eb0c057211 */ /* 0x080fe400000f16ff */
[----:B------:R-:W5:Y:S01]  /*8e40*/  LDL R12, [R1+0x28] ;  /* 0x00002800010c7983 */ /* 0x000f620000100800 */
[CC--:B---3--:R-:W-:Y:S02]  /*8e50*/  LEA R6, P1, R17.reuse, R234.reuse, 0x2 ;  /* 0x000000ea11067211 */ /* 0x0c8fe400078210ff */
[CC--:B------:R-:W-:Y:S01]  /*8e60*/  LEA R10, P0, R16.reuse, R234.reuse, 0x2 ;  /* 0x000000ea100a7211 */ /* 0x0c0fe200078010ff */
[----:B------:R2:W-:Y:S01]  /*8e70*/  RED.E.ADD.F32.FTZ.RN.STRONG.GPU [R4.64], R114 ;  /* 0x000000720400798e */ /* 0x0005e2000c10e784 */
[-C--:B------:R-:W-:Y:S02]  /*8e80*/  LEA.HI.X.SX32 R7, R17, R235.reuse, 0x2, P1 ;  /* 0x000000eb11077211 */ /* 0x080fe400008f16ff */
[-C--:B------:R-:W-:Y:S02]  /*8e90*/  LEA.HI.X.SX32 R11, R16, R235.reuse, 0x2, P0 ;  /* 0x000000eb100b7211 */ /* 0x080fe400000f16ff */
[C---:B------:R-:W-:Y:S01]  /*8ea0*/  IADD3 R17, R208.reuse, 0xc0, RZ ;  /* 0x000000c0d0117810 */ /* 0x040fe20007ffe0ff */
[----:B------:R4:W-:Y:S01]  /*8eb0*/  RED.E.ADD.F32.FTZ.RN.STRONG.GPU [R6.64], R115 ;  /* 0x000000730600798e */ /* 0x0009e2000c10e784 */
[----:B------:R-:W-:Y:S03]  /*8ec0*/  IADD3 R16, R208, 0xc0, RZ ;  /* 0x000000c0d0107810 */ /* 0x000fe60007ffe0ff */
[----:B------:R-:W-:Y:S01]  /*8ed0*/  RED.E.ADD.F32.FTZ.RN.STRONG.GPU [R10.64], R108 ;  /* 0x0000006c0a00798e */ /* 0x000fe2000c10e784 */
[C---:B------:R-:W-:Y:S02]  /*8ee0*/  IMAD.IADD R17, R239.reuse, 0x1, R17 ;  /* 0x00000001ef117824 */ /* 0x040fe400078e0211 */
[C---:B------:R-:W-:Y:S01]  /*8ef0*/  IMAD.IADD R16, R239.reuse, 0x1, R16 ;  /* 0x00000001ef107824 */ /* 0x040fe200078e0210 */
[----:B------:R-:W-:Y:S03]  /*8f00*/  RED.E.ADD.F32.FTZ.RN.STRONG.GPU [R8.64], R109 ;  /* 0x0000006d0800798e */ /* 0x000fe6000c10e784 */
[----:B------:R-:W-:Y:S01]  /*8f10*/  IMAD.IADD R16, R239, 0x1, R16 ;  /* 0x00000001ef107824 */ /* 0x000fe200078e0210 */
[CC--:B--2---:R-:W-:Y:S04]  /*8f20*/  LEA R4, P1, R14.reuse, R234.reuse, 0x2 ;  /* 0x000000ea0e047211 */ /* 0x0c4fe800078210ff */
[-C--:B------:R-:W-:Y:S02]  /*8f30*/  LEA.HI.X.SX32 R5, R14, R235.reuse, 0x2, P1 ;  /* 0x000000eb0e057211 */ /* 0x080fe400008f16ff */
[----:B------:R-:W2:Y:S04]  /*8f40*/  LDL R14, [R1+0x8] ;  /* 0x00000800010e7983 */ /* 0x000ea80000100800 */
[----:B------:R1:W-:Y:S01]  /*8f50*/  RED.E.ADD.F32.FTZ.RN.STRONG.GPU [R4.64], R110 ;  /* 0x0000006e0400798e */ /* 0x0003e2000c10e784 */
[CC--:B----4-:R-:W-:Y:S04]  /*8f60*/  LEA R6, P0, R0.reuse, R234.reuse, 0x2 ;  /* 0x000000ea00067211 */ /* 0x0d0fe800078010ff */
[-C--:B------:R-:W-:Y:S02]  /*8f70*/  LEA.HI.X.SX32 R7, R0, R235.reuse, 0x2, P0 ;  /* 0x000000eb00077211 */ /* 0x080fe400000f16ff */
[----:B------:R-:W3:Y:S01]  /*8f80*/  LDL R0, [R1+0x24] ;  /* 0x0000240001007983 */ /* 0x000ee20000100800 */
[CC--:B-1----:R-:W-:Y:S03]  /*8f90*/  LEA R4, P0, R15.reuse, R234.reuse, 0x2 ;  /* 0x000000ea0f047211 */ /* 0x0c2fe600078010ff */
[----:B------:R1:W-:Y:S01]  /*8fa0*/  RED.E.ADD.F32.FTZ.RN.STRONG.GPU [R6.64], R111 ;  /* 0x0000006f0600798e */ /* 0x0003e2000c10e784 */
[-C--:B------:R-:W-:Y:S02]  /*8fb0*/  LEA.HI.X.SX32 R5, R15, R235.reuse, 0x2, P0 ;  /* 0x000000eb0f057211 */ /* 0x080fe400000f16ff */
[----:B------:R-:W-:Y:S01]  /*8fc0*/  IADD3 R15, R208, 0xc0, RZ ;  /* 0x000000c0d00f7810 */ /* 0x000fe20007ffe0ff */
[----:B------:R-:W-:Y:S01]  /*8fd0*/  RED.E.ADD.F32.FTZ.RN.STRONG.GPU [R234.64+0x300], R116 ;  /* 0x00030074ea00798e */ /* 0x000fe2000c10e784 */
[CC--:B------:R-:W-:Y:S01]  /*8fe0*/  LEA R10, P0, R16.reuse, R234.reuse, 0x2 ;  /* 0x000000ea100a7211 */ /* 0x0c0fe200078010ff */
[----:B------:R-:W-:Y:S02]  /*8ff0*/  IMAD.MOV.U32 R208, RZ, RZ, c[0x0][0x22c] ;  /* 0x00008b00ffd07624 */ /* 0x000fe400078e00ff */
[----:B------:R-:W-:Y:S01]  /*9000*/  RED.E.ADD.F32.FTZ.RN.STRONG.GPU [R196.64+0x300], R117 ;  /* 0x00030075c400798e */ /* 0x000fe2000c10e784 */
[C---:B------:R-:W-:Y:S01]  /*9010*/  IMAD.IADD R15, R239.reuse, 0x1, R15 ;  /* 0x00000001ef0f7824 */ /* 0x040fe200078e020f */
[-C--:B------:R-:W-:Y:S01]  /*9020*/  LEA.HI.X.SX32 R11, R16, R235.reuse, 0x2, P0 ;  /* 0x000000eb100b7211 */ /* 0x080fe200000f16ff */
[----:B------:R-:W-:Y:S01]  /*9030*/  IMAD R208, R208, c[0x0][0x1c0], RZ ;  /* 0x00007000d0d07a24 */ /* 0x000fe200078e02ff */
[----:B------:R5:W-:Y:S01]  /*9040*/  RED.E.ADD.F32.FTZ.RN.STRONG.GPU [R4.64], R118 ;  /* 0x000000760400798e */ /* 0x000be2000c10e784 */
[----:B------:R-:W-:Y:S01]  /*9050*/  IMAD.IADD R15, R239, 0x1, R15 ;  /* 0x00000001ef0f7824 */ /* 0x000fe200078e020f */
[----:B------:R-:W-:Y:S01]  /*9060*/  IADD3 R16, R209, 0xe0, RZ ;  /* 0x000000e0d1107810 */ /* 0x000fe20007ffe0ff */
[----:B------:R-:W-:Y:S01]  /*9070*/  IMAD.SHL.U32 R208, R208, 0x10, RZ ;  /* 0x00000010d0d07824 */ /* 0x000fe200078e00ff */
[----:B------:R-:W-:Y:S01]  /*9080*/  LDSM.16.MT88.4 R108, [R2+0x6800] ;  /* 0x00680000026c783b */ /* 0x000fe20000004200 */
[C---:B------:R-:W-:Y:S02]  /*9090*/  IMAD.IADD R15, R239.reuse, 0x1, R15 ;  /* 0x00000001ef0f7824 */ /* 0x040fe400078e020f */
[----:B------:R-:W-:Y:S03]  /*90a0*/  IMAD.IADD R16, R239, 0x1, R16 ;  /* 0x00000001ef107824 */ /* 0x000fe600078e0210 */
[-C--:B------:R-:W-:Y:S01]  /*90b0*/  LEA R8, P2, R15, R234.reuse, 0x2 ;  /* 0x000000ea0f087211 */ /* 0x080fe200078410ff */
[----:B------:R-:W-:Y:S03]  /*90c0*/  IMAD.IADD R16, R239, 0x1, R16 ;  /* 0x00000001ef107824 */ /* 0x000fe600078e0210 */
[-C--:B------:R-:W-:Y:S02]  /*90d0*/  LEA.HI.X.SX32 R9, R15, R235.reuse, 0x2, P2 ;  /* 0x000000eb0f097211 */ /* 0x080fe400010f16ff */
[CC--:B-1----:R-:W-:Y:S02]  /*90e0*/  LEA R6, P1, R17.reuse, R234.reuse, 0x2 ;  /* 0x000000ea11067211 */ /* 0x0c2fe400078210ff */
[----:B------:R-:W-:Y:S02]  /*90f0*/  IADD3 R15, R208, 0xe0, RZ ;  /* 0x000000e0d00f7810 */ /* 0x000fe40007ffe0ff */
[-C--:B------:R-:W-:Y:S02]  /*9100*/  LEA.HI.X.SX32 R7, R17, R235.reuse, 0x2, P1 ;  /* 0x000000eb11077211 */ /* 0x080fe400008f16ff */
[----:B------:R-:W-:Y:S03]  /*9110*/  IADD3 R17, R209, 0xe0, RZ ;  /* 0x000000e0d1117810 */ /* 0x000fe60007ffe0ff */
[----:B------:R1:W-:Y:S01]  /*9120*/  RED.E.ADD.F32.FTZ.RN.STRONG.GPU [R6.64], R119 ;  /* 0x000000770600798e */ /* 0x0003e2000c10e784 */
[-C--:B-----5:R-:W-:Y:S01]  /*9130*/  LEA R4, P1, R13, R234.reuse, 0x2 ;  /* 0x000000ea0d047211 */ /* 0x0a0fe200078210ff */
[----:B------:R-:W-:Y:S02]  /*9140*/  IMAD.IADD R17, R239, 0x1, R17 ;  /* 0x00000001ef117824 */ /* 0x000fe400078e0211 */
[----:B------:R4:W-:Y:S01]  /*9150*/  RED.E.ADD.F32.FTZ.RN.STRONG.GPU [R10.64], R120 ;  /* 0x000000780a00798e */ /* 0x0009e2000c10e784 */
[-C--:B------:R-:W-:Y:S03]  /*9160*/  LEA.HI.X.SX32 R5, R13, R235.reuse, 0x2, P1 ;  /* 0x000000eb0d057211 */ /* 0x080fe600008f16ff */
[----:B------:R-:W-:Y:S04]  /*9170*/  RED.E.ADD.F32.FTZ.RN.STRONG.GPU [R8.64], R121 ;  /* 0x000000790800798e */ /* 0x000fe8000c10e784 */
[----:B------:R5:W-:Y:S01]  /*9180*/  RED.E.ADD.F32.FTZ.RN.STRONG.GPU [R4.64], R122 ;  /* 0x0000007a0400798e */ /* 0x000be2000c10e784 */
[-C--:B-1----:R-:W-:Y:S02]  /*9190*/  LEA R6, P0, R12, R234.reuse, 0x2 ;  /* 0x000000ea0c067211 */ /* 0x082fe400078010ff */
[-C--:B----4-:R-:W-:Y:S02]  /*91a0*/  LEA R10, P3, R16, R234.reuse, 0x2 ;  /* 0x000000ea100a7211 */ /* 0x090fe400078610ff */
[-C--:B------:R-:W-:Y:S02]  /*91b0*/  LEA.HI.X.SX32 R7, R12, R235.reuse, 0x2, P0 ;  /* 0x000000eb0c077211 */ /* 0x080fe400000f16ff */
[-C--:B------:R-:W-:Y:S02]  /*91c0*/  LEA R12, P0, R17, R234.reuse, 0x2 ;  /* 0x000000ea110c7211 */ /* 0x080fe400078010ff */
[-C--:B------:R-:W-:Y:S01]  /*91d0*/  LEA.HI.X.SX32 R11, R16, R235.reuse, 0x2, P3 ;  /* 0x000000eb100b7211 */ /* 0x080fe200018f16ff */
[----:B------:R2:W-:Y:S01]  /*91e0*/  RED.E.ADD.F32.FTZ.RN.STRONG.GPU [R6.64], R123 ;  /* 0x0000007b0600798e */ /* 0x0005e2000c10e784 */
[-C--:B-----5:R-:W-:Y:S02]  /*91f0*/  LEA R4, P1, R15, R234.reuse, 0x2 ;  /* 0x000000ea0f047211 */ /* 0x0a0fe400078210ff */
[-C--:B------:R-:W-:Y:S01]  /*9200*/  LEA.HI.X.SX32 R13, R17, R235.reuse, 0x2, P0 ;  /* 0x000000eb110d7211 */ /* 0x080fe200000f16ff */
[----:B------:R-:W-:Y:S01]  /*9210*/  RED.E.ADD.F32.FTZ.RN.STRONG.GPU [R234.64+0x380], R128 ;  /* 0x00038080ea00798e */ /* 0x000fe2000c10e784 */
[-C--:B------:R-:W-:Y:S02]  /*9220*/  LEA.HI.X.SX32 R5, R15, R235.reuse, 0x2, P1 ;  /* 0x000000eb0f057211 */ /* 0x080fe400008f16ff */
[----:B------:R-:W-:Y:S01]  /*9230*/  IADD3 R15, R209, 0xe0, RZ ;  /* 0x000000e0d10f7810 */ /* 0x000fe20007ffe0ff */
[----:B------:R-:W-:Y:S04]  /*9240*/  RED.E.ADD.F32.FTZ.RN.STRONG.GPU [R196.64+0x380], R129 ;  /* 0x00038081c400798e */ /* 0x000fe8000c10e784 */
[----:B------:R3:W-:Y:S01]  /*9250*/  RED.E.ADD.F32.FTZ.RN.STRONG.GPU [R4.64], R130 ;  /* 0x000000820400798e */ /* 0x0007e2000c10e784 */
[C---:B------:R-:W-:Y:S03]  /*9260*/  IMAD.IADD R15, R239.reuse, 0x1, R15 ;  /* 0x00000001ef0f7824 */ /* 0x040fe600078e020f */
[----:B------:R-:W-:Y:S01]  /*9270*/  RED.E.ADD.F32.FTZ.RN.STRONG.GPU [R12.64], R131 ;  /* 0x000000830c00798e */ /* 0x000fe2000c10e784 */
[C---:B------:R-:W-:Y:S03]  /*9280*/  IMAD.IADD R15, R239.reuse, 0x1, R15 ;  /* 0x00000001ef0f7824 */ /* 0x040fe600078e020f */
[----:B------:R-:W-:Y:S01]  /*9290*/  RED.E.ADD.F32.FTZ.RN.STRONG.GPU [R10.64], R124 ;  /* 0x0000007c0a00798e */ /* 0x000fe2000c10e784 */
[----:B------:R-:W-:Y:S03]  /*92a0*/  IMAD.IADD R15, R239, 0x1, R15 ;  /* 0x00000001ef0f7824 */ /* 0x000fe600078e020f */
[----:B------:R-:W-:Y:S02]  /*92b0*/  LDSM.16.MT88.4 R16, [R2+0x2000] ;  /* 0x002000000210783b */ /* 0x000fe40000004200 */
[CC--:B------:R-:W-:Y:S04]  /*92c0*/  LEA R8, P2, R15.reuse, R234.reuse, 0x2 ;  /* 0x000000ea0f087211 */ /* 0x0c0fe800078410ff */
[-C--:B------:R-:W-:Y:S05]  /*92d0*/  LEA.HI.X.SX32 R9, R15, R235.reuse, 0x2, P2 ;  /* 0x000000eb0f097211 */ /* 0x080fea00010f16ff */
[----:B------:R-:W-:Y:S04]  /*92e0*/  RED.E.ADD.F32.FTZ.RN.STRONG.GPU [R8.64], R125 ;  /* 0x0000007d0800798e */ /* 0x000fe8000c10e784 */
[----:B------:R-:W-:Y:S01]  /*92f0*/  LDSM.16.MT88.4 R8, [R2] ;  /* 0x000000000208783b */ /* 0x000fe20000004200 */
[CC--:B--2---:R-:W-:Y:S04]  /*9300*/  LEA R6, P1, R14.reuse, R234.reuse, 0x2 ;  /* 0x000000ea0e067211 */ /* 0x0c4fe800078210ff */
[-C--:B------:R-:W-:Y:S02]  /*9310*/  LEA.HI.X.SX32 R7, R14, R235.reuse, 0x2, P1 ;  /* 0x000000eb0e077211 */ /* 0x080fe400008f16ff */
[----:B------:R-:W-:Y:S01]  /*9320*/  LDSM.16.MT88.4 R12, [R220+0x28000] ;  /* 0x02800000dc0c783b */ /* 0x000fe20000004200 */
[----:B------:R-:W-:Y:S01]  /*9330*/  PLOP3.LUT P1, PT, PT, PT, UP0, 0x80, 0x0 ;  /* 0x000000000000781c */ /* 0x000fe20003f2f008 */
[----:B------:R-:W-:Y:S02]  /*9340*/  @UP3 UIADD3 UR12, UP0, UR12, -0x100, URZ ;  /* 0xffffff000c0c3890 */ /* 0x000fe4000ff1e03f */
[----:B------:R-:W-:Y:S02]  /*9350*/  RED.E.ADD.F32.FTZ.RN.STRONG.GPU [R6.64], R126 ;  /* 0x0000007e0600798e */ /* 0x000fe4000c10e784 */
[----:B------:R-:W-:Y:S01]  /*9360*/  @UP3 UIADD3.X UR11, UR11, -0x1, URZ, UP0, !UPT ;  /* 0xffffffff0b0b3890 */ /* 0x000fe200087fe43f */
[C---:B---3--:R-:W-:Y:S04]  /*9370*/  LEA R4, P0, R0.reuse, R234, 0x2 ;  /* 0x000000ea00047211 */ /* 0x048fe800078010ff */
[----:B------:R-:W-:Y:S02]  /*9380*/  LEA.HI.X.SX32 R5, R0, R235, 0x2, P0 ;  /* 0x000000eb00057211 */ /* 0x000fe400000f16ff */
[----:B------:R-:W-:Y:S02]  /*9390*/  PLOP3.LUT P0, PT, PT, PT, UP2, 0x80, 0x0 ;  /* 0x000000000000781c */ /* 0x000fe40003f0f028 */
[C---:B------:R-:W-:Y:S01]  /*93a0*/  IADD3 R0, R2.reuse, -0x8000, RZ ;  /* 0xffff800002007810 */ /* 0x040fe20007ffe0ff */
[----:B------:R-:W-:Y:S01]  /*93b0*/  RED.E.ADD.F32.FTZ.RN.STRONG.GPU [R4.64], R127 ;  /* 0x0000007f0400798e */ /* 0x000fe2000c10e784 */
[----:B------:R-:W-:Y:S03]  /*93c0*/  @P1 IADD3 R0, R2, 0x8000, RZ ;  /* 0x0000800002001810 */ /* 0x000fe60007ffe0ff */
        /* <DEDUP_REMOVED lines=43> */
[----:B------:R-:W4:Y:S04]  /*9680*/  LDSM.16.MT88.4 R8, [R221+0x29800] ;  /* 0x02980000dd08783b */ /* 0x000f280000004200 */
[----:B------:R-:W5:Y:S03]  /*9690*/  LDSM.16.MT88.4 R108, [R2+0x5800] ;  /* 0x00580000026c783b */ /* 0x000f660000004200 */
[-C--:B--2---:R-:W-:Y:S08]  /*96a0*/  HMMA.16816.F32 R132, R4, R12.reuse, R132 ;  /* 0x0000000c0484723c */ /* 0x084ff00000001884 */
[C---:B------:R-:W-:Y:S08]  /*96b0*/  HMMA.16816.F32 R136, R16.reuse, R12, R136 ;  /* 0x0000000c1088723c */ /* 0x040ff00000001888 */
[-C--:B------:R-:W-:Y:S08]  /*96c0*/  HMMA.16816.F32 R140, R16, R14.reuse, R140 ;  /* 0x0000000e108c723c */ /* 0x080ff0000000188c */
[C---:B------:R-:W-:Y:S01]  /*96d0*/  HMMA.16816.F32 R144, R4.reuse, R14, R144 ;  /* 0x0000000e0490723c */ /* 0x040fe20000001890 */
[----:B------:R2:W1:Y:S07]  /*96e0*/  LDSM.16.MT88.4 R12, [R2+0x7800] ;  /* 0x00780000020c783b */ /* 0x00046e0000004200 */
[-C--:B------:R-:W-:Y:S08]  /*96f0*/  HMMA.16816.F32 R148, R4, R84.reuse, R148 ;  /* 0x000000540494723c */ /* 0x080ff00000001894 */
[C---:B------:R-:W-:Y:S08]  /*9700*/  HMMA.16816.F32 R152, R16.reuse, R84, R152 ;  /* 0x000000541098723c */ /* 0x040ff00000001898 */
[-C--:B------:R-:W-:Y:S04]  /*9710*/  HMMA.16816.F32 R156, R16, R86.reuse, R156 ;  /* 0x00000056109c723c */ /* 0x080fe8000000189c */
[----:B--2---:R-:W-:Y:S04]  /*9720*/  IMAD.MOV.U32 R2, RZ, RZ, R0 ;  /* 0x000000ffff027224 */ /* 0x004fe800078e0000 */
        /* <DEDUP_REMOVED lines=17> */
[-C--:B-----5:R-:W-:Y:S08]  /*9840*/  HMMA.16816.F32 R164, R8, R108.reuse, R164 ;  /* 0x0000006c08a4723c */ /* 0x0a0ff000000018a4 */
[C---:B------:R-:W-:Y:S08]  /*9850*/  HMMA.16816.F32 R168, R100.reuse, R108, R168 ;  /* 0x0000006c64a8723c */ /* 0x040ff000000018a8 */
[-C--:B------:R-:W-:Y:S08]  /*9860*/  HMMA.16816.F32 R172, R100, R110.reuse, R172 ;  /* 0x0000006e64ac723c */ /* 0x080ff000000018ac */
[C---:B------:R-:W-:Y:S08]  /*9870*/  HMMA.16816.F32 R176, R8.reuse, R110, R176 ;  /* 0x0000006e08b0723c */ /* 0x040ff000000018b0 */
[-C--:B------:R-:W-:Y:S08]  /*9880*/  HMMA.16816.F32 R180, R8, R12.reuse, R180 ;  /* 0x0000000c08b4723c */ /* 0x080ff000000018b4 */
[C---:B------:R-:W-:Y:S08]  /*9890*/  HMMA.16816.F32 R184, R100.reuse, R12, R184 ;  /* 0x0000000c64b8723c */ /* 0x040ff000000018b8 */
[-C--:B------:R-:W-:Y:S08]  /*98a0*/  HMMA.16816.F32 R188, R100, R14.reuse, R188 ;  /* 0x0000000e64bc723c */ /* 0x080ff000000018bc */
[----:B------:R-:W-:Y:S01]  /*98b0*/  HMMA.16816.F32 R192, R8, R14, R192 ;  /* 0x0000000e08c0723c */ /* 0x000fe200000018c0 */
[----:B------:R-:W-:-:S07]  /*98c0*/  @P0 BRA `(.L_x_357) ;  /* 0xffffb79000000947 */ /* 0x000fce000383ffff */
        /* <DEDUP_REMOVED lines=215> */
.L_x_358:
        /* <DEDUP_REMOVED lines=18> */
.L_x_359:
[----:B-1----:R-:W2:Y:S01]  /*a760*/  LDL R0, [R1+0x58] ;  /* 0x0000580001007983 */ /* 0x002ea20000100800 */
[----:B------:R-:W-:Y:S01]  /*a770*/  USHF.L.U32 UR6, UR16, 0x6, URZ ;  /* 0x0000000610067899 */ /* 0x000fe2000800063f */
[--C-:B------:R-:W-:Y:S01]  /*a780*/  SHF.R.S32.HI R7, RZ, 0x1f, R244.reuse ;  /* 0x0000001fff077819 */ /* 0x100fe200000114f4 */
[----:B------:R-:W-:Y:S01]  /*a790*/  ULDC.64 UR8, c[0x0][0x3a0] ;  /* 0x0000e80000087ab9 */ /* 0x000fe20000000a00 */
[----:B------:R-:W1:Y:S01]  /*a7a0*/  S2R R9, SR_TID.X ;  /* 0x0000000000097919 */ /* 0x000e620000002100 */
[----:B------:R-:W-:Y:S01]  /*a7b0*/  USHF.R.S32.HI UR10, URZ, 0x1f, UR6 ;  /* 0x0000001f3f0a7899 */ /* 0x000fe20008011406 */
[----:B------:R-:W-:Y:S01]  /*a7c0*/  IMAD.MOV.U32 R6, RZ, RZ, R244 ;  /* 0x000000ffff067224 */ /* 0x000fe200078e00f4 */
[----:B------:R-:W-:Y:S01]  /*a7d0*/  BSSY B0, `(.L_x_360) ;  /* 0x000003a000007945 */ /* 0x000fe20003800000 */
[----:B------:R-:W-:Y:S01]  /*a7e0*/  IMAD.U32 R32, RZ, RZ, UR6 ;  /* 0x00000006ff207e24 */ /* 0x000fe2000f8e00ff */
[----:B------:R-:W-:Y:S01]  /*a7f0*/  UIMAD UR7, UR10, UR8, URZ ;  /* 0x000000080a0772a4 */ /* 0x000fe2000f8e023f */
[----:B------:R-:W-:-:S02]  /*a800*/  IADD3 R31, R244, 0x80, RZ ;  /* 0x00000080f41f7810 */ /* 0x000fc40007ffe0ff */
[----:B------:R-:W-:Y:S01]  /*a810*/  IMAD.WIDE.U32 R4, R32, c[0x0][0x3a0], R6 ;  /* 0x0000e80020047a25 */ /* 0x000fe200078e0006 */
[----:B------:R-:W-:Y:S01]  /*a820*/  UIMAD UR7, UR6, UR9, UR7 ;  /* 0x00000009060772a4 */ /* 0x000fe2000f8e0207 */
[----:B------:R-:W-:Y:S02]  /*a830*/  IADD3 R30, R244, 0xc0, RZ ;  /* 0x000000c0f41e7810 */ /* 0x000fe40007ffe0ff */
[----:B------:R-:W-:Y:S01]  /*a840*/  ULDC.64 UR8, c[0x0][0x3b8] ;  /* 0x0000ee0000087ab9 */ /* 0x000fe20000000a00 */
[----:B------:R-:W-:Y:S01]  /*a850*/  BAR.SYNC.DEFER_BLOCKING 0x0 ;  /* 0x0000000000007b1d */ /* 0x000fe20000010000 */
[----:B------:R-:W-:Y:S01]  /*a860*/  IADD3 R4, P0, R4, UR13, RZ ;  /* 0x0000000d04047c10 */ /* 0x000fe2000ff1e0ff */
[----:B------:R-:W-:Y:S01]  /*a870*/  IMAD.U32 R8, RZ, RZ, UR7 ;  /* 0x00000007ff087e24 */ /* 0x000fe2000f8e00ff */
[----:B------:R-:W-:Y:S01]  /*a880*/  UIMAD UR7, UR16, -0x40, UR15 ;  /* 0xffffffc0100778a4 */ /* 0x000fe2000f8e020f */
[----:B------:R-:W-:Y:S01]  /*a890*/  IADD3 R28, R244, 0x40, RZ ;  /* 0x00000040f41c7810 */ /* 0x000fe20007ffe0ff */
[----:B------:R-:W-:-:S02]  /*a8a0*/  UIMAD UR8, UR59, UR8, URZ ;  /* 0x000000083b0872a4 */ /* 0x000fc4000f8e023f */
[----:B------:R-:W-:Y:S01]  /*a8b0*/  IADD3.X R5, R5, UR14, R8, P0, !PT ;  /* 0x0000000e05057c10 */ /* 0x000fe200087fe408 */
[----:B------:R-:W-:Y:S01]  /*a8c0*/  IMAD.U32 R8, RZ, RZ, UR35 ;  /* 0x00000023ff087e24 */ /* 0x000fe2000f8e00ff */
[----:B------:R-:W-:Y:S01]  /*a8d0*/  UIMAD UR8, UR35, UR9, UR8 ;  /* 0x00000009230872a4 */ /* 0x000fe2000f8e0208 */
[----:B--2---:R-:W-:Y:S01]  /*a8e0*/  IMAD.SHL.U32 R2, R0, 0x2, RZ ;  /* 0x0000000200027824 */ /* 0x004fe200078e00ff */
[----:B-1----:R-:W-:-:S04]  /*a8f0*/  SHF.R.S32.HI R0, RZ, 0x1f, R9 ;  /* 0x0000001fff007819 */ /* 0x002fc80000011409 */
[----:B------:R1:W2:Y:S01]  /*a900*/  LDS.128 R48, [R2+0x19000] ;  /* 0x0190000002307984 */ /* 0x0002a20000000c00 */
[----:B------:R-:W-:Y:S01]  /*a910*/  LEA.HI R0, R0, R9, RZ, 0x3 ;  /* 0x0000000900007211 */ /* 0x000fe200078f18ff */
[----:B------:R-:W-:Y:S02]  /*a920*/  IMAD.WIDE.U32 R8, R8, c[0x0][0x3b8], R4 ;  /* 0x0000ee0008087a25 */ /* 0x000fe400078e0004 */
[----:B------:R1:W3:Y:S01]  /*a930*/  LDS.128 R44, [R2+0x1b000] ;  /* 0x01b00000022c7984 */ /* 0x0002e20000000c00 */
[----:B------:R-:W-:Y:S02]  /*a940*/  SHF.R.S32.HI R0, RZ, 0x3, R0 ;  /* 0x00000003ff007819 */ /* 0x000fe40000011400 */
[----:B------:R-:W-:Y:S01]  /*a950*/  IADD3 R29, R9, UR8, RZ ;  /* 0x00000008091d7c10 */ /* 0x000fe2000fffe0ff */
[----:B------:R1:W4:Y:S01]  /*a960*/  LDS.128 R40, [R2+0x1d000] ;  /* 0x01d0000002287984 */ /* 0x0003220000000c00 */
[----:B------:R-:W-:Y:S02]  /*a970*/  ISETP.GE.AND P5, PT, R0, UR7, PT ;  /* 0x0000000700007c0c */ /* 0x000fe4000bfa6270 */
[----:B------:R-:W-:Y:S01]  /*a980*/  SHF.R.S32.HI R33, RZ, 0x1f, R0 ;  /* 0x0000001fff217819 */ /* 0x000fe20000011400 */
        /* <DEDUP_REMOVED lines=10> */
[----:B--23--:R-:W-:Y:S01]  /*aa30*/  ISETP.GE.AND P3, PT, R244, c[0x0][0x220], PT ;  /* 0x00008800f4007a0c */ /* 0x00cfe20003f66270 */
[----:B------:R-:W2:Y:S01]  /*aa40*/  LDS.128 R24, [R2+0x1a000] ;  /* 0x01a0000002187984 */ /* 0x000ea20000000c00 */
[----:B------:R-:W-:Y:S01]  /*aa50*/  IMAD.MOV.U32 R4, RZ, RZ, R8 ;  /* 0x000000ffff047224 */ /* 0x000fe200078e0008 */
[----:B------:R-:W-:Y:S01]  /*aa60*/  ISETP.GE.AND P2, PT, R28, c[0x0][0x220], PT ;  /* 0x000088001c007a0c */ /* 0x000fe20003f46270 */
[----:B------:R-:W-:Y:S01]  /*aa70*/  IMAD.MOV.U32 R5, RZ, RZ, R29 ;  /* 0x000000ffff057224 */ /* 0x000fe200078e001d */
[----:B------:R-:W3:Y:S01]  /*aa80*/  LDS.128 R20, [R2+0x1c000] ;  /* 0x01c0000002147984 */ /* 0x000ee20000000c00 */
[----:B------:R-:W-:-:S02]  /*aa90*/  ISETP.GE.AND P1, PT, R31, c[0x0][0x220], PT ;  /* 0x000088001f007a0c */ /* 0x000fc40003f26270 */
[----:B------:R-:W-:Y:S01]  /*aaa0*/  IMAD.WIDE.U32 R10, R0, c[0x0][0x3a0], R4 ;  /* 0x0000e800000a7a25 */ /* 0x000fe200078e0004 */
[----:B------:R-:W-:Y:S01]  /*aab0*/  LDS.128 R12, [R2+0x1e000] ;  /* 0x01e00000020c7984 */ /* 0x000fe20000000c00 */
[----:B------:R-:W-:-:S03]  /*aac0*/  ISETP.GE.AND P0, PT, R30, c[0x0][0x220], PT ;  /* 0x000088001e007a0c */ /* 0x000fc60003f06270 */
[----:B------:R5:W4:Y:S01]  /*aad0*/  @!P3 LDS.128 R16, [R2+0x18000] ;  /* 0x018000000210b984 */ /* 0x000b220000000c00 */
[----:B------:R-:W-:Y:S01]  /*aae0*/  LEA R4, P4, R10, c[0x0][0x340], 0x1 ;  /* 0x0000d0000a047a11 */ /* 0x000fe200078808ff */
[----:B-1---5:R-:W-:-:S04]  /*aaf0*/  IMAD R2, R33, c[0x0][0x3a0], RZ ;  /* 0x0000e80021027a24 */ /* 0x022fc800078e02ff */
[----:B------:R-:W-:-:S04]  /*ab00*/  IMAD R2, R0, c[0x0][0x3a4], R2 ;  /* 0x0000e90000027a24 */ /* 0x000fc800078e0202 */
[----:B------:R-:W-:-:S05]  /*ab10*/  IMAD.IADD R2, R2, 0x1, R11 ;  /* 0x0000000102027824 */ /* 0x000fca00078e020b */
[----:B------:R-:W-:-:S05]  /*ab20*/  LEA.HI.X R5, R10, c[0x0][0x344], R2, 0x1, P4 ;  /* 0x0000d1000a057a11 */ /* 0x000fca00020f0c02 */
[----:B--2---:R1:W-:Y:S04]  /*ab30*/  @!P2 STG.E.128 [R4.64+0x80], R24 ;  /* 0x000080180400a986 */ /* 0x0043e8000c101d04 */
[----:B---3--:R1:W-:Y:S04]  /*ab40*/  @!P1 STG.E.128 [R4.64+0x100], R20 ;  /* 0x0001001404009986 */ /* 0x0083e8000c101d04 */
[----:B----4-:R1:W-:Y:S04]  /*ab50*/  @!P3 STG.E.128 [R4.64], R16 ;  /* 0x000000100400b986 */ /* 0x0103e8000c101d04 */
[----:B------:R1:W-:Y:S02]  /*ab60*/  @!P0 STG.E.128 [R4.64+0x180], R12 ;  /* 0x0001800c04008986 */ /* 0x0003e4000c101d04 */
.L_x_361:
[----:B--23--:R-:W-:Y:S05]  /*ab70*/  BSYNC B0 ;  /* 0x0000000000007941 */ /* 0x00cfea0003800000 */
.L_x_360:
        /* <DEDUP_REMOVED lines=9> */
[----:B------:R-:W-:Y:S02]  /*ac10*/  ISETP.GE.AND P1, PT, R31, c[0x0][0x220], PT ;  /* 0x000088001f007a0c */ /* 0x000fe40003f26270 */
[----:B------:R-:W-:Y:S01]  /*ac20*/  ISETP.GE.AND P0, PT, R30, c[0x0][0x220], PT ;  /* 0x000088001e007a0c */ /* 0x000fe20003f06270 */
[----:B------:R-:W-:Y:S02]  /*ac30*/  IMAD R9, R4, c[0x0][0x3a0], RZ ;  /* 0x0000e80004097a24 */ /* 0x000fe400078e02ff */
[----:B------:R-:W-:-:S04]  /*ac40*/  IMAD.MOV.U32 R4, RZ, RZ, R8 ;  /* 0x000000ffff047224 */ /* 0x000fc800078e0008 */
[----:B------:R-:W-:-:S04]  /*ac50*/  IMAD.WIDE.U32 R10, R2, c[0x0][0x3a0], R4 ;  /* 0x0000e800020a7a25 */ /* 0x000fc800078e0004 */
[----:B------:R-:W-:Y:S01]  /*ac60*/  IMAD R2, R2, c[0x0][0x3a4], R9 ;  /* 0x0000e90002027a24 */ /* 0x000fe200078e0209 */
[----:B------:R-:W-:-:S03]  /*ac70*/  LEA R4, P6, R10, c[0x0][0x340], 0x1 ;  /* 0x0000d0000a047a11 */ /* 0x000fc600078c08ff */
[----:B------:R-:W-:-:S05]  /*ac80*/  IMAD.IADD R2, R2, 0x1, R11 ;  /* 0x0000000102027824 */ /* 0x000fca00078e020b */
[----:B------:R-:W-:-:S05]  /*ac90*/  LEA.HI.X R5, R10, c[0x0][0x344], R2, 0x1, P6 ;  /* 0x0000d1000a057a11 */ /* 0x000fca00030f0c02 */
[----:B------:R1:W-:Y:S04]  /*aca0*/  @!P3 STG.E.128 [R4.64], R48 ;  /* 0x000000300400b986 */ /* 0x0003e8000c101d04 */
[----:B------:R1:W-:Y:S04]  /*acb0*/  @!P2 STG.E.128 [R4.64+0x80], R44 ;  /* 0x0000802c0400a986 */ /* 0x0003e8000c101d04 */
[----:B----4-:R1:W-:Y:S04]  /*acc0*/  @!P1 STG.E.128 [R4.64+0x100], R40 ;  /* 0x0001002804009986 */ /* 0x0103e8000c101d04 */
[----:B------:R1:W-:Y:S02]  /*acd0*/  @!P0 STG.E.128 [R4.64+0x180], R36 ;  /* 0x0001802404008986 */ /* 0x0003e4000c101d04 */
.L_x_363:
[----:B------:R-:W-:Y:S05]  /*ace0*/  BSYNC B0 ;  /* 0x0000000000007941 */ /* 0x000fea0003800000 */
.L_x_362:
[----:B------:R-:W-:Y:S01]  /*acf0*/  ULDC.64 UR8, c[0x0][0x3a8] ;  /* 0x0000ea0000087ab9 */ /* 0x000fe20000000a00 */
[----:B------:R-:W-:Y:S01]  /*ad00*/  IMAD.WIDE.U32 R6, R32, c[0x0][0x3a8], R6 ;  /* 0x0000ea0020067a25 */ /* 0x000fe200078e0006 */
        /* <DEDUP_REMOVED lines=13> */
[----:B-1----:R-:W-:Y:S01]  /*ade0*/  IMAD.MOV.U32 R4, RZ, RZ, R6 ;  /* 0x000000ffff047224 */ /* 0x002fe200078e0006 */
        /* <DEDUP_REMOVED lines=11> */
[----:B------:R1:W-:Y:S04]  /*aea0*/  @!P3 STG.E.128 [R4.64], R64 ;  /* 0x000000400400b986 */ /* 0x0003e8000c101d04 */
[----:B------:R1:W-:Y:S04]  /*aeb0*/  @!P2 STG.E.128 [R4.64+0x80], R60 ;  /* 0x0000803c0400a986 */ /* 0x0003e8000c101d04 */
[----:B------:R1:W-:Y:S04]  /*aec0*/  @!P1 STG.E.128 [R4.64+0x100], R56 ;  /* 0x0001003804009986 */ /* 0x0003e8000c101d04 */
[----:B------:R1:W-:Y:S02]  /*aed0*/  @!P0 STG.E.128 [R4.64+0x180], R52 ;  /* 0x0001803404008986 */ /* 0x0003e4000c101d04 */
.L_x_365:
[----:B------:R-:W-:Y:S05]  /*aee0*/  BSYNC B0 ;  /* 0x0000000000007941 */ /* 0x000fea0003800000 */
.L_x_364:
        /* <DEDUP_REMOVED lines=18> */
.L_x_336:
[----:B------:R-:W-:Y:S05]  /*b010*/  BSYNC B1 ;  /* 0x0000000000017941 */ /* 0x000fea0003800000 */
.L_x_322:
        /* <DEDUP_REMOVED lines=12> */
.L_x_366:
[----:B------:R-:W-:Y:S05]  /*b0e0*/  EXIT ;  /* 0x000000000000794d */ /* 0x000fea0003800000 */
.L_x_368:
        /* <DEDUP_REMOVED lines=9> */
.L_x_1027:


//--------------------- .text._ZN5flash44flash_bwd_dq_dk_dv_loop_seqk_parallel_kernelI23Flash_bwd_kernel_traitsILi256ELi64ELi64ELi8ELi4ELi2ELi2ELb0ELb0EN7cutlass6half_tE19Flash_kernel_traitsILi256ELi64ELi64ELi8ES3_EELb0ELb1ELb0ELb0ELb0ELb1ELb0EEEvNS_16Flash_bwd_paramsE --------------------------
	.section	.text._ZN5flash44flash_bwd_dq_dk_dv_loop_seqk_parallel_kernelI23Flash_bwd_kernel_traitsILi256ELi64ELi64ELi8ELi4ELi2ELi2ELb0ELb0EN7cutlass6half_tE19Flash_kernel_traitsILi256ELi64ELi64ELi8ES3_EELb0ELb1ELb0ELb0ELb0ELb1ELb0EEEvNS_16Flash_bwd_paramsE,"ax",@progbits
	.sectioninfo	@"SHI_REGISTERS=255"
	.align	128
        .global         _ZN5flash44flash_bwd_dq_dk_dv_loop_seqk_parallel_kernelI23Flash_bwd_kernel_traitsILi256ELi64ELi64ELi8ELi4ELi2ELi2ELb0ELb0EN7cutlass6half_tE19Flash_kernel_traitsILi256ELi64ELi64ELi8ES3_EELb0ELb1ELb0ELb0ELb0ELb1ELb0EEEvNS_16Flash_bwd_paramsE
        .type           _ZN5flash44flash_bwd_dq_dk_dv_loop_seqk_parallel_kernelI23Flash_bwd_kernel_traitsILi256ELi64ELi64ELi8ELi4ELi2ELi2ELb0ELb0EN7cutlass6half_tE19Flash_kernel_traitsILi256ELi64ELi64ELi8ES3_EELb0ELb1ELb0ELb0ELb0ELb1ELb0EEEvNS_16Flash_bwd_paramsE,@function
        .size           _ZN5flash44flash_bwd_dq_dk_dv_loop_seqk_parallel_kernelI23Flash_bwd_kernel_traitsILi256ELi64ELi64ELi8ELi4ELi2ELi2ELb0ELb0EN7cutlass6half_tE19Flash_kernel_traitsILi256ELi64ELi64ELi8ES3_EELb0ELb1ELb0ELb0ELb0ELb1ELb0EEEvNS_16Flash_bwd_paramsE,(.L_x_1028 - _ZN5flash44flash_bwd_dq_dk_dv_loop_seqk_parallel_kernelI23Flash_bwd_kernel_traitsILi256ELi64ELi64ELi8ELi4ELi2ELi2ELb0ELb0EN7cutlass6half_tE19Flash_kernel_traitsILi256ELi64ELi64ELi8ES3_EELb0ELb1ELb0ELb0ELb0ELb1ELb0EEEvNS_16Flash_bwd_paramsE)
        .other          _ZN5flash44flash_bwd_dq_dk_dv_loop_seqk_parallel_kernelI23Flash_bwd_kernel_traitsILi256ELi64ELi64ELi8ELi4ELi2ELi2ELb0ELb0EN7cutlass6half_tE19Flash_kernel_traitsILi256ELi64ELi64ELi8ES3_EELb0ELb1ELb0ELb0ELb0ELb1ELb0EEEvNS_16Flash_bwd_paramsE,@"STO_CUDA_ENTRY STV_DEFAULT"
_ZN5flash44flash_bwd_dq_dk_dv_loop_seqk_parallel_kernelI23Flash_bwd_kernel_traitsILi256ELi64ELi64ELi8ELi4ELi2ELi2ELb0ELb0EN7cutlass6half_tE19Flash_kernel_traitsILi256ELi64ELi64ELi8ES3_EELb0ELb1ELb0ELb0ELb0ELb1ELb0EEEvNS_16Flash_bwd_paramsE:
.text._ZN5flash44flash_bwd_dq_dk_dv_loop_seqk_parallel_kernelI23Flash_bwd_kernel_traitsILi256ELi64ELi64ELi8ELi4ELi2ELi2ELb0ELb0EN7cutlass6half_tE19Flash_kernel_traitsILi256ELi64ELi64ELi8ES3_EELb0ELb1ELb0ELb0ELb0ELb1ELb0EEEvNS_16Flash_bwd_paramsE:
        /* <DEDUP_REMOVED lines=24> */
[----:B------:R-:W-:Y:S01]  /*0180*/  UIMAD.WIDE UR36, UR46, UR36, URZ ;  /* 0x000000242e2472a5 */ /* 0x000fe2000f8e023f */
[----:B------:R-:W4:Y:S01]  /*0190*/  S2UR UR60, SR_CTAID.X ;  /* 0x00000000003c79c3 */ /* 0x000f220000002500 */
        /* <DEDUP_REMOVED lines=18> */
[----:B------:R-:W-:Y:S01]  /*02c0*/  SHF.R.S32.HI R6, RZ, 0x4, R8 ;  /* 0x00000004ff067819 */ /* 0x000fe20000011408 */
[----:B------:R-:W-:Y:S01]  /*02d0*/  UIMAD UR6, UR32, UR11, UR35 ;  /* 0x0000000b200672a4 */ /* 0x000fe2000f8e0223 */
[----:B------:R-:W-:Y:S01]  /*02e0*/  LOP3.LUT R2, R0, 0xfffffffc, RZ, 0xc0, !PT ;  /* 0xfffffffc00027812 */ /* 0x000fe200078ec0ff */
[----:B------:R-:W-:Y:S01]  /*02f0*/  @!UP5 UIMAD UR7, UR32, UR13, UR35 ;  /* 0x0000000d2007d2a4 */ /* 0x000fe2000f8e0223 */
[----:B------:R-:W-:Y:S01]  /*0300*/  LOP3.LUT R0, R3, 0xfffffffe, RZ, 0xc0, !PT ;  /* 0xfffffffe03007812 */ /* 0x000fe200078ec0ff */
[----:B------:R-:W-:Y:S01]  /*0310*/  USHF.L.U32 UR41, UR46, 0x6, URZ ;  /* 0x000000062e297899 */ /* 0x000fe2000800063f */
[----:B------:R-:W-:Y:S01]  /*0320*/  LEA.HI R3, R8, R6, RZ, 0x1 ;  /* 0x0000000608037211 */ /* 0x000fe200078f08ff */
[C---:B------:R-:W-:Y:S01]  /*0330*/  IMAD.IADD R233, R5.reuse, 0x1, -R2 ;  /* 0x0000000105e97824 */ /* 0x040fe200078e0a02 */
[----:B------:R-:W-:Y:S01]  /*0340*/  LEA.HI R14, R12, R13, RZ, 0x2 ;  /* 0x0000000d0c0e7211 */ /* 0x000fe200078f10ff */
[----:B------:R-:W-:Y:S01]  /*0350*/  IMAD.IADD R227, R5, 0x1, -R0 ;  /* 0x0000000105e37824 */ /* 0x000fe200078e0a00 */
[----:B------:R-:W-:Y:S01]  /*0360*/  LOP3.LUT R0, R3, 0xfffffffe, RZ, 0xc0, !PT ;  /* 0xfffffffe03007812 */ /* 0x000fe200078ec0ff */
[----:B------:R-:W-:Y:S01]  /*0370*/  ULDC UR49, c[0x0][0x214] ;  /* 0x0000850000317ab9 */ /* 0x000fe20000000800 */
[--C-:B------:R-:W-:Y:S01]  /*0380*/  SHF.R.S32.HI R5, RZ, 0x2, R14.reuse ;  /* 0x00000002ff057819 */ /* 0x100fe2000001140e */
[----:B------:R-:W-:Y:S01]  /*0390*/  ULDC UR56, c[0x0][0x1c8] ;  /* 0x0000720000387ab9 */ /* 0x000fe20000000800 */
[----:B------:R-:W-:Y:S01]  /*03a0*/  SHF.R.S32.HI R2, RZ, 0x1f, R14 ;  /* 0x0000001fff027819 */ /* 0x000fe2000001140e */
[----:B------:R-:W-:Y:S01]  /*03b0*/  IMAD.IADD R9, R6, 0x1, -R0 ;  /* 0x0000000106097824 */ /* 0x000fe200078e0a00 */
[----:B------:R-:W-:Y:S01]  /*03c0*/  LOP3.LUT R0, R4, 0xffffffe0, RZ, 0xc0, !PT ;  /* 0xffffffe004007812 */ /* 0x000fe200078ec0ff */
[----:B------:R-:W-:Y:S01]  /*03d0*/  ULDC.U8 UR10, c[0x0][0x3d0] ;  /* 0x0000f400000a7ab9 */ /* 0x000fe20000000000 */
[----:B------:R-:W-:Y:S01]  /*03e0*/  LEA.HI R2, R2, R5, RZ, 0x3 ;  /* 0x0000000502027211 */ /* 0x000fe200078f18ff */
[----:B------:R-:W-:Y:S01]  /*03f0*/  ULDC UR50, c[0x0][0x224] ;  /* 0x0000890000327ab9 */ /* 0x000fe20000000800 */
[-C--:B------:R-:W-:Y:S01]  /*0400*/  LEA.HI R10, R12, R13.reuse, RZ, 0x3 ;  /* 0x0000000d0c0a7211 */ /* 0x080fe200078f18ff */
[----:B------:R-:W-:Y:S01]  /*0410*/  IMAD.IADD R0, R13, 0x1, -R0 ;  /* 0x000000010d007824 */ /* 0x000fe200078e0a00 */
[----:B------:R-:W-:Y:S01]  /*0420*/  LOP3.LUT R2, R2, 0xfffffff8, RZ, 0xc0, !PT ;  /* 0xfffffff802027812 */ /* 0x000fe200078ec0ff */
[----:B------:R-:W-:Y:S01]  /*0430*/  @UP5 UIMAD UR54, UR32, UR49, URZ ;  /* 0x00000031203652a4 */ /* 0x000fe2000f8e023f */
[----:B------:R-:W-:Y:S01]  /*0440*/  SHF.R.S32.HI R11, RZ, 0x3, R10 ;  /* 0x00000003ff0b7819 */ /* 0x000fe2000001140a */
[----:B------:R-:W-:Y:S01]  /*0450*/  ULDC.64 UR4, c[0x0][0x118] ;  /* 0x0000460000047ab9 */ /* 0x000fe20000000a00 */
[----:B------:R-:W-:Y:S01]  /*0460*/  SHF.R.S32.HI R3, RZ, 0x1f, R0 ;  /* 0x0000001fff037819 */ /* 0x000fe20000011400 */
[----:B------:R-:W-:Y:S01]  /*0470*/  IMAD.IADD R7, R5, 0x1, -R2 ;  /* 0x0000000105077824 */ /* 0x000fe200078e0a02 */
[----:B------:R-:W-:Y:S01]  /*0480*/  LOP3.LUT R2, R8, 0xfffffff0, RZ, 0xc0, !PT ;  /* 0xfffffff008027812 */ /* 0x000fe200078ec0ff */
[----:B------:R-:W-:Y:S01]  /*0490*/  UMOV UR61, 0x4 ;  /* 0x00000004003d7882 */ /* 0x000fe20000000000 */
[----:B------:R-:W-:Y:S01]  /*04a0*/  LEA.HI R15, R3, R0, RZ, 0x2 ;  /* 0x00000000030f7211 */ /* 0x000fe200078f10ff */
[----:B------:R-:W-:Y:S01]  /*04b0*/  IMAD.SHL.U32 R3, R11, 0x40, RZ ;  /* 0x000000400b037824 */ /* 0x000fe200078e00ff */
[----:B------:R-:W-:Y:S01]  /*04c0*/  LOP3.LUT R0, R10, 0xfffffff8, RZ, 0xc0, !PT ;  /* 0xfffffff80a007812 */ /* 0x000fe200078ec0ff */
[----:B------:R-:W-:Y:S01]  /*04d0*/  IMAD.IADD R2, R13, 0x1, -R2 ;  /* 0x000000010d027824 */ /* 0x000fe200078e0a02 */
[----:B------:R-:W-:Y:S01]  /*04e0*/  LEA.HI R6, R12, R13, RZ, 0x7 ;  /* 0x0000000d0c067211 */ /* 0x000fe200078f38ff */
[----:B------:R-:W-:Y:S01]  /*04f0*/  ULOP3.LUT UR56, UR35, UR56, URZ, 0x3c, !UPT ;  /* 0x0000003823387292 */ /* 0x000fe2000f8e3c3f */
[----:B------:R-:W-:Y:S01]  /*0500*/  LOP3.LUT R3, R3, 0x1c0, RZ, 0xc0, !PT ;  /* 0x000001c003037812 */ /* 0x000fe200078ec0ff */
[----:B------:R-:W-:Y:S01]  /*0510*/  IMAD.IADD R0, R13, 0x1, -R0 ;  /* 0x000000010d007824 */ /* 0x000fe200078e0a00 */
[----:B------:R-:W-:Y:S01]  /*0520*/  SHF.R.S32.HI R4, RZ, 0x1f, R2 ;  /* 0x0000001fff047819 */ /* 0x000fe20000011402 */
[----:B------:R-:W-:Y:S01]  /*0530*/  USHF.R.S32.HI UR57, URZ, 0x1f, UR35 ;  /* 0x0000001f3f397899 */ /* 0x000fe20008011423 */
[----:B------:R-:W-:Y:S01]  /*0540*/  SHF.R.U32.HI R5, RZ, 0x3, R3 ;  /* 0x00000003ff057819 */ /* 0x000fe20000011603 */
[----:B------:R-:W-:Y:S01]  /*0550*/  IMAD.SHL.U32 R16, R0, 0x8, RZ ;  /* 0x0000000800107824 */ /* 0x000fe200078e00ff */
[----:B------:R-:W-:Y:S01]  /*0560*/  LEA.HI R11, R4, R2, RZ, 0x3 ;  /* 0x00000002040b7211 */ /* 0x000fe200078f18ff */
[----:B------:R-:W-:Y:S01]  /*0570*/  UISETP.NE.AND UP6, UPT, UR10, URZ, UPT ;  /* 0x0000003f0a00728c */ /* 0x000fe2000bfc5270 */
[C---:B------:R-:W-:Y:S01]  /*0580*/  LOP3.LUT P4, RZ, R0.reuse, 0x2, RZ, 0xc0, !PT ;  /* 0x0000000200ff7812 */ /* 0x040fe2000788c0ff */
[----:B------:R-:W-:Y:S01]  /*0590*/  USHF.R.S32.HI UR59, URZ, 0x1f, UR32 ;  /* 0x0000001f3f3b7899 */ /* 0x000fe20008011420 */
[----:B------:R-:W-:Y:S01]  /*05a0*/  LOP3.LUT R4, R3, 0x38, R16, 0xf8, !PT ;  /* 0x0000003803047812 */ /* 0x000fe200078ef810 */
[----:B------:R1:W-:Y:S01]  /*05b0*/  STL [R1+0x48], R16 ;  /* 0x0000481001007387 */ /* 0x0003e20000100800 */
[----:B------:R-:W-:Y:S01]  /*05c0*/  LOP3.LUT R3, R11, 0xfffffff8, RZ, 0xc0, !PT ;  /* 0xfffffff80b037812 */ /* 0x000fe200078ec0ff */
[----:B------:R-:W-:Y:S01]  /*05d0*/  USHF.R.S32.HI UR58, URZ, 0x1f, UR35 ;  /* 0x0000001f3f3a7899 */ /* 0x000fe20008011423 */
[C---:B------:R-:W-:Y:S01]  /*05e0*/  LOP3.LUT P3, RZ, R0.reuse, 0x4, RZ, 0xc0, !PT ;  /* 0x0000000400ff7812 */ /* 0x040fe2000786c0ff */
[----:B------:R-:W-:Y:S01]  /*05f0*/  IMAD.SHL.U32 R0, R0, 0x40, RZ ;  /* 0x0000004000007824 */ /* 0x000fe200078e00ff */
[----:B------:R-:W-:Y:S01]  /*0600*/  LOP3.LUT R8, R4, R5, RZ, 0x3c, !PT ;  /* 0x0000000504087212 */ /* 0x000fe200078e3cff */
[----:B------:R-:W-:Y:S01]  /*0610*/  IMAD.SHL.U32 R4, R9, 0x200, RZ ;  /* 0x0000020009047824 */ /* 0x000fe200078e00ff */
[----:B------:R-:W-:Y:S01]  /*0620*/  SHF.R.S32.HI R6, RZ, 0x7, R6 ;  /* 0x00000007ff067819 */ /* 0x000fe20000011406 */
[----:B------:R-:W-:Y:S01]  /*0630*/  UIMAD.WIDE.U32 UR42, UR36, UR44, URZ ;  /* 0x0000002c242a72a5 */ /* 0x000fe2000f8e003f */
[----:B------:R-:W-:Y:S01]  /*0640*/  LOP3.LUT R0, R0, 0x1c0, RZ, 0xc0, !PT ;  /* 0x000001c000007812 */ /* 0x000fe200078ec0ff */
[----:B------:R-:W-:Y:S01]  /*0650*/  UIMAD UR51, UR37, UR44, URZ ;  /* 0x0000002c253372a4 */ /* 0x000fe2000f8e023f */
[----:B------:R-:W-:Y:S01]  /*0660*/  LEA.HI R5, R12, R13, RZ, 0x6 ;  /* 0x0000000d0c057211 */ /* 0x000fe200078f30ff */
[----:B------:R-:W-:Y:S01]  /*0670*/  USHF.R.S32.HI UR53, URZ, 0x1f, UR47 ;  /* 0x0000001f3f357899 */ /* 0x000fe2000801142f */
[----:B------:R-:W-:Y:S01]  /*0680*/  SHF.R.U32.HI R220, RZ, 0x3, R0 ;  /* 0x00000003ffdc7819 */ /* 0x000fe20000011600 */
[----:B------:R-:W-:Y:S01]  /*0690*/  UIMAD UR50, UR6, UR50, URZ ;  /* 0x00000032063272a4 */ /* 0x000fe2000f8e023f */
[----:B------:R-:W-:Y:S01]  /*06a0*/  SEL R216, R216, 0xffffffe0, !P4 ;  /* 0xffffffe0d8d87807 */ /* 0x000fe20006000000 */
[----:B------:R-:W-:Y:S01]  /*06b0*/  @!UP5 UIMAD UR49, UR7, UR49, URZ ;  /* 0x000000310731d2a4 */ /* 0x000fe2000f8e023f */
[----:B------:R-:W-:Y:S01]  /*06c0*/  SEL R217, R217, 0xffffffc0, !P3 ;  /* 0xffffffc0d9d97807 */ /* 0x000fe20005800000 */
[----:B------:R-:W-:-:S02]  /*06d0*/  USHF.R.S32.HI UR48, URZ, 0x1f, UR41 ;  /* 0x0000001f3f307899 */ /* 0x000fc40008011429 */
[----:B------:R-:W-:Y:S01]  /*06e0*/  UMOV UR40, 0xffff8000 ;  /* 0xffff800000287882 */ /* 0x000fe20000000000 */
[----:B-1----:R-:W-:Y:S01]  /*06f0*/  IMAD.IADD R16, R2, 0x1, -R3 ;  /* 0x0000000102107824 */ /* 0x002fe200078e0a03 */
[----:B------:R-:W-:Y:S01]  /*0700*/  LOP3.LUT R3, R7, 0x1, RZ, 0xc0, !PT ;  /* 0x0000000107037812 */ /* 0x000fe200078ec0ff */
[----:B------:R-:W-:-:S03]  /*0710*/  IMAD.SHL.U32 R2, R227, 0x10, RZ ;  /* 0x00000010e3027824 */ /* 0x000fc600078e00ff */
[----:B------:R-:W-:Y:S01]  /*0720*/  ISETP.NE.U32.AND P0, PT, R3, 0x1, PT ;  /* 0x000000010300780c */ /* 0x000fe20003f05070 */
[----:B------:R-:W-:Y:S01]  /*0730*/  STL [R1+0x54], R16 ;  /* 0x0000541001007387 */ /* 0x000fe20000100800 */
[C---:B------:R-:W-:Y:S02]  /*0740*/  LOP3.LUT R3, R0.reuse, 0x8, R10, 0xf8, !PT ;  /* 0x0000000800037812 */ /* 0x040fe400078ef80a */
[----:B------:R-:W-:Y:S01]  /*0750*/  LOP3.LUT R2, R0, 0x10, R2, 0xf8, !PT ;  /* 0x0000001000027812 */ /* 0x000fe200078ef802 */
[----:B------:R-:W-:Y:S01]  /*0760*/  IMAD R0, R6, 0x800, R4 ;  /* 0x0000080006007824 */ /* 0x000fe200078e0204 */
[----:B------:R-:W-:Y:S02]  /*0770*/  LOP3.LUT R3, R3, R220, RZ, 0x3c, !PT ;  /* 0x000000dc03037212 */ /* 0x000fe400078e3cff */
[----:B------:R-:W-:Y:S01]  /*0780*/  LOP3.LUT R2, R2, 0x8, R10, 0xf8, !PT ;  /* 0x0000000802027812 */ /* 0x000fe200078ef80a */
[----:B------:R-:W-:Y:S01]  /*0790*/  IMAD.U32 R10, RZ, RZ, UR14 ;  /* 0x0000000eff0a7e24 */ /* 0x000fe2000f8e00ff */
[----:B------:R-:W-:Y:S01]  /*07a0*/  R2P PR, R7, 0x6 ;  /* 0x0000000607007804 */ /* 0x000fe20000000000 */
[----:B------:R-:W-:Y:S01]  /*07b0*/  IMAD.IADD R3, R0, 0x1, R3 ;  /* 0x0000000100037824 */ /* 0x000fe200078e0203 */
[----:B------:R-:W-:-:S02]  /*07c0*/  SHF.R.S32.HI R0, RZ, 0x6, R5 ;  /* 0x00000006ff007819 */ /* 0x000fc40000011405 */
[----:B------:R-:W-:Y:S01]  /*07d0*/  LOP3.LUT R220, R4, R2, R220, 0xf6, !PT ;  /* 0x0000000204dc7212 */ /* 0x000fe200078ef6dc */
[----:B------:R-:W-:Y:S01]  /*07e0*/  IMAD.SHL.U32 R4, R6, 0x20, RZ ;  /* 0x0000002006047824 */ /* 0x000fe200078e00ff */
[----:B------:R-:W-:Y:S01]  /*07f0*/  LOP3.LUT R2, R14, 0x7ffffffc, RZ, 0xc0, !PT ;  /* 0x7ffffffc0e027812 */ /* 0x000fe200078ec0ff */
[C---:B------:R-:W-:Y:S01]  /*0800*/  IMAD R12, R0.reuse, 0x200, R8 ;  /* 0x00000200000c7824 */ /* 0x040fe200078e0208 */
[----:B------:R-:W-:Y:S01]  /*0810*/  SEL R245, R245, 0x10, !P0 ;  /* 0x00000010f5f57807 */ /* 0x000fe20004000000 */
[----:B------:R-:W-:Y:S02]  /*0820*/  IMAD.SHL.U32 R5, R0, 0x8, RZ ;  /* 0x0000000800057824 */ /* 0x000fe400078e00ff */
[----:B------:R-:W-:Y:S01]  /*0830*/  IMAD.SHL.U32 R0, R7, 0x40, RZ ;  /* 0x0000004007007824 */ /* 0x000fe200078e00ff */
[----:B------:R-:W-:Y:S01]  /*0840*/  STL [R1+0x50], R12 ;  /* 0x0000500c01007387 */ /* 0x000fe20000100800 */
[----:B------:R-:W-:Y:S01]  /*0850*/  IMAD.IADD R7, R13, 0x1, -R2 ;  /* 0x000000010d077824 */ /* 0x000fe200078e0a02 */
[----:B------:R-:W-:Y:S01]  /*0860*/  LOP3.LUT R2, R5, 0x18, RZ, 0xc0, !PT ;  /* 0x0000001805027812 */ /* 0x000fe200078ec0ff */
[----:B------:R-:W-:Y:S01]  /*0870*/  IMAD.SHL.U32 R13, R13, 0x2, RZ ;  /* 0x000000020d0d7824 */ /* 0x000fe200078e00ff */
[----:B------:R-:W-:Y:S01]  /*0880*/  LOP3.LUT R0, R0, 0x1c0, RZ, 0xc0, !PT ;  /* 0x000001c000007812 */ /* 0x000fe200078ec0ff */
[----:B------:R-:W-:-:S02]  /*0890*/  IMAD.SHL.U32 R6, R9, 0x20, RZ ;  /* 0x0000002009067824 */ /* 0x000fc400078e00ff */
[----:B------:R-:W-:Y:S01]  /*08a0*/  IMAD.SHL.U32 R3, R3, 0x2, RZ ;  /* 0x0000000203037824 */ /* 0x000fe200078e00ff */
[----:B------:R-:W-:Y:S01]  /*08b0*/  SHF.R.U32.HI R5, RZ, 0x3, R0 ;  /* 0x00000003ff057819 */ /* 0x000fe20000011600 */
[----:B------:R-:W-:Y:S01]  /*08c0*/  IMAD.SHL.U32 R221, R220, 0x2, RZ ;  /* 0x00000002dcdd7824 */ /* 0x000fe200078e00ff */
[----:B------:R-:W-:Y:S01]  /*08d0*/  LOP3.LUT R10, R4, 0x6, R13, 0xf8, !PT ;  /* 0x00000006040a7812 */ /* 0x000fe200078ef80d */
[----:B------:R-:W-:Y:S01]  /*08e0*/  IMAD.IADD R216, R3, 0x1, R216 ;  /* 0x0000000103d87824 */ /* 0x000fe200078e02d8 */
[----:B------:R-:W-:Y:S01]  /*08f0*/  LOP3.LUT R8, R2, 0x20, R6, 0xf8, !PT ;  /* 0x0000002002087812 */ /* 0x000fe200078ef806 */
[----:B------:R-:W-:Y:S01]  /*0900*/  IMAD R220, R220, 0x2, R217 ;  /* 0x00000002dcdc7824 */ /* 0x000fe200078e02d9 */
[----:B------:R-:W-:Y:S01]  /*0910*/  LOP3.LUT R4, R0, 0x20, R4, 0xf8, !PT ;  /* 0x0000002000047812 */ /* 0x000fe200078ef804 */
[----:B------:R1:W-:Y:S01]  /*0920*/  STL [R1+0x3c], R10 ;  /* 0x00003c0a01007387 */ /* 0x0003e20000100800 */
[----:B------:R-:W-:Y:S01]  /*0930*/  LOP3.LUT R6, R5, R0, R2, 0x1e, !PT ;  /* 0x0000000005067212 */ /* 0x000fe200078e1e02 */
[----:B------:R-:W-:Y:S01]  /*0940*/  IMAD.SHL.U32 R0, R7, 0x2, RZ ;  /* 0x0000000207007824 */ /* 0x000fe200078e00ff */
[----:B------:R-:W-:Y:S01]  /*0950*/  LOP3.LUT R5, R4, R5, RZ, 0x3c, !PT ;  /* 0x0000000504057212 */ /* 0x000fe200078e3cff */
[----:B------:R-:W-:-:S02]  /*0960*/  IMAD.SHL.U32 R4, R16, 0x40, RZ ;  /* 0x0000004010047824 */ /* 0x000fc400078e00ff */
[--C-:B------:R-:W-:Y:S02]  /*0970*/  IMAD R2, R233, 0x400, R0.reuse ;  /* 0x00000400e9027824 */ /* 0x100fe400078e0200 */
[----:B------:R-:W-:Y:S02]  /*0980*/  IMAD R0, R227, 0x400, R0 ;  /* 0x00000400e3007824 */ /* 0x000fe400078e0200 */
[----:B------:R-:W-:Y:S01]  /*0990*/  IMAD.IADD R239, R2, 0x1, R5 ;  /* 0x0000000102ef7824 */ /* 0x000fe200078e0205 */
[----:B------:R-:W-:Y:S01]  /*09a0*/  LOP3.LUT R2, R4, 0x1c0, RZ, 0xc0, !PT ;  /* 0x000001c004027812 */ /* 0x000fe200078ec0ff */
[----:B------:R-:W-:Y:S01]  /*09b0*/  IMAD.IADD R218, R3, 0x1, R217 ;  /* 0x0000000103da7824 */ /* 0x000fe200078e02d9 */
[----:B------:R-:W-:Y:S01]  /*09c0*/  SHF.R.S32.HI R5, RZ, 0x2, R15 ;  /* 0x00000002ff057819 */ /* 0x000fe2000001140f */
[----:B------:R-:W-:Y:S01]  /*09d0*/  IMAD.SHL.U32 R239, R239, 0x2, RZ ;  /* 0x00000002efef7824 */ /* 0x000fe200078e00ff */
[----:B------:R-:W-:Y:S01]  /*09e0*/  SHF.R.U32.HI R4, RZ, 0x3, R2 ;  /* 0x00000003ff047819 */ /* 0x000fe20000011602 */
[----:B------:R-:W-:-:S02]  /*09f0*/  IMAD.SHL.U32 R237, R12, 0x2, RZ ;  /* 0x000000020ced7824 */ /* 0x000fc400078e00ff */
[----:B------:R-:W-:Y:S01]  /*0a00*/  IMAD R5, R233, 0x10, R5 ;  /* 0x00000010e9057824 */ /* 0x000fe200078e0205 */
[C---:B------:R-:W-:Y:S01]  /*0a10*/  IADD3 R244, R239.reuse, 0x20, RZ ;  /* 0x00000020eff47810 */ /* 0x040fe20007ffe0ff */
[C---:B------:R-:W-:Y:S01]  /*0a20*/  IMAD.IADD R246, R239.reuse, 0x1, R245 ;  /* 0x00000001eff67824 */ /* 0x040fe200078e02f5 */
[----:B------:R-:W-:Y:S01]  /*0a30*/  @P1 IADD3 R244, R239, -0x20, RZ ;  /* 0xffffffe0eff41810 */ /* 0x000fe20007ffe0ff */
[----:B------:R-:W-:Y:S01]  /*0a40*/  IMAD.IADD R217, R217, 0x1, R216 ;  /* 0x00000001d9d97824 */ /* 0x000fe200078e02d8 */
[----:B------:R2:W-:Y:S01]  /*0a50*/  STL [R1+0x40], R5 ;  /* 0x0000400501007387 */ /* 0x0005e20000100800 */
[----:B-1----:R-:W-:Y:S02]  /*0a60*/  IMAD.IADD R10, R0, 0x1, R6 ;  /* 0x00000001000a7824 */ /* 0x002fe400078e0206 */
[----:B------:R-:W-:Y:S02]  /*0a70*/  IMAD.SHL.U32 R0, R9, 0x8, RZ ;  /* 0x0000000809007824 */ /* 0x000fe400078e00ff */
[----:B------:R-:W-:-:S02]  /*0a80*/  IMAD.SHL.U32 R6, R11, 0x40, RZ ;  /* 0x000000400b067824 */ /* 0x000fc400078e00ff */
[----:B------:R-:W-:Y:S01]  /*0a90*/  IMAD.IADD R245, R245, 0x1, R244 ;  /* 0x00000001f5f57824 */ /* 0x000fe200078e02f4 */
[----:B------:R-:W-:Y:S02]  /*0aa0*/  LOP3.LUT R7, R2, 0x8, R0, 0xf8, !PT ;  /* 0x0000000802077812 */ /* 0x000fe400078ef800 */
[----:B------:R-:W-:Y:S02]  /*0ab0*/  LOP3.LUT R2, R4, R8, R2, 0x1e, !PT ;  /* 0x0000000804027212 */ /* 0x000fe400078e1e02 */
[----:B------:R-:W-:Y:S02]  /*0ac0*/  LOP3.LUT R0, R6, 0xfffffe00, RZ, 0xc0, !PT ;  /* 0xfffffe0006007812 */ /* 0x000fe400078ec0ff */
[----:B------:R-:W-:Y:S02]  /*0ad0*/  LOP3.LUT R4, R7, R4, RZ, 0x3c, !PT ;  /* 0x0000000407047212 */ /* 0x000fe400078e3cff */
[----:B------:R-:W-:Y:S01]  /*0ae0*/  LOP3.LUT R232, R2, R0, RZ, 0xfc, !PT ;  /* 0x0000000002e87212 */ /* 0x000fe200078efcff */
[--C-:B------:R-:W-:Y:S01]  /*0af0*/  IMAD R233, R233, 0x400, R0.reuse ;  /* 0x00000400e9e97824 */ /* 0x100fe200078e0200 */
[----:B------:R-:W-:Y:S01]  /*0b00*/  LEA R2, R10, 0x18000, 0x1 ;  /* 0x000180000a027811 */ /* 0x000fe200078e08ff */
[----:B------:R-:W-:-:S02]  /*0b10*/  IMAD R227, R227, 0x400, R0 ;  /* 0x00000400e3e37824 */ /* 0x000fc400078e0200 */
[----:B------:R-:W-:Y:S01]  /*0b20*/  IMAD.IADD R233, R233, 0x1, R4 ;  /* 0x00000001e9e97824 */ /* 0x000fe200078e0204 */
[C---:B------:R-:W-:Y:S01]  /*0b30*/  IADD3 R0, R2.reuse, 0x40, RZ ;  /* 0x0000004002007810 */ /* 0x040fe20007ffe0ff */
[----:B------:R2:W-:Y:S01]  /*0b40*/  STL [R1+0x30], R2 ;  /* 0x0000300201007387 */ /* 0x0005e20000100800 */
[----:B------:R-:W-:Y:S01]  /*0b50*/  @P2 IADD3 R0, R2, -0x40, RZ ;  /* 0xffffffc002002810 */ /* 0x000fe20007ffe0ff */
[----:B------:R-:W-:-:S04]  /*0b60*/  IMAD.IADD R227, R4, 0x1, R227 ;  /* 0x0000000104e37824 */ /* 0x000fc800078e02e3 */
[----:B------:R2:W-:Y:S01]  /*0b70*/  STL [R1+0x34], R0 ;  /* 0x0000340001007387 */ /* 0x0005e20000100800 */
[----:B----4-:R-:W-:-:S03]  /*0b80*/  LEA R227, R227, 0x28000, 0x1 ;  /* 0x00028000e3e37811 */ /* 0x010fc600078e08ff */
.L_x_403:
[----:B------:R-:W-:Y:S02]  /*0b90*/  ULDC.64 UR6, c[0x0][0x240] ;  /* 0x0000900000067ab9 */ /* 0x000fe40000000a00 */
[----:B------:R-:W-:Y:S02]  /*0ba0*/  UISETP.NE.U32.AND UP1, UPT, URZ, UR6, UPT ;  /* 0x000000063f00728c */ /* 0x000fe4000bf25070 */
[----:B------:R-:W-:Y:S02]  /*0bb0*/  USHF.L.U32 UR13, UR32, 0x2, URZ ;  /* 0x00000002200d7899 */ /* 0x000fe4000800063f */
[----:B------:R-:W-:Y:S02]  /*0bc0*/  USHF.R.S32.HI UR39, URZ, 0x1f, UR32 ;  /* 0x0000001f3f277899 */ /* 0x000fe40008011420 */
[----:B------:R-:W-:Y:S02]  /*0bd0*/  UISETP.NE.AND.EX UP1, UPT, URZ, UR7, UPT, UP1 ;  /* 0x000000073f00728c */ /* 0x000fe4000bf25310 */
[----:B------:R-:W-:-:S02]  /*0be0*/  ULDC.64 UR10, c[0x0][0x250] ;  /* 0x00009400000a7ab9 */ /* 0x000fc40000000a00 */
[----:B------:R-:W-:Y:S02]  /*0bf0*/  UISETP.NE.U32.AND UP3, UPT, URZ, UR10, UPT ;  /* 0x0000000a3f00728c */ /* 0x000fe4000bf65070 */
[----:B------:R-:W-:Y:S01]  /*0c00*/  USHF.L.U64.HI UR12, UR32, 0x2, UR39 ;  /* 0x00000002200c7899 */ /* 0x000fe20008010227 */
[----:B------:R-:W-:Y:S01]  /*0c10*/  PLOP3.LUT P2, PT, PT, PT, UP1, 0x80, 0x0 ;  /* 0x000000000000781c */ /* 0x000fe20003f4f018 */
[----:B------:R-:W-:Y:S02]  /*0c20*/  UIADD3 UR6, UP0, UR13, UR6, URZ ;  /* 0x000000060d067290 */ /* 0x000fe4000ff1e03f */
[----:B------:R-:W-:Y:S02]  /*0c30*/  UISETP.NE.AND.EX UP3, UPT, URZ, UR11, UPT, UP3 ;  /* 0x0000000b3f00728c */ /* 0x000fe4000bf65330 */
[----:B------:R-:W-:Y:S02]  /*0c40*/  UIADD3.X UR7, UR12, UR7, URZ, UP0, !UPT ;  /* 0x000000070c077290 */ /* 0x000fe400087fe43f */
[----:B-1----:R-:W-:Y:S01]  /*0c50*/  IMAD.U32 R4, RZ, RZ, UR6 ;  /* 0x00000006ff047e24 */ /* 0x002fe2000f8e00ff */
[----:B------:R-:W-:Y:S01]  /*0c60*/  ULDC.U8 UR14, c[0x0][0x312] ;  /* 0x0000c480000e7ab9 */ /* 0x000fe20000000000 */
[----:B------:R-:W-:Y:S01]  /*0c70*/  PLOP3.LUT P0, PT, PT, PT, UP3, 0x80, 0x0 ;  /* 0x000000000000781c */ /* 0x000fe20003f0f038 */
[----:B------:R-:W-:Y:S01]  /*0c80*/  ULDC.64 UR8, c[0x0][0x248] ;  /* 0x0000920000087ab9 */ /* 0x000fe20000000a00 */
[----:B--2---:R-:W-:Y:S01]  /*0c90*/  IMAD.U32 R5, RZ, RZ, UR7 ;  /* 0x00000007ff057e24 */ /* 0x004fe2000f8e00ff */
[----:B------:R-:W-:-:S02]  /*0ca0*/  UISETP.NE.AND UP4, UPT, UR14, URZ, UPT ;  /* 0x0000003f0e00728c */ /* 0x000fc4000bf85270 */
[----:B------:R-:W-:Y:S02]  /*0cb0*/  @UP3 UIADD3 UR6, UP0, UR13, UR10, URZ ;  /* 0x0000000a0d063290 */ /* 0x000fe4000ff1e03f */
[----:B------:R1:W2:Y:S01]  /*0cc0*/  @P2 LDG.E R8, [R4.64] ;  /* 0x0000000404082981 */ /* 0x0002a2000c1e1900 */
[----:B------:R-:W-:Y:S02]  /*0cd0*/  UISETP.EQ.U32.AND UP2, UPT, URZ, UR8, UPT ;  /* 0x000000083f00728c */ /* 0x000fe4000bf42070 */
[----:B------:R-:W-:Y:S01]  /*0ce0*/  @UP3 UIADD3.X UR7, UR12, UR11, URZ, UP0, !UPT ;  /* 0x0000000b0c073290 */ /* 0x000fe200087fe43f */
[----:B------:R1:W3:Y:S01]  /*0cf0*/  @P2 LDG.E R2, [R4.64+0x4] ;  /* 0x0000040404022981 */ /* 0x0002e2000c1e1900 */
[----:B------:R-:W-:Y:S01]  /*0d00*/  MOV R6, UR6 ;  /* 0x0000000600067c02 */ /* 0x000fe20008000f00 */
[----:B------:R-:W-:-:S03]  /*0d10*/  UISETP.EQ.OR.EX UP2, UPT, URZ, UR9, !UP4, UP2 ;  /* 0x000000093f00728c */ /* 0x000fc6000e742720 */
[----:B------:R-:W-:Y:S01]  /*0d20*/  IMAD.U32 R7, RZ, RZ, UR7 ;  /* 0x00000007ff077e24 */ /* 0x000fe2000f8e00ff */
[----:B------:R-:W-:-:S04]  /*0d30*/  UIADD3 UR8, UP0, UR13, UR8, URZ ;  /* 0x000000080d087290 */ /* 0x000fc8000ff1e03f */
[----:B------:R-:W4:Y:S01]  /*0d40*/  @P0 LDG.E R6, [R6.64] ;  /* 0x0000000406060981 */ /* 0x000f22000c1e1900 */
[----:B------:R-:W-:Y:S01]  /*0d50*/  PLOP3.LUT P1, PT, PT, PT, UP2, 0x80, 0x0 ;  /* 0x000000000000781c */ /* 0x000fe20003f2f028 */
[----:B------:R-:W-:Y:S01]  /*0d60*/  UIADD3.X UR9, UR12, UR9, URZ, UP0, !UPT ;  /* 0x000000090c097290 */ /* 0x000fe200087fe43f */
[----:B-1----:R-:W-:-:S05]  /*0d70*/  IMAD.U32 R4, RZ, RZ, UR8 ;  /* 0x00000008ff047e24 */ /* 0x002fca000f8e00ff */
[----:B------:R-:W-:-:S06]  /*0d80*/  MOV R5, UR9 ;  /* 0x0000000900057c02 */ /* 0x000fcc0008000f00 */
[----:B-----5:R-:W5:Y:S01]  /*0d90*/  @!P1 LDG.E R0, [R4.64] ;  /* 0x0000000404009981 */ /* 0x020f62000c1e1900 */
[----:B------:R-:W-:Y:S02]  /*0da0*/  UMOV UR18, 0xffffffff ;  /* 0xffffffff00127882 */ /* 0x000fe40000000000 */
[----:B------:R-:W-:Y:S02]  /*0db0*/  UMOV UR17, URZ ;  /* 0x0000003f00117c82 */ /* 0x000fe40008000000 */
[----:B------:R-:W-:Y:S02]  /*0dc0*/  UMOV UR26, 0xffffffff ;  /* 0xffffffff001a7882 */ /* 0x000fe40000000000 */
[----:B------:R-:W-:Y:S01]  /*0dd0*/  ULDC UR8, c[0x0][0x218] ;  /* 0x0000860000087ab9 */ /* 0x000fe20000000800 */
[----:B--2---:R-:W1:Y:S08]  /*0de0*/  @P2 R2UR UR18, R8 ;  /* 0x00000000081223c2 */ /* 0x004e7000000e0000 */
[----:B---3--:R-:W1:Y:S08]  /*0df0*/  @P2 R2UR UR6, R2 ;  /* 0x00000000020623c2 */ /* 0x008e7000000e0000 */
[----:B----4-:R2:W3:Y:S01]  /*0e00*/  @P0 R2UR UR17, R6 ;  /* 0x00000000061103c2 */ /* 0x0104e200000e0000 */
[----:B------:R-:W-:-:S04]  /*0e10*/  ISETP.NE.U32.AND P0, PT, RZ, c[0x0][0x248], PT ;  /* 0x00009200ff007a0c */ /* 0x000fc80003f05070 */
[----:B------:R-:W-:Y:S01]  /*0e20*/  ISETP.NE.AND.EX P0, PT, RZ, c[0x0][0x24c], PT, P0 ;  /* 0x00009300ff007a0c */ /* 0x000fe20003f05300 */
[----:B-1----:R-:W-:Y:S02]  /*0e30*/  @UP1 UIADD3 UR25, UR6, -UR18, URZ ;  /* 0x8000001206191290 */ /* 0x002fe4000fffe03f */
[----:B-----5:R2:W1:Y:S05]  /*0e40*/  @!P1 R2UR UR26, R0 ;  /* 0x00000000001a93c2 */ /* 0x02046a00000e0000 */
        /* <DEDUP_REMOVED lines=9> */
.L_x_369:
        /* <DEDUP_REMOVED lines=15> */
[----:B--2---:R-:W2:Y:S02]  /*0fd0*/  @P0 R2UR UR9, R0 ;  /* 0x00000000000903c2 */ /* 0x004ea400000e0000 */
[----:B--2---:R-:W-:-:S02]  /*0fe0*/  @UP2 UIADD3 UR16, UR9, -UR17, URZ ;  /* 0x8000001109102290 */ /* 0x004fc4000fffe03f */
[----:B------:R-:W-:-:S04]  /*0ff0*/  @!UP2 UIADD3 UR16, UR6, UR8, -UR17 ;  /* 0x000000080610a290 */ /* 0x000fc8000fffe811 */
[----:B------:R-:W-:-:S06]  /*1000*/  UISETP.GT.AND UP0, UPT, UR16, UR23, UPT ;  /* 0x000000171000728c */ /* 0x000fcc000bf04270 */
[----:B------:R-:W-:-:S13]  /*1010*/  PLOP3.LUT P0, PT, PT, PT, UP0, 0x80, 0x0 ;  /* 0x000000000000781c */ /* 0x000fda0003f0f008 */
[----:B------:R-:W-:Y:S05]  /*1020*/  @!P0 BRA `(.L_x_370) ;  /* 0x0000821000008947 */ /* 0x000fea0003800000 */
[----:B-1----:R-:W-:Y:S02]  /*1030*/  UISETP.NE.AND UP0, UPT, UR26, -0x1, UPT ;  /* 0xffffffff1a00788c */ /* 0x002fe4000bf05270 */
[----:B------:R-:W-:Y:S02]  /*1040*/  ULDC.64 UR6, c[0x0][0x190] ;  /* 0x0000640000067ab9 */ /* 0x000fe40000000a00 */
[----:B------:R-:W-:Y:S02]  /*1050*/  UIMAD.WIDE.U32 UR8, UR18, UR6, URZ ;  /* 0x00000006120872a5 */ /* 0x000fe4000f8e003f */
[----:B------:R-:W-:Y:S01]  /*1060*/  UIADD3 UR6, UR25, 0x3f, URZ ;  /* 0x0000003f19067890 */ /* 0x000fe2000fffe03f */
[----:B------:R-:W-:Y:S01]  /*1070*/  PLOP3.LUT P1, PT, PT, PT, UP0, 0x80, 0x0 ;  /* 0x000000000000781c */ /* 0x000fe20003f2f008 */
[----:B------:R-:W-:Y:S02]  /*1080*/  UIMAD UR24, UR18, UR7, URZ ;  /* 0x00000007121872a4 */ /* 0x000fe4000f8e023f */
[----:B------:R-:W-:-:S02]  /*1090*/  USHF.R.S32.HI UR7, URZ, 0x1f, UR6 ;  /* 0x0000001f3f077899 */ /* 0x000fc40008011406 */
[----:B------:R-:W-:Y:S02]  /*10a0*/  @UP0 UIADD3 UR13, UR17, UR26, URZ ;  /* 0x0000001a110d0290 */ /* 0x000fe4000fffe03f */
[----:B------:R-:W-:Y:S02]  /*10b0*/  ULEA.HI UR12, UR7, UR6, URZ, 0x6 ;  /* 0x00000006070c7291 */ /* 0x000fe4000f8f303f */
[----:B------:R-:W-:Y:S02]  /*10c0*/  UISETP.NE.AND UP2, UPT, UR18, -0x1, UPT ;  /* 0xffffffff1200788c */ /* 0x000fe4000bf45270 */
[----:B------:R-:W-:Y:S02]  /*10d0*/  ULDC.64 UR14, c[0x0][0x178] ;  /* 0x00005e00000e7ab9 */ /* 0x000fe40000000a00 */
[----:B------:R-:W-:Y:S02]  /*10e0*/  ULDC.64 UR20, c[0x0][0x198] ;  /* 0x0000660000147ab9 */ /* 0x000fe40000000a00 */
[----:B------:R-:W-:-:S02]  /*10f0*/  UIMAD UR19, UR39, UR14, URZ ;  /* 0x0000000e271372a4 */ /* 0x000fc4000f8e023f */
[----:B------:R-:W-:Y:S02]  /*1100*/  @UP0 UIMAD.WIDE.U32 UR6, UR13, UR20, URZ ;  /* 0x000000140d0602a5 */ /* 0x000fe4000f8e003f */
[----:B------:R-:W-:Y:S02]  /*1110*/  USHF.R.S32.HI UR34, URZ, 0x6, UR12 ;  /* 0x000000063f227899 */ /* 0x000fe4000801140c */
[----:B------:R-:W-:Y:S02]  /*1120*/  ULOP3.LUT UR12, UR12, 0xffffffc0, URZ, 0xc0, !UPT ;  /* 0xffffffc00c0c7892 */ /* 0x000fe4000f8ec03f */
[----:B------:R-:W-:Y:S02]  /*1130*/  UIMAD.WIDE.U32 UR10, UR32, UR14, URZ ;  /* 0x0000000e200a72a5 */ /* 0x000fe4000f8e003f */
[----:B------:R-:W-:Y:S02]  /*1140*/  UIMAD UR15, UR32, UR15, UR19 ;  /* 0x0000000f200f72a4 */ /* 0x000fe4000f8e0213 */
        /* <DEDUP_REMOVED lines=20> */
.L_x_371:
        /* <DEDUP_REMOVED lines=18> */
.L_x_372:
[----:B------:R-:W-:Y:S01]  /*13b0*/  IABS R6, c[0x0][0x1c8] ;  /* 0x0000720000067a13 */ /* 0x000fe20000000000 */
[----:B------:R-:W-:Y:S01]  /*13c0*/  ULDC.64 UR8, c[0x0][0x370] ;  /* 0x0000dc0000087ab9 */ /* 0x000fe20000000a00 */
[----:B------:R-:W-:Y:S01]  /*13d0*/  IABS R2, UR35 ;  /* 0x0000002300027c13 */ /* 0x000fe20008000000 */
[----:B------:R-:W-:Y:S01]  /*13e0*/  @UP2 UIMAD.WIDE.U32 UR6, UR18, UR8, URZ ;  /* 0x00000008120622a5 */ /* 0x000fe2000f8e003f */
[----:B------:R-:W1:Y:S01]  /*13f0*/  I2F.RP R4, R6 ;  /* 0x0000000600047306 */ /* 0x000e620000209400 */
[----:B------:R-:W-:Y:S01]  /*1400*/  ULDC UR10, c[0x0][0x224] ;  /* 0x00008900000a7ab9 */ /* 0x000fe20000000800 */
[----:B------:R-:W-:Y:S01]  /*1410*/  ISETP.NE.AND P2, PT, RZ, c[0x0][0x1c8], PT ;  /* 0x00007200ff007a0c */ /* 0x000fe20003f45270 */
[----:B------:R-:W-:Y:S02]  /*1420*/  @UP2 UIMAD UR27, UR18, UR9, UR7 ;  /* 0x00000009121b22a4 */ /* 0x000fe4000f8e0207 */
[----:B------:R-:W-:-:S02]  /*1430*/  USHF.L.U32 UR11, UR32, 0x7, URZ ;  /* 0x00000007200b7899 */ /* 0x000fc4000800063f */
        /* <DEDUP_REMOVED lines=21> */
[----:B-1----:R-:W-:Y:S02]  /*1590*/  IMAD.MOV R0, RZ, RZ, -R5 ;  /* 0x000000ffff007224 */ /* 0x002fe400078e0a05 */
[----:B------:R-:W-:Y:S01]  /*15a0*/  IMAD.MOV.U32 R4, RZ, RZ, RZ ;  /* 0x000000ffff047224 */ /* 0x000fe200078e00ff */
[----:B------:R-:W-:Y:S01]  /*15b0*/  USEL UR14, UR6, URZ, UP6 ;  /* 0x0000003f060e7287 */ /* 0x000fe2000b000000 */
[----:B------:R-:W-:Y:S01]  /*15c0*/  IMAD R0, R0, R6, RZ ;  /* 0x0000000600007224 */ /* 0x000fe200078e02ff */
[----:B------:R-:W-:-:S02]  /*15d0*/  UIMAD UR10, UR60, UR9, UR7 ;  /* 0x000000093c0a72a4 */ /* 0x000fc4000f8e0207 */
[----:B------:R-:W-:Y:S01]  /*15e0*/  USHF.L.U64.HI UR6, UR32, 0x7, UR39 ;  /* 0x0000000720067899 */ /* 0x000fe20008010227 */
[----:B------:R-:W-:Y:S01]  /*15f0*/  IMAD.HI.U32 R0, R5, R0, R4 ;  /* 0x0000000005007227 */ /* 0x000fe200078e0004 */
[----:B------:R-:W-:Y:S02]  /*1600*/  USEL UR7, UR11, URZ, UP1 ;  /* 0x0000003f0b077287 */ /* 0x000fe40008800000 */
[----:B------:R-:W-:Y:S02]  /*1610*/  USEL UR6, UR6, URZ, UP1 ;  /* 0x0000003f06067287 */ /* 0x000fe40008800000 */
[----:B------:R-:W-:Y:S01]  /*1620*/  UIADD3 UR8, UP1, UR13, UR7, URZ ;  /* 0x000000070d087290 */ /* 0x000fe2000ff3e03f */
[----:B------:R-:W-:Y:S01]  /*1630*/  IMAD.HI.U32 R0, R0, R2, RZ ;  /* 0x0000000200007227 */ /* 0x000fe200078e00ff */
[----:B------:R-:W-:Y:S02]  /*1640*/  ULDC UR11, c[0x0][0x234] ;  /* 0x00008d00000b7ab9 */ /* 0x000fe40000000800 */
[----:B------:R-:W-:Y:S01]  /*1650*/  UIADD3.X UR7, UR31, UR6, URZ, UP1, !UPT ;  /* 0x000000061f077290 */ /* 0x000fe20008ffe43f */
[----:B------:R-:W-:Y:S01]  /*1660*/  IMAD.MOV R4, RZ, RZ, -R0 ;  /* 0x000000ffff047224 */ /* 0x000fe200078e0a00 */
[----:B------:R-:W-:-:S02]  /*1670*/  UIMAD UR6, UR37, UR8, URZ ;  /* 0x00000008250672a4 */ /* 0x000fc4000f8e023f */
[----:B------:R-:W-:Y:S01]  /*1680*/  USEL UR10, UR10, URZ, UP6 ;  /* 0x0000003f0a0a7287 */ /* 0x000fe2000b000000 */
[C---:B------:R-:W-:Y:S01]  /*1690*/  IMAD R2, R6.reuse, R4, R2 ;  /* 0x0000000406027224 */ /* 0x040fe200078e0202 */
[----:B------:R-:W-:Y:S02]  /*16a0*/  UIMAD UR9, UR36, UR7, UR6 ;  /* 0x00000007240972a4 */ /* 0x000fe4000f8e0206 */
[----:B------:R-:W-:Y:S02]  /*16b0*/  @UP5 USEL UR6, UR54, UR18, !UP2 ;  /* 0x0000001236065287 */ /* 0x000fe4000d000000 */
[----:B------:R-:W-:Y:S02]  /*16c0*/  ISETP.GT.U32.AND P0, PT, R6, R2, PT ;  /* 0x000000020600720c */ /* 0x000fe40003f04070 */
[----:B------:R-:W-:Y:S02]  /*16d0*/  @UP5 UIMAD UR11, UR35, UR11, UR6 ;  /* 0x0000000b230b52a4 */ /* 0x000fe4000f8e0206 */
[----:B------:R-:W-:-:S04]  /*16e0*/  UIMAD.WIDE.U32 UR6, UR36, UR8, URZ ;  /* 0x00000008240672a5 */ /* 0x000fc8000f8e003f */
[----:B------:R-:W-:Y:S02]  /*16f0*/  UIADD3 UR9, UR7, UR9, URZ ;  /* 0x0000000907097290 */ /* 0x000fe4000fffe03f */
[----:B------:R-:W-:-:S03]  /*1700*/  @!UP5 UMOV UR11, UR49 ;  /* 0x00000031000bdc82 */ /* 0x000fc60008000000 */
        /* <DEDUP_REMOVED lines=15> */
.L_x_373:
[----:B------:R-:W-:Y:S02]  /*1800*/  UMOV UR8, UR50 ;  /* 0x0000003200087c82 */ /* 0x000fe40008000000 */
.L_x_374:
[----:B------:R-:W2:Y:S04]  /*1810*/  LDL.64 R4, [R1+0x48] ;  /* 0x0000480001047983 */ /* 0x000ea80000100a00 */
[----:B------:R1:W2:Y:S01]  /*1820*/  LDL.64 R16, [R1+0x48] ;  /* 0x0000480001107983 */ /* 0x0002a20000100a00 */
[----:B------:R-:W-:Y:S01]  /*1830*/  UIADD3 UR6, UP4, UP3, UR6, UR41, UR47 ;  /* 0x0000002906067290 */ /* 0x000fe2000fb9e02f */
[----:B------:R-:W-:Y:S01]  /*1840*/  IMAD.U32 R11, RZ, RZ, UR5 ;  /* 0x00000005ff0b7e24 */ /* 0x000fe2000f8e00ff */
[----:B------:R-:W-:Y:S01]  /*1850*/  ULDC UR5, c[0x0][0x2e8] ;  /* 0x0000ba0000057ab9 */ /* 0x000fe20000000800 */
[----:B------:R-:W3:Y:S01]  /*1860*/  S2R R15, SR_TID.X ;  /* 0x00000000000f7919 */ /* 0x000ee20000002100 */
[----:B------:R-:W-:Y:S01]  /*1870*/  UIADD3 UR28, UP2, UP1, UR14, UR6, UR15 ;  /* 0x000000060e1c7290 */ /* 0x000fe2000f95e00f */
[----:B------:R-:W-:Y:S01]  /*1880*/  IMAD.U32 R12, RZ, RZ, UR35 ;  /* 0x00000023ff0c7e24 */ /* 0x000fe2000f8e00ff */
[----:B------:R-:W-:Y:S01]  /*1890*/  UIADD3.X UR6, UR9, UR48, UR53, UP4, UP3 ;  /* 0x0000003009067290 */ /* 0x000fe2000a7e6435 */
[----:B------:R-:W4:Y:S01]  /*18a0*/  S2R R21, SR_TID.X ;  /* 0x0000000000157919 */ /* 0x000f220000002100 */
[----:B------:R-:W-:Y:S01]  /*18b0*/  UIADD3 UR14, UR13, UR8, URZ ;  /* 0x000000080d0e7290 */ /* 0x000fe2000fffe03f */
[----:B------:R-:W-:Y:S01]  /*18c0*/  IMAD.U32 R10, RZ, RZ, UR4 ;  /* 0x00000004ff0a7e24 */ /* 0x000fe2000f8e00ff */
[----:B------:R-:W-:Y:S01]  /*18d0*/  UIADD3.X UR18, UR10, UR6, UR12, UP2, UP1 ;  /* 0x000000060a127290 */ /* 0x000fe200097e240c */
[----:B------:R-:W5:Y:S01]  /*18e0*/  S2R R8, SR_TID.X ;  /* 0x0000000000087919 */ /* 0x000f620000002100 */
[----:B------:R-:W-:Y:S01]  /*18f0*/  UIADD3 UR10, UR13, UR11, URZ ;  /* 0x0000000b0d0a7290 */ /* 0x000fe2000fffe03f */
[----:B------:R-:W-:Y:S01]  /*1900*/  BSSY B1, `(.L_x_370) ;  /* 0x0000793000017945 */ /* 0x000fe20003800000 */
[----:B------:R-:W-:-:S02]  /*1910*/  ULDC.64 UR6, c[0x0][0x1a8] ;  /* 0x00006a0000067ab9 */ /* 0x000fc40000000a00 */
[----:B------:R-:W-:-:S04]  /*1920*/  UIMAD UR6, UR57, UR6, URZ ;  /* 0x00000006390672a4 */ /* 0x000fc8000f8e023f */
[----:B------:R-:W-:-:S03]  /*1930*/  UIMAD UR12, UR35, UR7, UR6 ;  /* 0x00000007230c72a4 */ /* 0x000fc6000f8e0206 */
[----:B------:R-:W-:Y:S02]  /*1940*/  ULDC.64 UR6, c[0x0][0x378] ;  /* 0x0000de0000067ab9 */ /* 0x000fe40000000a00 */
[----:B------:R-:W-:Y:S01]  /*1950*/  UIMAD UR6, UR57, UR6, URZ ;  /* 0x00000006390672a4 */ /* 0x000fe2000f8e023f */
[----:B---3--:R-:W-:-:S03]  /*1960*/  SHF.R.S32.HI R15, RZ, 0x1f, R15 ;  /* 0x0000001fff0f7819 */ /* 0x008fc6000001140f */
[----:B------:R-:W-:Y:S01]  /*1970*/  UIMAD UR9, UR35, UR7, UR6 ;  /* 0x00000007230972a4 */ /* 0x000fe2000f8e0206 */
[----:B----4-:R-:W-:Y:S02]  /*1980*/  LEA.HI R15, R15, R21, RZ, 0x3 ;  /* 0x000000150f0f7211 */ /* 0x010fe400078f18ff */
[----:B------:R-:W-:Y:S02]  /*1990*/  ULDC.64 UR6, c[0x0][0x370] ;  /* 0x0000dc0000067ab9 */ /* 0x000fe40000000a00 */
[----:B------:R-:W-:Y:S01]  /*19a0*/  UIMAD UR6, UR31, UR6, URZ ;  /* 0x000000061f0672a4 */ /* 0x000fe2000f8e023f */
[----:B------:R-:W-:-:S03]  /*19b0*/  SHF.R.S32.HI R15, RZ, 0x3, R15 ;  /* 0x00000003ff0f7819 */ /* 0x000fc6000001140f */
[----:B------:R-:W-:Y:S01]  /*19c0*/  UIMAD UR7, UR13, UR7, UR6 ;  /* 0x000000070d0772a4 */ /* 0x000fe2000f8e0206 */
[----:B------:R-:W-:Y:S01]  /*19d0*/  SHF.R.S32.HI R14, RZ, 0x1f, R15 ;  /* 0x0000001fff0e7819 */ /* 0x000fe2000001140f */
[----:B------:R-:W-:Y:S01]  /*19e0*/  UIADD3 UR6, -UR16, UR25, UR23 ;  /* 0x0000001910067290 */ /* 0x000fe2000fffe117 */
[----:B------:R-:W-:-:S03]  /*19f0*/  IADD3 R2, P0, R15, UR13, RZ ;  /* 0x0000000d0f027c10 */ /* 0x000fc6000ff1e0ff */
[----:B------:R-:W-:Y:S01]  /*1a00*/  UIADD3 UR6, UR6, -UR5, URZ ;  /* 0x8000000506067290 */ /* 0x000fe2000fffe03f */
[----:B------:R-:W-:Y:S02]  /*1a10*/  IADD3.X R7, R14, UR31, RZ, P0, !PT ;  /* 0x0000001f0e077c10 */ /* 0x000fe400087fe4ff */
[----:B------:R-:W-:Y:S02]  /*1a20*/  ULDC.64 UR4, c[0x0][0x200] ;  /* 0x0000800000047ab9 */ /* 0x000fe40000000a00 */
[----:B------:R-:W-:Y:S01]  /*1a30*/  UIMAD.WIDE UR10, UR10, UR61, UR4 ;  /* 0x0000003d0a0a72a5 */ /* 0x000fe2000f8e0204 */
[----:B------:R-:W-:Y:S01]  /*1a40*/  IMAD R7, R7, c[0x0][0x190], RZ ;  /* 0x0000640007077a24 */ /* 0x000fe200078e02ff */
[----:B------:R1:W3:Y:S08]  /*1a50*/  R2UR UR5, R11 ;  /* 0x000000000b0573c2 */ /* 0x0002f000000e0000 */
[----:B------:R1:W4:Y:S01]  /*1a60*/  R2UR UR4, R10 ;  /* 0x000000000a0473c2 */ /* 0x00032200000e0000 */
[----:B--2---:R-:W-:-:S05]  /*1a70*/  IMAD.MOV.U32 R16, RZ, RZ, R4 ;  /* 0x000000ffff107224 */ /* 0x004fca00078e0004 */
[----:B------:R-:W-:-:S05]  /*1a80*/  SHF.R.S32.HI R17, RZ, 0x1f, R16 ;  /* 0x0000001fff117819 */ /* 0x000fca0000011410 */
[C---:B------:R-:W-:Y:S01]  /*1a90*/  IMAD.WIDE.U32 R4, R2.reuse, c[0x0][0x190], R16 ;  /* 0x0000640002047a25 */ /* 0x040fe200078e0010 */
[----:B------:R1:W-:Y:S03]  /*1aa0*/  STL [R1+0x4c], R17 ;  /* 0x00004c1101007387 */ /* 0x0003e60000100800 */
[----:B------:R-:W-:Y:S01]  /*1ab0*/  IMAD R2, R2, c[0x0][0x194], R7 ;  /* 0x0000650002027a24 */ /* 0x000fe200078e0207 */
[----:B------:R-:W-:-:S04]  /*1ac0*/  IADD3 R6, P0, R4, UR38, RZ ;  /* 0x0000002604067c10 */ /* 0x000fc8000ff1e0ff */
[----:B------:R-:W-:Y:S01]  /*1ad0*/  IADD3.X R7, R5, UR33, R2, P0, !PT ;  /* 0x0000002105077c10 */ /* 0x000fe200087fe402 */
[----:B------:R-:W-:Y:S01]  /*1ae0*/  IMAD.U32 R2, RZ, RZ, UR13 ;  /* 0x0000000dff027e24 */ /* 0x000fe2000f8e00ff */
[----:B------:R-:W-:Y:S01]  /*1af0*/  IADD3 R4, P0, R16, UR19, RZ ;  /* 0x0000001310047c10 */ /* 0x000fe2000ff1e0ff */
[----:B------:R-:W-:-:S03]  /*1b00*/  USHF.R.S32.HI UR13, URZ, 0x1f, UR6 ;  /* 0x0000001f3f0d7899 */ /* 0x000fc60008011406 */
[----:B------:R-:W-:Y:S01]  /*1b10*/  IADD3.X R5, R17, UR27, RZ, P0, !PT ;  /* 0x0000001b11057c10 */ /* 0x000fe200087fe4ff */
[----:B------:R-:W-:Y:S02]  /*1b20*/  ULEA.HI UR13, UR13, UR6, URZ, 0x6 ;  /* 0x000000060d0d7291 */ /* 0x000fe4000f8f303f */
[----:B------:R-:W-:Y:S02]  /*1b30*/  UIADD3 UR6, UR34, -0x1, URZ ;  /* 0xffffffff22067890 */ /* 0x000fe4000fffe03f */
[----:B------:R-:W-:Y:S01]  /*1b40*/  IMAD.WIDE.U32 R4, R2, c[0x0][0x370], R4 ;  /* 0x0000dc0002047a25 */ /* 0x000fe200078e0004 */
[----:B-----5:R-:W-:Y:S01]  /*1b50*/  SHF.R.S32.HI R2, RZ, 0x1f, R8 ;  /* 0x0000001fff027819 */ /* 0x020fe20000011408 */
[----:B------:R-:W-:-:S03]  /*1b60*/  USHF.R.S32.HI UR13, URZ, 0x6, UR13 ;  /* 0x000000063f0d7899 */ /* 0x000fc6000801140d */
[----:B------:R-:W-:Y:S01]  /*1b70*/  LEA.HI R2, R2, R8, RZ, 0x5 ;  /* 0x0000000802027211 */ /* 0x000fe200078f28ff */
[----:B------:R-:W-:Y:S01]  /*1b80*/  UISETP.LT.AND UP1, UPT, URZ, UR13, UPT ;  /* 0x0000000d3f00728c */ /* 0x000fe2000bf21270 */
[----:B------:R-:W-:Y:S02]  /*1b90*/  IADD3 R5, R5, UR7, RZ ;  /* 0x0000000705057c10 */ /* 0x000fe4000fffe0ff */
[----:B------:R-:W-:Y:S01]  /*1ba0*/  LOP3.LUT R9, R2, 0xffffffe0, RZ, 0xc0, !PT ;  /* 0xffffffe002097812 */ /* 0x000fe200078ec0ff */
[----:B------:R-:W-:Y:S02]  /*1bb0*/  USEL UR13, URZ, UR13, !UP1 ;  /* 0x0000000d3f0d7287 */ /* 0x000fe4000c800000 */
[----:B------:R-:W-:Y:S02]  /*1bc0*/  IMAD.WIDE.U32 R4, R12, c[0x0][0x378], R4 ;  /* 0x0000de000c047a25 */ /* 0x000fe400078e0004 */
[----:B------:R-:W-:Y:S02]  /*1bd0*/  UISETP.GT.AND UP1, UPT, UR34, UR13, UPT ;  /* 0x0000000d2200728c */ /* 0x000fe4000bf24270 */
[----:B------:R-:W-:Y:S01]  /*1be0*/  IMAD.IADD R9, R8, 0x1, -R9 ;  /* 0x0000000108097824 */ /* 0x000fe200078e0a09 */
[----:B------:R-:W-:Y:S01]  /*1bf0*/  SHF.R.S32.HI R8, RZ, 0x5, R2 ;  /* 0x00000005ff087819 */ /* 0x000fe20000011402 */
[----:B------:R-:W-:Y:S01]  /*1c00*/  IMAD.U32 R2, RZ, RZ, UR35 ;  /* 0x00000023ff027e24 */ /* 0x000fe2000f8e00ff */
[----:B------:R-:W-:Y:S01]  /*1c10*/  IADD3 R5, R5, UR9, RZ ;  /* 0x0000000905057c10 */ /* 0x000fe2000fffe0ff */
[----:B------:R-:W-:-:S02]  /*1c20*/  ULDC.64 UR8, c[0x0][0x3c8] ;  /* 0x0000f20000087ab9 */ /* 0x000fc40000000a00 */
[----:B------:R-:W-:Y:S01]  /*1c30*/  IMAD.WIDE.U32 R6, R2, c[0x0][0x1a8], R6 ;  /* 0x00006a0002067a25 */ /* 0x000fe200078e0006 */
[----:B------:R-:W-:-:S03]  /*1c40*/  UIMAD.WIDE UR14, UR14, UR61, UR8 ;  /* 0x0000003d0e0e72a5 */ /* 0x000fc6000f8e0208 */
[----:B------:R-:W-:Y:S01]  /*1c50*/  IMAD R8, R8, UR46, R9 ;  /* 0x0000002e08087c24 */ /* 0x000fe2000f8e0209 */
[----:B------:R-:W-:Y:S01]  /*1c60*/  IADD3 R9, R7, UR12, RZ ;  /* 0x0000000c07097c10 */ /* 0x000fe2000fffe0ff */
[----:B------:R-:W-:Y:S01]  /*1c70*/  IMAD R2, R14, c[0x0][0x370], RZ ;  /* 0x0000dc000e027a24 */ /* 0x000fe200078e02ff */
[C---:B------:R-:W-:Y:S01]  /*1c80*/  LEA R242, P2, R6.reuse, c[0x0][0x160], 0x1 ;  /* 0x0000580006f27a11 */ /* 0x040fe200078408ff */
[C---:B------:R-:W-:Y:S01]  /*1c90*/  IMAD.WIDE.U32 R4, R15.reuse, c[0x0][0x370], R4 ;  /* 0x0000dc000f047a25 */ /* 0x040fe200078e0004 */
[----:B------:R-:W-:Y:S02]  /*1ca0*/  UMOV UR9, UR10 ;  /* 0x0000000a00097c82 */ /* 0x000fe40008000000 */
[----:B------:R-:W-:Y:S01]  /*1cb0*/  LEA.HI.X R243, R6, c[0x0][0x164], R9, 0x1, P2 ;  /* 0x0000590006f37a11 */ /* 0x000fe200010f0c09 */
[----:B------:R-:W-:Y:S01]  /*1cc0*/  IMAD R7, R15, c[0x0][0x374], R2 ;  /* 0x0000dd000f077a24 */ /* 0x000fe200078e0202 */
[----:B------:R-:W-:Y:S01]  /*1cd0*/  IADD3 R2, P0, R8, UR28, RZ ;  /* 0x0000001c08027c10 */ /* 0x000fe2000ff1e0ff */
[----:B------:R-:W-:Y:S01]  /*1ce0*/  UMOV UR8, UR11 ;  /* 0x0000000b00087c82 */ /* 0x000fe20008000000 */
[----:B------:R-:W-:Y:S01]  /*1cf0*/  LEA R240, P3, R4, c[0x0][0x330], 0x1 ;  /* 0x0000cc0004f07a11 */ /* 0x000fe200078608ff */
[----:B------:R-:W-:Y:S01]  /*1d00*/  IMAD.IADD R5, R5, 0x1, R7 ;  /* 0x0000000105057824 */ /* 0x000fe200078e0207 */
[----:B------:R-:W-:Y:S01]  /*1d10*/  LEA.HI.X.SX32 R8, R8, UR18, 0x1, P0 ;  /* 0x0000001208087c11 */ /* 0x000fe200080f0eff */
[----:B------:R-:W-:Y:S01]  /*1d20*/  UMOV UR11, UR14 ;  /* 0x0000000e000b7c82 */ /* 0x000fe20008000000 */
[----:B------:R-:W-:Y:S01]  /*1d30*/  PLOP3.LUT P0, PT, PT, PT, UP1, 0x80, 0x0 ;  /* 0x000000000000781c */ /* 0x000fe20003f0f018 */
[----:B------:R-:W-:Y:S01]  /*1d40*/  UMOV UR10, UR15 ;  /* 0x0000000f000a7c82 */ /* 0x000fe20008000000 */
[----:B------:R-:W-:-:S02]  /*1d50*/  LEA R234, P2, R2, c[0x0][0x350], 0x2 ;  /* 0x0000d40002ea7a11 */ /* 0x000fc400078410ff */
[----:B------:R-:W-:Y:S02]  /*1d60*/  LEA.HI.X R241, R4, c[0x0][0x334], R5, 0x1, P3 ;  /* 0x0000cd0004f17a11 */ /* 0x000fe400018f0c05 */
[----:B------:R-:W-:-:S07]  /*1d70*/  LEA.HI.X R235, R2, c[0x0][0x354], R8, 0x2, P2 ;  /* 0x0000d50002eb7a11 */ /* 0x000fce00010f1408 */
[----:B-1-34-:R-:W-:Y:S05]  /*1d80*/  @P0 BRA `(.L_x_375) ;  /* 0x0000080000000947 */ /* 0x01afea0003800000 */
        /* <DEDUP_REMOVED lines=18> */
.L_x_376:
        /* <DEDUP_REMOVED lines=18> */
.L_x_377:
        /* <DEDUP_REMOVED lines=20> */
[----:B------:R-:W-:-:S03]  /*2110*/  MOV R5, R2 ;  /* 0x0000000200057202 */ /* 0x000fc60000000f00 */
[C---:B------:R-:W-:Y:S02]  /*2120*/  IMAD R0, R15.reuse, c[0x0][0x3a4], R0 ;  /* 0x0000e9000f007a24 */ /* 0x040fe400078e0200 */
[----:B------:R-:W-:-:S05]  /*2130*/  IMAD.WIDE.U32 R8, R15, c[0x0][0x3a0], R4 ;  /* 0x0000e8000f087a25 */ /* 0x000fca00078e0004 */
[----:B------:R-:W-:Y:S02]  /*2140*/  IADD3 R0, R9, R0, RZ ;  /* 0x0000000009007210 */ /* 0x000fe40007ffe0ff */
[----:B------:R-:W-:-:S04]  /*2150*/  LEA R4, P0, R8, c[0x0][0x340], 0x1 ;  /* 0x0000d00008047a11 */ /* 0x000fc800078008ff */
[----:B------:R-:W-:-:S05]  /*2160*/  LEA.HI.X R5, R8, c[0x0][0x344], R0, 0x1, P0 ;  /* 0x0000d10008057a11 */ /* 0x000fca00000f0c00 */
[----:B------:R1:W-:Y:S04]  /*2170*/  STG.E.128 [R4.64], RZ ;  /* 0x000000ff04007986 */ /* 0x0003e8000c101d04 */
[----:B------:R1:W-:Y:S04]  /*2180*/  STG.E.128 [R4.64+0x80], RZ ;  /* 0x000080ff04007986 */ /* 0x0003e8000c101d04 */
[----:B------:R1:W-:Y:S04]  /*2190*/  STG.E.128 [R4.64+0x100], RZ ;  /* 0x000100ff04007986 */ /* 0x0003e8000c101d04 */
[----:B------:R1:W-:Y:S02]  /*21a0*/  STG.E.128 [R4.64+0x180], RZ ;  /* 0x000180ff04007986 */ /* 0x0003e4000c101d04 */
.L_x_379:
[----:B------:R-:W-:Y:S05]  /*21b0*/  BSYNC B0 ;  /* 0x0000000000007941 */ /* 0x000fea0003800000 */
.L_x_378:
[----:B------:R-:W-:Y:S01]  /*21c0*/  IADD3 R0, R15, 0x20, RZ ;  /* 0x000000200f007810 */ /* 0x000fe20007ffe0ff */
[----:B------:R-:W-:Y:S03]  /*21d0*/  BSSY B0, `(.L_x_380) ;  /* 0x0000010000007945 */ /* 0x000fe60003800000 */
[----:B------:R-:W-:-:S13]  /*21e0*/  ISETP.GE.AND P0, PT, R0, UR6, PT ;  /* 0x0000000600007c0c */ /* 0x000fda000bf06270 */
[----:B------:R-:W-:Y:S05]  /*21f0*/  @P0 BRA `(.L_x_381) ;  /* 0x000000d000000947 */ /* 0x000fea0003800000 */
[----:B------:R-:W-:Y:S02]  /*2200*/  IADD3 R0, P2, R15, 0x20, RZ ;  /* 0x000000200f007810 */ /* 0x000fe40007f5e0ff */
[----:B------:R-:W-:Y:S02]  /*2210*/  MOV R7, R2 ;  /* 0x0000000200077202 */ /* 0x000fe40000000f00 */
[----:B-1----:R-:W-:-:S03]  /*2220*/  IADD3.X R4, RZ, R14, RZ, P2, !PT ;  /* 0x0000000eff047210 */ /* 0x002fc600017fe4ff */
        /* <DEDUP_REMOVED lines=10> */
.L_x_381:
[----:B------:R-:W-:Y:S05]  /*22d0*/  BSYNC B0 ;  /* 0x0000000000007941 */ /* 0x000fea0003800000 */
.L_x_380:
        /* <DEDUP_REMOVED lines=27> */
.L_x_383:
[----:B------:R-:W-:Y:S05]  /*2490*/  BSYNC B0 ;  /* 0x0000000000007941 */ /* 0x000fea0003800000 */
.L_x_382:
[----:B------:R-:W-:Y:S05]  /*24a0*/  @P0 BRA `(.L_x_384) ;  /* 0x00006d8000000947 */ /* 0x000fea0003800000 */
[----:B------:R-:W-:Y:S02]  /*24b0*/  IADD3 R0, P0, R15, 0x20, RZ ;  /* 0x000000200f007810 */ /* 0x000fe40007f1e0ff */
[----:B------:R-:W-:-:S02]  /*24c0*/  MOV R7, R2 ;  /* 0x0000000200077202 */ /* 0x000fc40000000f00 */
        /* <DEDUP_REMOVED lines=12> */
.L_x_375:
[----:B------:R-:W2:Y:S01]  /*2590*/  LDL R6, [R1+0x50] ;  /* 0x0000500001067983 */ /* 0x000ea20000100800 */
[----:B------:R-:W-:Y:S01]  /*25a0*/  PLOP3.LUT P0, PT, PT, PT, UP6, 0x80, 0x0 ;  /* 0x000000000000781c */ /* 0x000fe20003f0f068 */
[----:B------:R-:W-:Y:S01]  /*25b0*/  UIMAD UR7, UR6, -0x40, UR25 ;  /* 0xffffffc0060778a4 */ /* 0x000fe2000f8e0219 */
[----:B------:R-:W-:Y:S01]  /*25c0*/  IADD3 R9, R15, 0x20, RZ ;  /* 0x000000200f097810 */ /* 0x000fe20007ffe0ff */
[----:B------:R-:W-:Y:S01]  /*25d0*/  IMAD.MOV.U32 R226, RZ, RZ, 0x40 ;  /* 0x00000040ffe27424 */ /* 0x000fe200078e00ff */
[----:B------:R-:W-:Y:S01]  /*25e0*/  ULEA.HI UR12, UR6, UR6, URZ, 0x1 ;  /* 0x00000006060c7291 */ /* 0x000fe2000f8f083f */
[----:B------:R-:W-:Y:S08]  /*25f0*/  BSSY B0, `(.L_x_385) ;  /* 0x000003e000007945 */ /* 0x000ff00003800000 */
[----:B------:R-:W-:Y:S01]  /*2600*/  @P0 BAR.SYNC.DEFER_BLOCKING 0x0 ;  /* 0x0000000000000b1d */ /* 0x000fe20000010000 */
[----:B------:R-:W-:Y:S01]  /*2610*/  ISETP.GE.AND P1, PT, R9, UR7, PT ;  /* 0x0000000709007c0c */ /* 0x000fe2000bf26270 */
[----:B------:R-:W-:Y:S01]  /*2620*/  IMAD.WIDE.U32 R4, R226, c[0x0][0x370], RZ ;  /* 0x0000dc00e2047a25 */ /* 0x000fe200078e00ff */
[----:B------:R-:W-:Y:S01]  /*2630*/  ISETP.GE.AND P2, PT, R15, UR7, PT ;  /* 0x000000070f007c0c */ /* 0x000fe2000bf46270 */
[----:B------:R-:W-:-:S02]  /*2640*/  ULOP3.LUT UR12, UR12, 0xfffffffe, URZ, 0xc0, !UPT ;  /* 0xfffffffe0c0c7892 */ /* 0x000fc4000f8ec03f */
[----:B------:R-:W-:Y:S02]  /*2650*/  IMAD R2, R226, c[0x0][0x374], RZ ;  /* 0x0000dd00e2027a24 */ /* 0x000fe400078e02ff */
[----:B------:R-:W-:-:S04]  /*2660*/  UIADD3 UR12, UR6, -UR12, URZ ;  /* 0x8000000c060c7290 */ /* 0x000fc8000fffe03f */
[----:B------:R-:W-:Y:S02]  /*2670*/  UISETP.NE.AND UP0, UPT, UR12, 0x1, UPT ;  /* 0x000000010c00788c */ /* 0x000fe4000bf05270 */
[----:B------:R-:W-:-:S04]  /*2680*/  @!P1 IADD3 R4, P3, R240, R4, RZ ;  /* 0x00000004f0049210 */ /* 0x000fc80007f7e0ff */
[----:B------:R-:W-:Y:S02]  /*2690*/  @!P1 IADD3.X R5, R241, R5, R2, P3, !PT ;  /* 0x00000005f1059210 */ /* 0x000fe40001ffe402 */
[----:B------:R-:W-:Y:S01]  /*26a0*/  PLOP3.LUT P0, PT, PT, PT, UP0, 0x80, 0x0 ;  /* 0x000000000000781c */ /* 0x000fe20003f0f008 */
        /* <DEDUP_REMOVED lines=22> */
[----:B--2---:R-:W-:-:S04]  /*2810*/  IADD3 R2, R6, 0x4000, RZ ;  /* 0x0000400006027810 */ /* 0x004fc80007ffe0ff */
[----:B------:R-:W-:-:S05]  /*2820*/  SEL R2, R2, R6, !P0 ;  /* 0x0000000602027207 */ /* 0x000fca0004000000 */
[----:B------:R-:W-:Y:S01]  /*2830*/  IMAD.SHL.U32 R236, R2, 0x2, RZ ;  /* 0x0000000202ec7824 */ /* 0x000fe200078e00ff */
[----:B------:R-:W-:Y:S05]  /*2840*/  @!P2 BRA `(.L_x_386) ;  /* 0x000001100000a947 */ /* 0x000fea0003800000 */
[----:B-1----:R1:W-:Y:S04]  /*2850*/  STS [R236], RZ ;  /* 0x000000ffec007388 */ /* 0x0023e80000000800 */
        /* <DEDUP_REMOVED lines=16> */
.L_x_386:
[----:B------:R-:W-:Y:S01]  /*2960*/  @!PT LDS RZ, [RZ] ;  /* 0x00000000fffff984 */ /* 0x000fe20000000800 */
[----:B------:R-:W-:Y:S01]  /*2970*/  @!PT LDS RZ, [RZ] ;  /* 0x00000000fffff984 */ /* 0x000fe20000000800 */
[----:B------:R-:W-:Y:S01]  /*2980*/  @!PT LDS RZ, [RZ] ;  /* 0x00000000fffff984 */ /* 0x000fe20000000800 */
[----:B-1----:R1:W-:Y:S04]  /*2990*/  LDGSTS.E.BYPASS.LTC128B.128 [R236], [R242.64] ;  /* 0x00000000f2ec7fae */ /* 0x0023e8000b901d44 */
[----:B------:R1:W-:Y:S04]  /*29a0*/  LDGSTS.E.BYPASS.LTC128B.128 [R236+0x2000], [R242.64+0x80] ;  /* 0x02000080f2ec7fae */ /* 0x0003e8000b901d44 */
[----:B------:R1:W-:Y:S04]  /*29b0*/  LDGSTS.E.BYPASS.LTC128B.128 [R236+0x4000], [R242.64+0x100] ;  /* 0x04000100f2ec7fae */ /* 0x0003e8000b901d44 */
[----:B------:R1:W-:Y:S02]  /*29c0*/  LDGSTS.E.BYPASS.LTC128B.128 [R236+0x6000], [R242.64+0x180] ;  /* 0x06000180f2ec7fae */ /* 0x0003e4000b901d44 */
.L_x_387:
[----:B------:R-:W-:Y:S05]  /*29d0*/  BSYNC B0 ;  /* 0x0000000000007941 */ /* 0x000fea0003800000 */
.L_x_385:
[----:B------:R-:W-:Y:S01]  /*29e0*/  BSSY B0, `(.L_x_388) ;  /* 0x000001e000007945 */ /* 0x000fe20003800000 */
[----:B------:R-:W-:-:S02]  /*29f0*/  IMAD R2, R226, c[0x0][0x194], RZ ;  /* 0x00006500e2027a24 */ /* 0x000fc400078e02ff */
[----:B------:R-:W-:Y:S01]  /*2a00*/  IMAD.WIDE.U32 R4, R226, c[0x0][0x190], RZ ;  /* 0x00006400e2047a25 */ /* 0x000fe200078e00ff */
        /* <DEDUP_REMOVED lines=18> */
.L_x_389:
[----:B------:R-:W-:-:S04]  /*2b30*/  IADD3 R4, P1, R242, R4, RZ ;  /* 0x00000004f2047210 */ /* 0x000fc80007f3e0ff */
[----:B------:R-:W-:-:S05]  /*2b40*/  IADD3.X R5, R243, R5, R2, P1, !PT ;  /* 0x00000005f3057210 */ /* 0x000fca0000ffe402 */
[----:B------:R-:W-:Y:S01]  /*2b50*/  @!PT LDS RZ, [RZ] ;  /* 0x00000000fffff984 */ /* 0x000fe20000000800 */
[----:B------:R-:W-:Y:S01]  /*2b60*/  @!PT LDS RZ, [RZ] ;  /* 0x00000000fffff984 */ /* 0x000fe20000000800 */
[----:B------:R-:W-:Y:S01]  /*2b70*/  @!PT LDS RZ, [RZ] ;  /* 0x00000000fffff984 */ /* 0x000fe20000000800 */
[----:B------:R2:W-:Y:S04]  /*2b80*/  LDGSTS.E.BYPASS.LTC128B.128 [R236+0x1000], [R4.64] ;  /* 0x0100000004ec7fae */ /* 0x0005e8000b901d44 */
[----:B------:R2:W-:Y:S04]  /*2b90*/  LDGSTS.E.BYPASS.LTC128B.128 [R236+0x3000], [R4.64+0x80] ;  /* 0x0300008004ec7fae */ /* 0x0005e8000b901d44 */
[----:B------:R2:W-:Y:S04]  /*2ba0*/  LDGSTS.E.BYPASS.LTC128B.128 [R236+0x5000], [R4.64+0x100] ;  /* 0x0500010004ec7fae */ /* 0x0005e8000b901d44 */
[----:B------:R2:W-:Y:S02]  /*2bb0*/  LDGSTS.E.BYPASS.LTC128B.128 [R236+0x7000], [R4.64+0x180] ;  /* 0x0700018004ec7fae */ /* 0x0005e4000b901d44 */
.L_x_390:
[----:B------:R-:W-:Y:S05]  /*2bc0*/  BSYNC B0 ;  /* 0x0000000000007941 */ /* 0x000fea0003800000 */
.L_x_388:
[----:B------:R-:W3:Y:S01]  /*2bd0*/  LDL R22, [R1+0x40] ;  /* 0x0000400001167983 */ /* 0x000ee20000100800 */
[----:B------:R-:W-:Y:S01]  /*2be0*/  ULDC.64 UR14, c[0x0][0x1a0] ;  /* 0x00006800000e7ab9 */ /* 0x000fe20000000a00 */
[----:B--2---:R-:W-:Y:S01]  /*2bf0*/  IMAD.U32 R4, RZ, RZ, UR23 ;  /* 0x00000017ff047e24 */ /* 0x004fe2000f8e00ff */
[----:B------:R-:W-:Y:S01]  /*2c00*/  UIMAD UR12, UR20, UR14, URZ ;  /* 0x0000000e140c72a4 */ /* 0x000fe2000f8e023f */
[----:B------:R-:W2:Y:S01]  /*2c10*/  LDL R21, [R1+0x54] ;  /* 0x0000540001157983 */ /* 0x000ea20000100800 */
[----:B------:R-:W-:Y:S01]  /*2c20*/  ULDC.64 UR18, c[0x0][0x198] ;  /* 0x0000660000127ab9 */ /* 0x000fe20000000a00 */
[----:B------:R-:W-:Y:S01]  /*2c30*/  IMAD.WIDE.U32 R6, R4, c[0x0][0x198], R16 ;  /* 0x0000660004067a25 */ /* 0x000fe200078e0010 */
[----:B------:R-:W-:-:S02]  /*2c40*/  UIMAD UR18, UR20, UR18, URZ ;  /* 0x00000012141272a4 */ /* 0x000fc4000f8e023f */
[----:B------:R-:W-:Y:S01]  /*2c50*/  UIMAD UR14, UR23, UR15, UR12 ;  /* 0x0000000f170e72a4 */ /* 0x000fe2000f8e020c */
[----:B------:R-:W-:Y:S01]  /*2c60*/  IMAD.WIDE.U32 R4, R4, c[0x0][0x1a0], R16 ;  /* 0x0000680004047a25 */ /* 0x000fe200078e0010 */
[----:B------:R-:W-:Y:S02]  /*2c70*/  UIMAD UR12, UR22, -0x40, UR16 ;  /* 0xffffffc0160c78a4 */ /* 0x000fe4000f8e0210 */
[----:B------:R-:W-:Y:S01]  /*2c80*/  UIMAD UR19, UR23, UR19, UR18 ;  /* 0x00000013171372a4 */ /* 0x000fe2000f8e0212 */
[----:B------:R-:W-:-:S03]  /*2c90*/  IADD3 R8, P3, R6, UR29, RZ ;  /* 0x0000001d06087c10 */ /* 0x000fc6000ff7e0ff */
[----:B------:R-:W-:Y:S02]  /*2ca0*/  ISETP.GE.AND P1, PT, R9, UR12, PT ;  /* 0x0000000c09007c0c */ /* 0x000fe4000bf26270 */
[----:B------:R-:W-:Y:S01]  /*2cb0*/  IMAD.U32 R2, RZ, RZ, UR19 ;  /* 0x00000013ff027e24 */ /* 0x000fe2000f8e00ff */
[----:B------:R-:W-:Y:S02]  /*2cc0*/  IADD3 R6, P2, R4, UR21, RZ ;  /* 0x0000001504067c10 */ /* 0x000fe4000ff5e0ff */
[----:B------:R-:W-:Y:S02]  /*2cd0*/  MOV R10, UR14 ;  /* 0x0000000e000a7c02 */ /* 0x000fe40008000f00 */
[----:B------:R-:W-:Y:S01]  /*2ce0*/  IADD3.X R9, R7, UR30, R2, P3, !PT ;  /* 0x0000001e07097c10 */ /* 0x000fe20009ffe402 */
[----:B------:R-:W-:Y:S01]  /*2cf0*/  IMAD R2, R13, c[0x0][0x1b8], RZ ;  /* 0x00006e000d027a24 */ /* 0x000fe200078e02ff */
[----:B------:R-:W-:Y:S02]  /*2d00*/  IADD3.X R7, R5, UR24, R10, P2, !PT ;  /* 0x0000001805077c10 */ /* 0x000fe400097fe40a */
[C---:B------:R-:W-:Y:S01]  /*2d10*/  ISETP.GE.AND P2, PT, R15.reuse, UR12, PT ;  /* 0x0000000c0f007c0c */ /* 0x040fe2000bf46270 */
[C---:B------:R-:W-:Y:S01]  /*2d20*/  IMAD R2, R0.reuse, c[0x0][0x1bc], R2 ;  /* 0x00006f0000027a24 */ /* 0x040fe200078e0202 */
[----:B------:R-:W-:Y:S01]  /*2d30*/  @!P1 IADD3 R16, P3, R15, 0x20, RZ ;  /* 0x000000200f109810 */ /* 0x000fe20007f7e0ff */
[----:B------:R-:W-:-:S04]  /*2d40*/  IMAD.WIDE.U32 R6, R0, c[0x0][0x1b8], R6 ;  /* 0x00006e0000067a25 */ /* 0x000fc800078e0006 */
[----:B------:R-:W-:Y:S02]  /*2d50*/  IMAD R4, R13, c[0x0][0x1b0], RZ ;  /* 0x00006c000d047a24 */ /* 0x000fe400078e02ff */
[----:B------:R-:W-:Y:S02]  /*2d60*/  IMAD.IADD R7, R7, 0x1, R2 ;  /* 0x0000000107077824 */ /* 0x000fe400078e0202 */
[C---:B------:R-:W-:Y:S02]  /*2d70*/  IMAD R10, R0.reuse, c[0x0][0x1b4], R4 ;  /* 0x00006d00000a7a24 */ /* 0x040fe400078e0204 */
[----:B------:R-:W-:Y:S01]  /*2d80*/  @!P1 IMAD.X R2, RZ, RZ, R14, P3 ;  /* 0x000000ffff029224 */ /* 0x000fe200018e060e */
[----:B------:R-:W-:Y:S01]  /*2d90*/  @!P1 IADD3 R12, P3, R15, 0x20, RZ ;  /* 0x000000200f0c9810 */ /* 0x000fe20007f7e0ff */
[----:B------:R-:W-:-:S04]  /*2da0*/  IMAD.WIDE.U32 R4, R0, c[0x0][0x1b0], R8 ;  /* 0x00006c0000047a25 */ /* 0x000fc800078e0008 */
[----:B------:R-:W-:Y:S02]  /*2db0*/  IMAD.IADD R5, R5, 0x1, R10 ;  /* 0x0000000105057824 */ /* 0x000fe400078e020a */
[----:B------:R-:W-:Y:S02]  /*2dc0*/  @!P2 IMAD R0, R14, c[0x0][0x198], RZ ;  /* 0x000066000e00aa24 */ /* 0x000fe400078e02ff */
[----:B------:R-:W-:Y:S01]  /*2dd0*/  @!P1 IMAD.X R10, RZ, RZ, R14, P3 ;  /* 0x000000ffff0a9224 */ /* 0x000fe200018e060e */
[----:B------:R-:W-:Y:S01]  /*2de0*/  @!P1 MOV R8, R4 ;  /* 0x0000000400089202 */ /* 0x000fe20000000f00 */
[----:B------:R-:W-:Y:S01]  /*2df0*/  @!P1 IMAD R2, R2, c[0x0][0x198], RZ ;  /* 0x0000660002029a24 */ /* 0x000fe200078e02ff */
[----:B------:R-:W-:Y:S01]  /*2e00*/  @!P1 MOV R18, R6 ;  /* 0x0000000600129202 */ /* 0x000fe20000000f00 */
[----:B------:R-:W-:Y:S02]  /*2e10*/  @!P1 IMAD.MOV.U32 R9, RZ, RZ, R5 ;  /* 0x000000ffff099224 */ /* 0x000fe400078e0005 */
[----:B------:R-:W-:-:S02]  /*2e20*/  @!P2 IMAD R11, R15, c[0x0][0x19c], R0 ;  /* 0x000067000f0baa24 */ /* 0x000fc400078e0200 */
[----:B------:R-:W-:Y:S02]  /*2e30*/  @!P2 IMAD R13, R14, c[0x0][0x1a0], RZ ;  /* 0x000068000e0daa24 */ /* 0x000fe400078e02ff */
[----:B------:R-:W-:-:S04]  /*2e40*/  @!P2 IMAD.WIDE.U32 R4, R15, c[0x0][0x198], R4 ;  /* 0x000066000f04aa25 */ /* 0x000fc800078e0004 */
[----:B------:R-:W-:Y:S02]  /*2e50*/  @!P1 IMAD R0, R10, c[0x0][0x1a0], RZ ;  /* 0x000068000a009a24 */ /* 0x000fe400078e02ff */
[----:B------:R-:W-:Y:S02]  /*2e60*/  @!P1 IMAD.MOV.U32 R19, RZ, RZ, R7 ;  /* 0x000000ffff139224 */ /* 0x000fe400078e0007 */
[C---:B------:R-:W-:Y:S02]  /*2e70*/  @!P1 IMAD R20, R16.reuse, c[0x0][0x19c], R2 ;  /* 0x0000670010149a24 */ /* 0x040fe400078e0202 */
[----:B------:R-:W-:Y:S01]  /*2e80*/  @!P1 IMAD.WIDE.U32 R16, R16, c[0x0][0x198], R8 ;  /* 0x0000660010109a25 */ /* 0x000fe200078e0008 */
[----:B------:R-:W-:Y:S02]  /*2e90*/  @!P2 IADD3 R2, R5, R11, RZ ;  /* 0x0000000b0502a210 */ /* 0x000fe40007ffe0ff */
[----:B------:R-:W-:Y:S01]  /*2ea0*/  @!P2 LEA R10, P3, R4, c[0x0][0x168], 0x1 ;  /* 0x00005a00040aaa11 */ /* 0x000fe200078608ff */
[----:B------:R-:W-:-:S02]  /*2eb0*/  @!P2 IMAD R9, R15, c[0x0][0x1a4], R13 ;  /* 0x000069000f09aa24 */ /* 0x000fc400078e020d */
[C---:B------:R-:W-:Y:S02]  /*2ec0*/  @!P1 IMAD R8, R12.reuse, c[0x0][0x1a4], R0 ;  /* 0x000069000c089a24 */ /* 0x040fe400078e0200 */
[----:B------:R-:W-:Y:S01]  /*2ed0*/  @!P1 IMAD.WIDE.U32 R12, R12, c[0x0][0x1a0], R18 ;  /* 0x000068000c0c9a25 */ /* 0x000fe200078e0012 */
[----:B------:R-:W-:-:S03]  /*2ee0*/  @!P2 LEA.HI.X R11, R4, c[0x0][0x16c], R2, 0x1, P3 ;  /* 0x00005b00040baa11 */ /* 0x000fc600018f0c02 */
[----:B------:R-:W-:Y:S01]  /*2ef0*/  @!P2 IMAD.WIDE.U32 R14, R15, c[0x0][0x1a0], R6 ;  /* 0x000068000f0eaa25 */ /* 0x000fe200078e0006 */
[----:B------:R-:W-:Y:S02]  /*2f00*/  @!P1 IADD3 R13, R13, R8, RZ ;  /* 0x000000080d0d9210 */ /* 0x000fe40007ffe0ff */
[----:B------:R-:W-:Y:S01]  /*2f10*/  @!P1 LEA R8, P5, R16, c[0x0][0x168], 0x1 ;  /* 0x00005a0010089a11 */ /* 0x000fe200078a08ff */
[----:B------:R-:W-:Y:S02]  /*2f20*/  @!P1 IMAD.IADD R2, R17, 0x1, R20 ;  /* 0x0000000111029824 */ /* 0x000fe400078e0214 */
[----:B------:R-:W-:-:S03]  /*2f30*/  @!P2 IMAD.IADD R5, R15, 0x1, R9 ;  /* 0x000000010f05a824 */ /* 0x000fc600078e0209 */
[----:B------:R-:W-:Y:S01]  /*2f40*/  @!P1 LEA.HI.X R9, R16, c[0x0][0x16c], R2, 0x1, P5 ;  /* 0x00005b0010099a11 */ /* 0x000fe200028f0c02 */
[----:B------:R-:W-:Y:S01]  /*2f50*/  @P2 STS.128 [R237+0x18000], RZ ;  /* 0x018000ffed002388 */ /* 0x000fe20000000c00 */
[----:B------:R-:W-:-:S03]  /*2f60*/  @!P2 LEA R6, P4, R14, c[0x0][0x170], 0x1 ;  /* 0x00005c000e06aa11 */ /* 0x000fc600078808ff */
[----:B------:R-:W-:Y:S04]  /*2f70*/  @P2 STS.128 [R237+0x1a000], RZ ;  /* 0x01a000ffed002388 */ /* 0x000fe80000000c00 */
[----:B------:R-:W-:Y:S04]  /*2f80*/  @P2 STS.128 [R237+0x1c000], RZ ;  /* 0x01c000ffed002388 */ /* 0x000fe80000000c00 */
[----:B------:R-:W-:Y:S04]  /*2f90*/  @P2 STS.128 [R237+0x1e000], RZ ;  /* 0x01e000ffed002388 */ /* 0x000fe80000000c00 */
[----:B------:R-:W-:Y:S01]  /*2fa0*/  @!PT LDS RZ, [RZ] ;  /* 0x00000000fffff984 */ /* 0x000fe20000000800 */
[----:B------:R-:W-:Y:S01]  /*2fb0*/  @!PT LDS RZ, [RZ] ;  /* 0x00000000fffff984 */ /* 0x000fe20000000800 */
[----:B------:R-:W-:Y:S01]  /*2fc0*/  @!PT LDS RZ, [RZ] ;  /* 0x00000000fffff984 */ /* 0x000fe20000000800 */
[----:B------:R4:W-:Y:S04]  /*2fd0*/  @!P2 LDGSTS.E.BYPASS.LTC128B.128 [R237+0x18000], [R10.64] ;  /* 0x180000000aedafae */ /* 0x0009e8000b901d44 */
[----:B------:R4:W-:Y:S01]  /*2fe0*/  @!P2 LDGSTS.E.BYPASS.LTC128B.128 [R237+0x1a000], [R10.64+0x80] ;  /* 0x1a0000800aedafae */ /* 0x0009e2000b901d44 */
[----:B------:R-:W-:-:S03]  /*2ff0*/  @!P1 LEA R4, P3, R12, c[0x0][0x170], 0x1 ;  /* 0x00005c000c049a11 */ /* 0x000fc600078608ff */
[----:B------:R4:W-:Y:S01]  /*3000*/  @!P2 LDGSTS.E.BYPASS.LTC128B.128 [R237+0x1c000], [R10.64+0x100] ;  /* 0x1c0001000aedafae */ /* 0x0009e2000b901d44 */
[----:B------:R-:W-:-:S03]  /*3010*/  @!P2 LEA.HI.X R7, R14, c[0x0][0x174], R5, 0x1, P4 ;  /* 0x00005d000e07aa11 */ /* 0x000fc600020f0c05 */
[----:B------:R4:W-:Y:S04]  /*3020*/  @!P2 LDGSTS.E.BYPASS.LTC128B.128 [R237+0x1e000], [R10.64+0x180] ;  /* 0x1e0001800aedafae */ /* 0x0009e8000b901d44 */
[----:B------:R-:W-:Y:S04]  /*3030*/  @P1 STS.128 [R237+0x19000], RZ ;  /* 0x019000ffed001388 */ /* 0x000fe80000000c00 */
[----:B------:R-:W-:Y:S04]  /*3040*/  @P1 STS.128 [R237+0x1b000], RZ ;  /* 0x01b000ffed001388 */ /* 0x000fe80000000c00 */
[----:B------:R-:W-:Y:S04]  /*3050*/  @P1 STS.128 [R237+0x1d000], RZ ;  /* 0x01d000ffed001388 */ /* 0x000fe80000000c00 */
[----:B------:R-:W-:Y:S04]  /*3060*/  @P1 STS.128 [R237+0x1f000], RZ ;  /* 0x01f000ffed001388 */ /* 0x000fe80000000c00 */
[----:B------:R-:W-:Y:S01]  /*3070*/  @!PT LDS RZ, [RZ] ;  /* 0x00000000fffff984 */ /* 0x000fe20000000800 */
[----:B------:R-:W-:Y:S01]  /*3080*/  @!PT LDS RZ, [RZ] ;  /* 0x00000000fffff984 */ /* 0x000fe20000000800 */
[----:B------:R-:W-:Y:S01]  /*3090*/  @!PT LDS RZ, [RZ] ;  /* 0x00000000fffff984 */ /* 0x000fe20000000800 */
[----:B------:R1:W-:Y:S01]  /*30a0*/  @!P1 LDGSTS.E.BYPASS.LTC128B.128 [R237+0x19000], [R8.64] ;  /* 0x1900000008ed9fae */ /* 0x0003e2000b901d44 */
[----:B------:R-:W-:-:S03]  /*30b0*/  @!P1 LEA.HI.X R5, R12, c[0x0][0x174], R13, 0x1, P3 ;  /* 0x00005d000c059a11 */ /* 0x000fc600018f0c0d */
[----:B------:R1:W-:Y:S04]  /*30c0*/  @!P1 LDGSTS.E.BYPASS.LTC128B.128 [R237+0x1b000], [R8.64+0x80] ;  /* 0x1b00008008ed9fae */ /* 0x0003e8000b901d44 */
[----:B------:R1:W-:Y:S04]  /*30d0*/  @!P1 LDGSTS.E.BYPASS.LTC128B.128 [R237+0x1d000], [R8.64+0x100] ;  /* 0x1d00010008ed9fae */ /* 0x0003e8000b901d44 */
        /* <DEDUP_REMOVED lines=8> */
[----:B------:R1:W-:Y:S04]  /*3160*/  @!P2 LDGSTS.E.BYPASS.LTC128B.128 [R237+0x20000], [R6.64] ;  /* 0x2000000006edafae */ /* 0x0003e8000b901d44 */
[----:B------:R1:W-:Y:S04]  /*3170*/  @!P2 LDGSTS.E.BYPASS.LTC128B.128 [R237+0x22000], [R6.64+0x80] ;  /* 0x2200008006edafae */ /* 0x0003e8000b901d44 */
[----:B------:R1:W-:Y:S04]  /*3180*/  @!P2 LDGSTS.E.BYPASS.LTC128B.128 [R237+0x24000], [R6.64+0x100] ;  /* 0x2400010006edafae */ /* 0x0003e8000b901d44 */
[----:B------:R1:W-:Y:S01]  /*3190*/  @!P2 LDGSTS.E.BYPASS.LTC128B.128 [R237+0x26000], [R6.64+0x180] ;  /* 0x2600018006edafae */ /* 0x0003e2000b901d44 */
[----:B------:R-:W-:Y:S01]  /*31a0*/  IMAD.MOV.U32 R247, RZ, RZ, 0x7f800000 ;  /* 0x7f800000fff77424 */ /* 0x000fe200078e00ff */
[----:B------:R-:W-:-:S02]  /*31b0*/  MOV R248, 0x7f800000 ;  /* 0x7f80000000f87802 */ /* 0x000fc40000000f00 */
        /* <DEDUP_REMOVED lines=12> */
[----:B---3--:R-:W-:-:S04]  /*3280*/  IADD3 R0, R22, 0x8, RZ ;  /* 0x0000000816007810 */ /* 0x008fc80007ffe0ff */
[----:B------:R-:W-:Y:S02]  /*3290*/  ISETP.GE.AND P6, PT, R0, UR7, PT ;  /* 0x0000000700007c0c */ /* 0x000fe4000bfc6270 */
[----:B------:R-:W-:Y:S02]  /*32a0*/  SHF.R.S32.HI R0, RZ, 0x1f, R22 ;  /* 0x0000001fff007819 */ /* 0x000fe40000011416 */
[C---:B------:R-:W-:Y:S02]  /*32b0*/  IADD3 R2, R22.reuse, 0x1, RZ ;  /* 0x0000000116027810 */ /* 0x040fe40007ffe0ff */
[C---:B------:R-:W-:Y:S01]  /*32c0*/  SHF.L.U64.HI R23, R22.reuse, 0x2, R0 ;  /* 0x0000000216177819 */ /* 0x040fe20000010200 */
[----:B------:R-:W-:Y:S02]  /*32d0*/  IMAD.U32 R0, RZ, RZ, UR25 ;  /* 0x00000019ff007e24 */ /* 0x000fe4000f8e00ff */
[----:B------:R-:W-:-:S03]  /*32e0*/  IMAD.SHL.U32 R24, R22, 0x4, RZ ;  /* 0x0000000416187824 */ /* 0x000fc600078e00ff */
[----:B------:R-:W-:Y:S02]  /*32f0*/  IADD3 R0, R2, UR16, -R0 ;  /* 0x0000001002007c10 */ /* 0x000fe4000fffe800 */
[----:B------:R-:W-:Y:S01]  /*3300*/  STL [R1+0x18], R24 ;  /* 0x0000181801007387 */ /* 0x000fe20000100800 */
[----:B------:R-:W-:-:S03]  /*3310*/  IADD3 R2, R233, 0x4000, RZ ;  /* 0x00004000e9027810 */ /* 0x000fc60007ffe0ff */
[----:B------:R-:W-:Y:S04]  /*3320*/  STL [R1+0x14], R23 ;  /* 0x0000141701007387 */ /* 0x000fe80000100800 */
[----:B------:R3:W-:Y:S01]  /*3330*/  STL [R1+0x38], R0 ;  /* 0x0000380001007387 */ /* 0x0007e20000100800 */
[----:B------:R-:W-:Y:S02]  /*3340*/  SEL R2, R2, R233, !P0 ;  /* 0x000000e902027207 */ /* 0x000fe40004000000 */
[----:B------:R-:W-:Y:S02]  /*3350*/  ISETP.GE.AND P3, PT, R22, UR7, PT ;  /* 0x0000000716007c0c */ /* 0x000fe4000bf66270 */
[----:B------:R-:W-:Y:S02]  /*3360*/  SHF.L.U32 R219, R2, 0x1, RZ ;  /* 0x0000000102db7819 */ /* 0x000fe400000006ff */
[----:B-1----:R-:W-:-:S02]  /*3370*/  IADD3 R6, P2, R24, UR9, RZ ;  /* 0x0000000918067c10 */ /* 0x002fc4000ff5e0ff */
[----:B---3--:R-:W-:-:S04]  /*3380*/  IADD3 R0, R232, 0x4000, RZ ;  /* 0x00004000e8007810 */ /* 0x008fc80007ffe0ff */
[----:B------:R-:W-:-:S05]  /*3390*/  SEL R0, R0, R232, !P0 ;  /* 0x000000e800007207 */ /* 0x000fca0004000000 */
[----:B------:R-:W-:Y:S02]  /*33a0*/  IMAD.SHL.U32 R2, R0, 0x2, RZ ;  /* 0x0000000200027824 */ /* 0x000fe400078e00ff */
[----:B------:R-:W-:Y:S01]  /*33b0*/  IMAD.MOV.U32 R0, RZ, RZ, c[0x0][0x22c] ;  /* 0x00008b00ff007624 */ /* 0x000fe200078e00ff */
[----:B------:R-:W-:-:S03]  /*33c0*/  IADD3.X R7, R23, UR8, RZ, P2, !PT ;  /* 0x0000000817077c10 */ /* 0x000fc600097fe4ff */
[----:B------:R-:W-:Y:S02]  /*33d0*/  IMAD R0, R0, c[0x0][0x1c0], RZ ;  /* 0x0000700000007a24 */ /* 0x000fe400078e02ff */
[----:B------:R1:W5:Y:S02]  /*33e0*/  @!P3 LDG.E R247, [R6.64] ;  /* 0x0000000406f7b981 */ /* 0x000364000c1e1900 */
[C---:B------:R-:W-:Y:S01]  /*33f0*/  IMAD.SHL.U32 R8, R0.reuse, 0x10, RZ ;  /* 0x0000001000087824 */ /* 0x040fe200078e00ff */
[----:B------:R-:W-:Y:S01]  /*3400*/  SHF.L.U32 R238, R0, 0x3, RZ ;  /* 0x0000000300ee7819 */ /* 0x000fe200000006ff */
[----:B------:R1:W5:Y:S03]  /*3410*/  @!P6 LDG.E R248, [R6.64+0x20] ;  /* 0x0000200406f8e981 */ /* 0x000366000c1e1900 */
[C---:B------:R-:W-:Y:S02]  /*3420*/  IADD3 R5, R8.reuse, 0x60, RZ ;  /* 0x0000006008057810 */ /* 0x040fe40007ffe0ff */
[----:B------:R-:W-:-:S02]  /*3430*/  IADD3 R4, R8, 0x80, RZ ;  /* 0x0000008008047810 */ /* 0x000fc40007ffe0ff */
[----:B----4-:R-:W-:Y:S01]  /*3440*/  IADD3 R10, R8, 0xa0, RZ ;  /* 0x000000a0080a7810 */ /* 0x010fe20007ffe0ff */
[C---:B------:R-:W-:Y:S01]  /*3450*/  IMAD.IADD R5, R238.reuse, 0x1, R5 ;  /* 0x00000001ee057824 */ /* 0x040fe200078e0205 */
[----:B------:R-:W-:-:S03]  /*3460*/  IADD3 R4, R238, R4, RZ ;  /* 0x00000004ee047210 */ /* 0x000fc60007ffe0ff */
[----:B------:R-:W-:Y:S01]  /*3470*/  IMAD.IADD R0, R238, 0x1, R10 ;  /* 0x00000001ee007824 */ /* 0x000fe200078e020a */
[C---:B-1----:R-:W-:Y:S02]  /*3480*/  IADD3 R7, R8.reuse, 0x20, RZ ;  /* 0x0000002008077810 */ /* 0x042fe40007ffe0ff */
[----:B------:R-:W-:Y:S02]  /*3490*/  IADD3 R6, R8, 0x40, RZ ;  /* 0x0000004008067810 */ /* 0x000fe40007ffe0ff */
[----:B------:R-:W-:-:S03]  /*34a0*/  IADD3 R7, R238, R7, RZ ;  /* 0x00000007ee077210 */ /* 0x000fc60007ffe0ff */
[C---:B------:R-:W-:Y:S02]  /*34b0*/  IMAD.IADD R6, R238.reuse, 0x1, R6 ;  /* 0x00000001ee067824 */ /* 0x040fe400078e0206 */
[C---:B------:R-:W-:Y:S01]  /*34c0*/  IMAD.IADD R7, R238.reuse, 0x1, R7 ;  /* 0x00000001ee077824 */ /* 0x040fe200078e0207 */
[C---:B------:R-:W-:Y:S01]  /*34d0*/  IADD3 R5, R238.reuse, R5, RZ ;  /* 0x00000005ee057210 */ /* 0x040fe20007ffe0ff */
[----:B------:R-:W-:Y:S01]  /*34e0*/  IMAD.IADD R6, R238, 0x1, R6 ;  /* 0x00000001ee067824 */ /* 0x000fe200078e0206 */
[----:B------:R-:W-:Y:S01]  /*34f0*/  IADD3 R9, R8, 0xc0, RZ ;  /* 0x000000c008097810 */ /* 0x000fe20007ffe0ff */
[C---:B------:R-:W-:Y:S01]  /*3500*/  IMAD.IADD R4, R238.reuse, 0x1, R4 ;  /* 0x00000001ee047824 */ /* 0x040fe200078e0204 */
[C---:B------:R-:W-:Y:S01]  /*3510*/  IADD3 R7, R238.reuse, R7, RZ ;  /* 0x00000007ee077210 */ /* 0x040fe20007ffe0ff */
[----:B------:R-:W-:Y:S01]  /*3520*/  IMAD.IADD R0, R238, 0x1, R0 ;  /* 0x00000001ee007824 */ /* 0x000fe200078e0200 */
        /* <DEDUP_REMOVED lines=11> */
[----:B------:R1:W-:Y:S01]  /*35e0*/  STL [R1+0x10], R7 ;  /* 0x0000100701007387 */ /* 0x0003e20000100800 */
[----:B------:R-:W-:-:S03]  /*35f0*/  IMAD.IADD R0, R238, 0x1, R0 ;  /* 0x00000001ee007824 */ /* 0x000fc600078e0200 */
[----:B------:R3:W-:Y:S01]  /*3600*/  STL [R1+0xc], R6 ;  /* 0x00000c0601007387 */ /* 0x0007e20000100800 */
[----:B------:R-:W-:-:S03]  /*3610*/  IADD3 R250, R238, R8, RZ ;  /* 0x00000008eefa7210 */ /* 0x000fc60007ffe0ff */
[----:B------:R-:W-:Y:S01]  /*3620*/  STL [R1+0x8], R5 ;  /* 0x0000080501007387 */ /* 0x000fe20000100800 */
[----:B------:R-:W-:-:S03]  /*3630*/  IMAD.IADD R8, R238, 0x1, R6 ;  /* 0x00000001ee087824 */ /* 0x000fc600078e0206 */
[----:B------:R-:W-:Y:S04]  /*3640*/  STL [R1+0x4], R4 ;  /* 0x0000040401007387 */ /* 0x000fe80000100800 */
[----:B------:R-:W-:Y:S01]  /*3650*/  STL [R1], R0 ;  /* 0x0000000001007387 */ /* 0x000fe20000100800 */
[----:B-1----:R-:W-:-:S05]  /*3660*/  IADD3 R7, R238, R7, RZ ;  /* 0x00000007ee077210 */ /* 0x002fca0007ffe0ff */
[----:B------:R1:W-:Y:S01]  /*3670*/  STL [R1+0x2c], R7 ;  /* 0x00002c0701007387 */ /* 0x0003e20000100800 */
[----:B---3--:R-:W-:-:S03]  /*3680*/  IMAD.IADD R6, R238, 0x1, R4 ;  /* 0x00000001ee067824 */ /* 0x008fc600078e0204 */
[----:B------:R3:W-:Y:S01]  /*3690*/  STL [R1+0x28], R8 ;  /* 0x0000280801007387 */ /* 0x0007e20000100800 */
[----:B------:R-:W-:Y:S01]  /*36a0*/  IMAD.IADD R9, R238, 0x1, R9 ;  /* 0x00000001ee097824 */ /* 0x000fe200078e0209 */
[----:B--2---:R-:W-:Y:S01]  /*36b0*/  R2P PR, R21, 0x6 ;  /* 0x0000000615007804 */ /* 0x004fe20000000000 */
[----:B------:R-:W-:-:S03]  /*36c0*/  IMAD.MOV.U32 R231, RZ, RZ, 0x20 ;  /* 0x00000020ffe77424 */ /* 0x000fc600078e00ff */
[C---:B------:R-:W-:Y:S02]  /*36d0*/  IADD3 R9, R238.reuse, R9, RZ ;  /* 0x00000009ee097210 */ /* 0x040fe40007ffe0ff */
[C---:B-1----:R-:W-:Y:S02]  /*36e0*/  IADD3 R7, R238.reuse, R5, RZ ;  /* 0x00000005ee077210 */ /* 0x042fe40007ffe0ff */
[----:B------:R-:W-:-:S03]  /*36f0*/  IADD3 R5, R238, R0, RZ ;  /* 0x00000000ee057210 */ /* 0x000fc60007ffe0ff */
[----:B------:R3:W-:Y:S04]  /*3700*/  STL [R1+0x24], R7 ;  /* 0x0000240701007387 */ /* 0x0007e80000100800 */
[----:B------:R3:W-:Y:S04]  /*3710*/  STL [R1+0x20], R6 ;  /* 0x0000200601007387 */ /* 0x0007e80000100800 */
[----:B------:R3:W-:Y:S01]  /*3720*/  STL [R1+0x1c], R5 ;  /* 0x00001c0501007387 */ /* 0x0007e20000100800 */
[----:B------:R-:W-:Y:S01]  /*3730*/  IMAD.IADD R252, R238, 0x1, R9 ;  /* 0x00000001eefc7824 */ /* 0x000fe200078e0209 */
[----:B------:R-:W-:-:S02]  /*3740*/  SEL R231, R231, 0xffffffe0, !P1 ;  /* 0xffffffe0e7e77807 */ /* 0x000fc40004800000 */
[----:B------:R-:W-:Y:S01]  /*3750*/  SHF.L.U32 R222, R233, 0x1, RZ ;  /* 0x00000001e9de7819 */ /* 0x000fe200000006ff */
[----:B------:R-:W-:Y:S01]  /*3760*/  IMAD.IADD R249, R238, 0x1, R250 ;  /* 0x00000001eef97824 */ /* 0x000fe200078e02fa */
[----:B------:R-:W-:Y:S01]  /*3770*/  SEL R226, R226, 0xffffffc0, !P2 ;  /* 0xffffffc0e2e27807 */ /* 0x000fe20005000000 */
[----:B------:R-:W-:Y:S01]  /*3780*/  IMAD.IADD R228, R227, 0x1, R231 ;  /* 0x00000001e3e47824 */ /* 0x000fe200078e02e7 */
[----:B------:R-:W-:Y:S02]  /*3790*/  IADD3 R223, R231, R222, RZ ;  /* 0x000000dee7df7210 */ /* 0x000fe40007ffe0ff */
[C---:B------:R-:W-:Y:S01]  /*37a0*/  IADD3 R251, R238.reuse, R252, RZ ;  /* 0x000000fceefb7210 */ /* 0x040fe20007ffe0ff */
        /* <DEDUP_REMOVED lines=65> */
[----:B------:R-:W-:Y:S01]  /*3bc0*/  IMAD.IADD R229, R227, 0x1, R226 ;  /* 0x00000001e3e57824 */ /* 0x000fe200078e02e2 */
[----:B------:R-:W-:Y:S01]  /*3bd0*/  IADD3 R0, R238, R249, RZ ;  /* 0x000000f9ee007210 */ /* 0x000fe20007ffe0ff */
[----:B------:R-:W-:-:S02]  /*3be0*/  IMAD.IADD R225, R226, 0x1, R222 ;  /* 0x00000001e2e17824 */ /* 0x000fc400078e02de */
[C---:B------:R-:W-:Y:S02]  /*3bf0*/  IMAD.IADD R230, R226.reuse, 0x1, R228 ;  /* 0x00000001e2e67824 */ /* 0x040fe400078e02e4 */
[----:B------:R-:W-:Y:S02]  /*3c00*/  IMAD.IADD R224, R226, 0x1, R223 ;  /* 0x00000001e2e07824 */ /* 0x000fe400078e02df */
[----:B------:R-:W-:Y:S01]  /*3c10*/  IMAD.IADD R4, R238, 0x1, R251 ;  /* 0x00000001ee047824 */ /* 0x000fe200078e02fb */
[----:B------:R-:W-:Y:S02]  /*3c20*/  UIADD3 UR14, UR23, 0x40, URZ ;  /* 0x00000040170e7890 */ /* 0x000fe4000fffe03f */
[----:B---3--:R-:W-:Y:S02]  /*3c30*/  UIADD3 UR15, UR15, -UR16, URZ ;  /* 0x800000100f0f7290 */ /* 0x008fe4000fffe03f */
.L_x_393:
[----:B------:R-:W0:Y:S01]  /*3c40*/  LDGDEPBAR ;  /* 0x00000000000079af */ /* 0x000e220000000000 */
[C---:B------:R-:W-:Y:S01]  /*3c50*/  IMAD.IADD R109, R219.reuse, 0x1, R231 ;  /* 0x00000001db6d7824 */ /* 0x040fe200078e02e7 */
[----:B------:R-:W-:Y:S01]  /*3c60*/  USHF.L.U32 UR7, UR6, 0x6, URZ ;  /* 0x0000000606077899 */ /* 0x000fe2000800063f */
[--C-:B------:R-:W-:Y:S01]  /*3c70*/  IMAD.IADD R108, R219, 0x1, R226.reuse ;  /* 0x00000001db6c7824 */ /* 0x100fe200078e02e2 */
[----:B-----5:R-:W-:Y:S01]  /*3c80*/  FSETP.NEU.FTZ.AND P1, PT, R247, -INF , PT ;  /* 0xff800000f700780b */ /* 0x020fe20003f3d000 */
[----:B------:R-:W-:Y:S01]  /*3c90*/  IMAD.IADD R0, R109, 0x1, R226 ;  /* 0x000000016d007824 */ /* 0x000fe200078e02e2 */
[----:B------:R-:W2:Y:S01]  /*3ca0*/  LDL R111, [R1+0x38] ;  /* 0x00003800016f7983 */ /* 0x000ea20000100800 */
[----:B------:R-:W-:Y:S02]  /*3cb0*/  UISETP.GE.AND UP0, UPT, UR7, UR15, UPT ;  /* 0x0000000f0700728c */ /* 0x000fe4000bf06270 */
[----:B------:R-:W-:Y:S02]  /*3cc0*/  UISETP.GT.AND UP3, UPT, UR6, UR13, UPT ;  /* 0x0000000d0600728c */ /* 0x000fe4000bf64270 */
[----:B------:R-:W3:Y:S01]  /*3cd0*/  LDL R110, [R1+0x3c] ;  /* 0x00003c00016e7983 */ /* 0x000ee20000100800 */
[----:B------:R-:W-:Y:S04]  /*3ce0*/  UISETP.LT.AND UP0, UPT, UR14, UR16, UP0 ;  /* 0x000000100e00728c */ /* 0x000fe80008701270 */
[----:B------:R-:W4:Y:S02]  /*3cf0*/  LDL R113, [R1+0x18] ;  /* 0x0000180001717983 */ /* 0x000f240000100800 */
[----:B------:R-:W-:Y:S03]  /*3d00*/  PLOP3.LUT P0, PT, PT, PT, UP0, 0x80, 0x0 ;  /* 0x000000000000781c */ /* 0x000fe60003f0f008 */
[----:B------:R-:W2:Y:S01]  /*3d10*/  LDL R112, [R1+0x14] ;  /* 0x0000140001707983 */ /* 0x000ea20000100800 */
        /* <DEDUP_REMOVED lines=42> */
[----:B------:R-:W3:Y:S02]  /*3fc0*/  LDSM.16.M88.4 R104, [R218+0x1a800] ;  /* 0x01a80000da68783b */ /* 0x000ee40000000200 */
[C---:B------:R-:W-:Y:S08]  /*3fd0*/  HMMA.16816.F32 R4, R88.reuse, R92, R4 ;  /* 0x0000005c5804723c */ /* 0x040ff00000001804 */
[C---:B------:R-:W-:Y:S01]  /*3fe0*/  HMMA.16816.F32 R8, R88.reuse, R94, R8 ;  /* 0x0000005e5808723c */ /* 0x040fe20000001808 */
[----:B------:R-:W-:Y:S07]  /*3ff0*/  LDSM.16.M88.4 R92, [R217+0x1a000] ;  /* 0x01a00000d95c783b */ /* 0x000fee0000000200 */
[C---:B------:R-:W-:Y:S08]  /*4000*/  HMMA.16816.F32 R12, R88.reuse, R96, R12 ;  /* 0x00000060580c723c */ /* 0x040ff0000000180c */
[----:B------:R-:W-:Y:S01]  /*4010*/  HMMA.16816.F32 R16, R88, R98, R16 ;  /* 0x000000625810723c */ /* 0x000fe20000001810 */
[----:B------:R-:W2:Y:S05]  /*4020*/  LDSM.16.M88.4 R88, [R0+0x2000] ;  /* 0x002000000058783b */ /* 0x000eaa0000000200 */
[----:B------:R-:W4:Y:S02]  /*4030*/  LDSM.16.M88.4 R96, [R217+0x1a800] ;  /* 0x01a80000d960783b */ /* 0x000f240000000200 */
[C---:B-1----:R-:W-:Y:S08]  /*4040*/  HMMA.16816.F32 R4, R84.reuse, R100, R4 ;  /* 0x000000645404723c */ /* 0x042ff00000001804 */
[C---:B------:R-:W-:Y:S01]  /*4050*/  HMMA.16816.F32 R8, R84.reuse, R102, R8 ;  /* 0x000000665408723c */ /* 0x040fe20000001808 */
[----:B------:R-:W-:Y:S07]  /*4060*/  LDSM.16.M88.4 R100, [R3+0x1c000] ;  /* 0x01c000000364783b */ /* 0x000fee0000000200 */
[C---:B---3--:R-:W-:Y:S08]  /*4070*/  HMMA.16816.F32 R12, R84.reuse, R104, R12 ;  /* 0x00000068540c723c */ /* 0x048ff0000000180c */
[----:B------:R-:W-:Y:S01]  /*4080*/  HMMA.16816.F32 R16, R84, R106, R16 ;  /* 0x0000006a5410723c */ /* 0x000fe20000001810 */
[----:B------:R-:W1:Y:S05]  /*4090*/  LDSM.16.M88.4 R84, [R219+0x4000] ;  /* 0x00400000db54783b */ /* 0x000e6a0000000200 */
[----:B------:R-:W3:Y:S02]  /*40a0*/  LDSM.16.M88.4 R104, [R3+0x1c800] ;  /* 0x01c800000368783b */ /* 0x000ee40000000200 */
[C---:B--2---:R-:W-:Y:S08]  /*40b0*/  HMMA.16816.F32 R4, R88.reuse, R92, R4 ;  /* 0x0000005c5804723c */ /* 0x044ff00000001804 */
[C---:B------:R-:W-:Y:S01]  /*40c0*/  HMMA.16816.F32 R8, R88.reuse, R94, R8 ;  /* 0x0000005e5808723c */ /* 0x040fe20000001808 */
[----:B------:R-:W-:Y:S07]  /*40d0*/  LDSM.16.M88.4 R92, [R216+0x1c000] ;  /* 0x01c00000d85c783b */ /* 0x000fee0000000200 */
[C---:B----4-:R-:W-:Y:S08]  /*40e0*/  HMMA.16816.F32 R12, R88.reuse, R96, R12 ;  /* 0x00000060580c723c */ /* 0x050ff0000000180c */
        /* <DEDUP_REMOVED lines=43> */
[----:B------:R2:W4:Y:S07]  /*43a0*/  LDSM.16.M88.4 R88, [R0+0x6000] ;  /* 0x006000000058783b */ /* 0x00052e0000000200 */
[C---:B-1----:R-:W-:Y:S08]  /*43b0*/  HMMA.16816.F32 R4, R84.reuse, R100, R4 ;  /* 0x000000645404723c */ /* 0x042ff00000001804 */
[C---:B------:R-:W-:Y:S01]  /*43c0*/  HMMA.16816.F32 R8, R84.reuse, R102, R8 ;  /* 0x000000665408723c */ /* 0x040fe20000001808 */
[----:B--2---:R-:W-:Y:S07]  /*43d0*/  IMAD.U32 R0, RZ, RZ, UR22 ;  /* 0x00000016ff007e24 */ /* 0x004fee000f8e00ff */
[C---:B---3--:R-:W-:Y:S04]  /*43e0*/  HMMA.16816.F32 R12, R84.reuse, R104, R12 ;  /* 0x00000068540c723c */ /* 0x048fe8000000180c */
[----:B------:R-:W-:Y:S04]  /*43f0*/  @!P0 IMAD R0, R0, 0x40, R110 ;  /* 0x0000004000008824 */ /* 0x000fe800078e026e */
[----:B------:R-:W-:Y:S04]  /*4400*/  HMMA.16816.F32 R16, R84, R106, R16 ;  /* 0x0000006a5410723c */ /* 0x000fe80000001810 */
[----:B------:R-:W-:Y:S03]  /*4410*/  @!P0 IADD3 R97, R0, 0x1, RZ ;  /* 0x0000000100618810 */ /* 0x000fe60007ffe0ff */
[----:B------:R-:W-:Y:S01]  /*4420*/  @!P0 IADD3 R84, R111, UR7, RZ ;  /* 0x000000076f548c10 */ /* 0x000fe2000fffe0ff */
[C---:B----4-:R-:W-:Y:S05]  /*4430*/  HMMA.16816.F32 R4, R88.reuse, R92, R4 ;  /* 0x0000005c5804723c */ /* 0x050fea0000001804 */
[----:B------:R-:W-:Y:S02]  /*4440*/  @!P0 IMNMX R96, R84, UR16, PT ;  /* 0x0000001054608c17 */ /* 0x000fe4000b800200 */
[----:B------:R-:W-:Y:S01]  /*4450*/  FMUL.FTZ R92, R247, 1.4426950216293334961 ;  /* 0x3fb8aa3bf75c7820 */ /* 0x000fe20000410000 */
[C---:B------:R-:W-:Y:S03]  /*4460*/  HMMA.16816.F32 R8, R88.reuse, R94, R8 ;  /* 0x0000005e5808723c */ /* 0x040fe60000001808 */
[-C--:B------:R-:W-:Y:S02]  /*4470*/  @!P0 ISETP.GE.AND P2, PT, R0, R96.reuse, PT ;  /* 0x000000600000820c */ /* 0x080fe40003f46270 */
[----:B------:R-:W-:Y:S02]  /*4480*/  FSEL R92, R92, RZ, P1 ;  /* 0x000000ff5c5c7208 */ /* 0x000fe40000800000 */
[----:B------:R-:W-:Y:S02]  /*4490*/  @!P0 IADD3 R93, R84, 0x8, RZ ;  /* 0x00000008545d8810 */ /* 0x000fe40007ffe0ff */
[----:B------:R-:W1:Y:S01]  /*44a0*/  LDSM.16.M88.4 R84, [R217+0x1e800] ;  /* 0x01e80000d954783b */ /* 0x000e620000000200 */
[-C--:B------:R-:W-:Y:S02]  /*44b0*/  @!P0 ISETP.GE.AND P1, PT, R97, R96.reuse, PT ;  /* 0x000000606100820c */ /* 0x080fe40003f26270 */
[----:B------:R-:W-:Y:S04]  /*44c0*/  @!P0 IMNMX R93, R93, UR16, PT ;  /* 0x000000105d5d8c17 */ /* 0x000fe8000b800200 */
[----:B------:R-:W-:Y:S02]  /*44d0*/  @!P0 FSEL R4, R4, -INF , !P2 ;  /* 0xff80000004048808 */ /* 0x000fe40005000000 */
[----:B------:R-:W-:Y:S02]  /*44e0*/  @!P0 FSEL R5, R5, -INF , !P1 ;  /* 0xff80000005058808 */ /* 0x000fe40004800000 */
[-C--:B------:R-:W-:Y:S01]  /*44f0*/  @!P0 ISETP.GE.AND P2, PT, R0, R93.reuse, PT ;  /* 0x0000005d0000820c */ /* 0x080fe20003f46270 */
[--C-:B------:R-:W-:Y:S01]  /*4500*/  FFMA.FTZ R4, R4, c[0x0][0x23c], -R92.reuse ;  /* 0x00008f0004047a23 */ /* 0x100fe2000001085c */
[----:B------:R-:W-:Y:S01]  /*4510*/  FSETP.NEU.FTZ.AND P1, PT, R248, -INF , PT ;  /* 0xff800000f800780b */ /* 0x000fe20003f3d000 */
[----:B------:R-:W-:Y:S01]  /*4520*/  FFMA.FTZ R5, R5, c[0x0][0x23c], -R92 ;  /* 0x00008f0005057a23 */ /* 0x000fe2000001085c */
[----:B------:R-:W-:Y:S01]  /*4530*/  @!P0 FSEL R6, R6, -INF , !P2 ;  /* 0xff80000006068808 */ /* 0x000fe20005000000 */
[----:B------:R2:W-:Y:S10]  /*4540*/  MUFU.EX2 R105, R4 ;  /* 0x0000000400697308 */ /* 0x0005f40000000800 */
[----:B------:R3:W4:Y:S01]  /*4550*/  MUFU.EX2 R109, R5 ;  /* 0x00000005006d7308 */ /* 0x0007220000000800 */
[C---:B-1----:R-:W-:Y:S03]  /*4560*/  HMMA.16816.F32 R12, R88.reuse, R84, R12 ;  /* 0x00000054580c723c */ /* 0x042fe6000000180c */
[----:B--2---:R-:W-:Y:S05]  /*4570*/  FMUL.FTZ R4, R248, 1.4426950216293334961 ;  /* 0x3fb8aa3bf8047820 */ /* 0x004fea0000410000 */
[----:B------:R-:W-:Y:S04]  /*4580*/  HMMA.16816.F32 R16, R88, R86, R16 ;  /* 0x000000565810723c */ /* 0x000fe80000001810 */
[----:B------:R-:W-:Y:S02]  /*4590*/  FSEL R4, R4, RZ, P1 ;  /* 0x000000ff04047208 */ /* 0x000fe40000800000 */
[-C--:B------:R-:W-:Y:S02]  /*45a0*/  @!P0 ISETP.GE.AND P1, PT, R97, R93.reuse, PT ;  /* 0x0000005d6100820c */ /* 0x080fe40003f26270 */
[----:B---3--:R-:W-:Y:S01]  /*45b0*/  @!P0 IADD3 R5, R0, 0x8, RZ ;  /* 0x0000000800058810 */ /* 0x008fe20007ffe0ff */
[--C-:B------:R-:W-:Y:S03]  /*45c0*/  FFMA.FTZ R6, R6, c[0x0][0x23c], -R4.reuse ;  /* 0x00008f0006067a23 */ /* 0x100fe60000010804 */
[----:B------:R-:W-:Y:S01]  /*45d0*/  @!P0 FSEL R7, R7, -INF , !P1 ;  /* 0xff80000007078808 */ /* 0x000fe20004800000 */
[----:B------:R1:W-:Y:S01]  /*45e0*/  MUFU.EX2 R110, R6 ;  /* 0x00000006006e7308 */ /* 0x0003e20000000800 */
[-C--:B------:R-:W-:Y:S03]  /*45f0*/  @!P0 ISETP.GE.AND P1, PT, R5, R96.reuse, PT ;  /* 0x000000600500820c */ /* 0x080fe60003f26270 */
[----:B------:R-:W-:Y:S01]  /*4600*/  FFMA.FTZ R7, R7, c[0x0][0x23c], -R4 ;  /* 0x00008f0007077a23 */ /* 0x000fe20000010804 */
[----:B------:R-:W-:Y:S05]  /*4610*/  @!P0 FSEL R8, R8, -INF , !P1 ;  /* 0xff80000008088808 */ /* 0x000fea0004800000 */
[----:B------:R-:W-:Y:S01]  /*4620*/  MUFU.EX2 R111, R7 ;  /* 0x00000007006f7308 */ /* 0x000fe20000000800 */
[--C-:B------:R-:W-:Y:S09]  /*4630*/  FFMA.FTZ R8, R8, c[0x0][0x23c], -R92.reuse ;  /* 0x00008f0008087a23 */ /* 0x100ff2000001085c */
[----:B------:R-:W-:Y:S01]  /*4640*/  MUFU.EX2 R106, R8 ;  /* 0x00000008006a7308 */ /* 0x000fe20000000800 */
[----:B-1----:R-:W-:Y:S04]  /*4650*/  @!P0 IADD3 R6, R0, 0x9, RZ ;  /* 0x0000000900068810 */ /* 0x002fe80007ffe0ff */
[-C--:B------:R-:W-:Y:S04]  /*4660*/  @!P0 ISETP.GE.AND P1, PT, R6, R96.reuse, PT ;  /* 0x000000600600820c */ /* 0x080fe80003f26270 */
[----:B------:R-:W-:Y:S02]  /*4670*/  @!P0 FSEL R9, R9, -INF , !P1 ;  /* 0xff80000009098808 */ /* 0x000fe40004800000 */
[-C--:B------:R-:W-:Y:S02]  /*4680*/  @!P0 ISETP.GE.AND P1, PT, R5, R93.reuse, PT ;  /* 0x0000005d0500820c */ /* 0x080fe40003f26270 */
[----:B------:R-:W-:Y:S01]  /*4690*/  @!P0 IADD3 R5, R0, 0x10, RZ ;  /* 0x0000001000058810 */ /* 0x000fe20007ffe0ff */
[----:B------:R-:W-:Y:S01]  /*46a0*/  FFMA.FTZ R9, R9, c[0x0][0x23c], -R92 ;  /* 0x00008f0009097a23 */ /* 0x000fe2000001085c */
[----:B------:R-:W-:Y:S02]  /*46b0*/  @!P0 FSEL R10, R10, -INF , !P1 ;  /* 0xff8000000a0a8808 */ /* 0x000fe40004800000 */
[-C--:B------:R-:W-:Y:S01]  /*46c0*/  @!P0 ISETP.GE.AND P1, PT, R6, R93.reuse, PT ;  /* 0x0000005d0600820c */ /* 0x080fe20003f26270 */
[----:B------:R-:W1:Y:S01]  /*46d0*/  MUFU.EX2 R104, R9 ;  /* 0x0000000900687308 */ /* 0x000e620000000800 */
[----:B------:R-:W-:Y:S01]  /*46e0*/  @!P0 IADD3 R6, R0, 0x11, RZ ;  /* 0x0000001100068810 */ /* 0x000fe20007ffe0ff */
[--C-:B------:R-:W-:Y:S01]  /*46f0*/  FFMA.FTZ R10, R10, c[0x0][0x23c], -R4.reuse ;  /* 0x00008f000a0a7a23 */ /* 0x100fe20000010804 */
[----:B------:R-:W-:Y:S02]  /*4700*/  @!P0 FSEL R11, R11, -INF , !P1 ;  /* 0xff8000000b0b8808 */ /* 0x000fe40004800000 */
[-C--:B------:R-:W-:Y:S03]  /*4710*/  @!P0 ISETP.GE.AND P1, PT, R5, R96.reuse, PT ;  /* 0x000000600500820c */ /* 0x080fe60003f26270 */
[----:B------:R-:W-:Y:S01]  /*4720*/  FFMA.FTZ R11, R11, c[0x0][0x23c], -R4 ;  /* 0x00008f000b0b7a23 */ /* 0x000fe20000010804 */
[----:B------:R-:W-:Y:S01]  /*4730*/  @!P0 FSEL R12, R12, -INF , !P1 ;  /* 0xff8000000c0c8808 */ /* 0x000fe20004800000 */
[----:B------:R-:W-:Y:S01]  /*4740*/  MUFU.EX2 R108, R10 ;  /* 0x0000000a006c7308 */ /* 0x000fe20000000800 */
[-C--:B------:R-:W-:Y:S03]  /*4750*/  @!P0 ISETP.GE.AND P1, PT, R6, R96.reuse, PT ;  /* 0x000000600600820c */ /* 0x080fe60003f26270 */
[--C-:B------:R-:W-:Y:S01]  /*4760*/  FFMA.FTZ R12, R12, c[0x0][0x23c], -R92.reuse ;  /* 0x00008f000c0c7a23 */ /* 0x100fe2000001085c */
[----:B------:R-:W-:Y:S02]  /*4770*/  @!P0 FSEL R13, R13, -INF , !P1 ;  /* 0xff8000000d0d8808 */ /* 0x000fe40004800000 */
[-C--:B------:R-:W-:Y:S02]  /*4780*/  @!P0 ISETP.GE.AND P1, PT, R5, R93.reuse, PT ;  /* 0x0000005d0500820c */ /* 0x080fe40003f26270 */
[----:B------:R-:W-:Y:S01]  /*4790*/  @!P0 IADD3 R5, R0, 0x18, RZ ;  /* 0x0000001800058810 */ /* 0x000fe20007ffe0ff */
[----:B------:R-:W2:Y:S01]  /*47a0*/  MUFU.EX2 R107, R11 ;  /* 0x0000000b006b7308 */ /* 0x000ea20000000800 */
[----:B------:R-:W-:Y:S01]  /*47b0*/  @!P0 FSEL R14, R14, -INF , !P1 ;  /* 0xff8000000e0e8808 */ /* 0x000fe20004800000 */
[----:B------:R-:W-:Y:S01]  /*47c0*/  FFMA.FTZ R13, R13, c[0x0][0x23c], -R92 ;  /* 0x00008f000d0d7a23 */ /* 0x000fe2000001085c */
[-C--:B------:R-:W-:Y:S02]  /*47d0*/  @!P0 ISETP.GE.AND P1, PT, R6, R93.reuse, PT ;  /* 0x0000005d0600820c */ /* 0x080fe40003f26270 */
[----:B------:R-:W-:Y:S01]  /*47e0*/  @!P0 IADD3 R0, R0, 0x19, RZ ;  /* 0x0000001900008810 */ /* 0x000fe20007ffe0ff */
[--C-:B------:R-:W-:Y:S01]  /*47f0*/  FFMA.FTZ R14, R14, c[0x0][0x23c], -R4.reuse ;  /* 0x00008f000e0e7a23 */ /* 0x100fe20000010804 */
[----:B------:R-:W-:Y:S02]  /*4800*/  @!P0 FSEL R15, R15, -INF , !P1 ;  /* 0xff8000000f0f8808 */ /* 0x000fe40004800000 */
[-C--:B------:R-:W-:Y:S01]  /*4810*/  @!P0 ISETP.GE.AND P1, PT, R5, R96.reuse, PT ;  /* 0x000000600500820c */ /* 0x080fe20003f26270 */
[----:B------:R-:W-:Y:S02]  /*4820*/  MUFU.EX2 R103, R12 ;  /* 0x0000000c00677308 */ /* 0x000fe40000000800 */
[----:B------:R-:W-:Y:S01]  /*4830*/  FFMA.FTZ R15, R15, c[0x0][0x23c], -R4 ;  /* 0x00008f000f0f7a23 */ /* 0x000fe20000010804 */
[----:B------:R-:W-:Y:S02]  /*4840*/  @!P0 FSEL R16, R16, -INF , !P1 ;  /* 0xff80000010108808 */ /* 0x000fe40004800000 */
[----:B------:R-:W-:Y:S03]  /*4850*/  @!P0 ISETP.GE.AND P1, PT, R0, R96, PT ;  /* 0x000000600000820c */ /* 0x000fe60003f26270 */
[--C-:B------:R-:W-:Y:S01]  /*4860*/  FFMA.FTZ R16, R16, c[0x0][0x23c], -R92.reuse ;  /* 0x00008f0010107a23 */ /* 0x100fe2000001085c */
[----:B------:R-:W-:Y:S01]  /*4870*/  @!P0 FSEL R17, R17, -INF , !P1 ;  /* 0xff80000011118808 */ /* 0x000fe20004800000 */
[----:B------:R-:W3:Y:S01]  /*4880*/  MUFU.EX2 R100, R13 ;  /* 0x0000000d00647308 */ /* 0x000ee20000000800 */
[----:B------:R-:W-:Y:S02]  /*4890*/  @!P0 ISETP.GE.AND P1, PT, R5, R93, PT ;  /* 0x0000005d0500820c */ /* 0x000fe40003f26270 */
[----:B----4-:R-:W-:Y:S01]  /*48a0*/  F2FP.PACK_AB R5, R109, R105 ;  /* 0x000000696d05723e */ /* 0x010fe200000000ff */
        /* <DEDUP_REMOVED lines=8> */
[----:B--2---:R-:W-:Y:S02]  /*4930*/  F2FP.PACK_AB R7, R107, R108 ;  /* 0x0000006c6b07723e */ /* 0x004fe400000000ff */
[----:B------:R-:W-:Y:S01]  /*4940*/  IADD3 R94, P0, R113, UR11, RZ ;  /* 0x0000000b715e7c10 */ /* 0x000fe2000ff1e0ff */
[----:B------:R-:W-:Y:S03]  /*4950*/  FFMA.FTZ R4, R19, c[0x0][0x23c], -R4 ;  /* 0x00008f0013047a23 */ /* 0x000fe60000010804 */
[----:B------:R-:W-:Y:S01]  /*4960*/  IADD3.X R95, R112, UR10, RZ, P0, !PT ;  /* 0x0000000a705f7c10 */ /* 0x000fe200087fe4ff */
[----:B------:R-:W-:Y:S02]  /*4970*/  IMAD.MOV.U32 R112, RZ, RZ, c[0x0][0x22c] ;  /* 0x00008b00ff707624 */ /* 0x000fe400078e00ff */
[----:B------:R1:W-:Y:S01]  /*4980*/  MUFU.EX2 R98, R4 ;  /* 0x0000000400627308 */ /* 0x0003e20000000800 */
[----:B---3--:R-:W-:Y:S01]  /*4990*/  F2FP.PACK_AB R6, R100, R103 ;  /* 0x000000676406723e */ /* 0x008fe200000000ff */
[----:B------:R-:W-:Y:S04]  /*49a0*/  IMAD R112, R112, c[0x0][0x1c0], RZ ;  /* 0x0000700070707a24 */ /* 0x000fe800078e02ff */
[----:B------:R-:W-:Y:S04]  /*49b0*/  IMAD.U32 R112, R112, -0x40, RZ ;  /* 0xffffffc070707824 */ /* 0x000fe800078e00ff */
[----:B------:R-:W4:Y:S01]  /*49c0*/  MUFU.EX2 R101, R15 ;  /* 0x0000000f00657308 */ /* 0x000f220000000800 */
[C---:B------:R-:W-:Y:S04]  /*49d0*/  LEA R234, P0, R112.reuse, R234, 0x2 ;  /* 0x000000ea70ea7211 */ /* 0x040fe800078010ff */
[----:B------:R-:W-:Y:S02]  /*49e0*/  LEA.HI.X.SX32 R235, R112, R235, 0x2, P0 ;  /* 0x000000eb70eb7211 */ /* 0x000fe400000f16ff */
[----:B------:R-:W-:Y:S03]  /*49f0*/  PLOP3.LUT P0, PT, PT, PT, UP3, 0x80, 0x0 ;  /* 0x000000000000781c */ /* 0x000fe60003f0f038 */
[----:B------:R-:W-:Y:S01]  /*4a00*/  MUFU.EX2 R96, R92 ;  /* 0x0000005c00607308 */ /* 0x000fe20000000800 */
[----:B-1----:R-:W-:Y:S05]  /*4a10*/  F2FP.PACK_AB R4, R111, R110 ;  /* 0x0000006e6f04723e */ /* 0x002fea00000000ff */
[----:B------:R1:W-:Y:S04]  /*4a20*/  STS [R239+0x2a400], R4 ;  /* 0x02a40004ef007388 */ /* 0x0003e80000000800 */
[----:B------:R-:W1:Y:S01]  /*4a30*/  MUFU.EX2 R97, R16 ;  /* 0x0000001000617308 */ /* 0x000e620000000800 */
[----:B------:R2:W-:Y:S01]  /*4a40*/  STS [R246+0x2a000], R0 ;  /* 0x02a00000f6007388 */ /* 0x0005e20000000800 */
[----:B----4-:R-:W-:Y:S04]  /*4a50*/  F2FP.PACK_AB R5, R101, R102 ;  /* 0x000000666505723e */ /* 0x010fe800000000ff */
[----:B------:R-:W-:Y:S04]  /*4a60*/  STS [R246+0x2a400], R7 ;  /* 0x02a40007f6007388 */ /* 0x000fe80000000800 */
[----:B------:R-:W2:Y:S01]  /*4a70*/  MUFU.EX2 R99, R18 ;  /* 0x0000001200637308 */ /* 0x000ea20000000800 */
[----:B------:R-:W-:Y:S05]  /*4a80*/  STS [R244+0x2a000], R6 ;  /* 0x02a00006f4007388 */ /* 0x000fea0000000800 */
[----:B------:R-:W-:Y:S01]  /*4a90*/  STS [R244+0x2a400], R5 ;  /* 0x02a40005f4007388 */ /* 0x000fe20000000800 */
[----:B-1----:R-:W-:Y:S04]  /*4aa0*/  F2FP.PACK_AB R4, R96, R97 ;  /* 0x000000616004723e */ /* 0x002fe800000000ff */
[----:B------:R-:W3:Y:S05]  /*4ab0*/  LDG.E R92, [R94.64] ;  /* 0x000000045e5c7981 */ /* 0x000eea000c1e1900 */
[----:B------:R-:W-:Y:S01]  /*4ac0*/  STS [R245+0x2a000], R4 ;  /* 0x02a00004f5007388 */ /* 0x000fe20000000800 */
[----:B--2---:R-:W-:Y:S05]  /*4ad0*/  F2FP.PACK_AB R0, R98, R99 ;  /* 0x000000636200723e */ /* 0x004fea00000000ff */
[----:B------:R1:W-:Y:S05]  /*4ae0*/  STS [R245+0x2a400], R0 ;  /* 0x02a40000f5007388 */ /* 0x0003ea0000000800 */
[----:B------:R-:W-:Y:S05]  /*4af0*/  LDSM.16.M88.4 R16, [R222+0x10000] ;  /* 0x01000000de10783b */ /* 0x000fea0000000200 */
[----:B------:R-:W2:Y:S05]  /*4b00*/  LDSM.16.M88.4 R8, [R3+0x20000] ;  /* 0x020000000308783b */ /* 0x000eaa0000000200 */
[----:B------:R-:W4:Y:S05]  /*4b10*/  LDSM.16.M88.4 R84, [R3+0x20800] ;  /* 0x020800000354783b */ /* 0x000f2a0000000200 */
[----:B------:R-:W-:Y:S05]  /*4b20*/  LDSM.16.M88.4 R88, [R223+0x10000] ;  /* 0x01000000df58783b */ /* 0x000fea0000000200 */
[----:B-1----:R-:W3:Y:S01]  /*4b30*/  LDG.E R0, [R94.64+0x20] ;  /* 0x000020045e007981 */ /* 0x002ee2000c1e1900 */
[C---:B--2---:R-:W-:Y:S08]  /*4b40*/  HMMA.16816.F32 R4, R16.reuse, R8, RZ ;  /* 0x000000081004723c */ /* 0x044ff000000018ff */
[C---:B------:R-:W-:Y:S08]  /*4b50*/  HMMA.16816.F32 R8, R16.reuse, R10, RZ ;  /* 0x0000000a1008723c */ /* 0x040ff000000018ff */
[C---:B----4-:R-:W-:Y:S08]  /*4b60*/  HMMA.16816.F32 R12, R16.reuse, R84, RZ ;  /* 0x00000054100c723c */ /* 0x050ff000000018ff */
[----:B------:R-:W-:Y:S01]  /*4b70*/  HMMA.16816.F32 R16, R16, R86, RZ ;  /* 0x000000561010723c */ /* 0x000fe200000018ff */
[----:B------:R-:W1:Y:S07]  /*4b80*/  LDSM.16.M88.4 R84, [R216+0x20000] ;  /* 0x02000000d854783b */ /* 0x000e6e0000000200 */
[C---:B-1----:R-:W-:Y:S08]  /*4b90*/  HMMA.16816.F32 R4, R88.reuse, R84, R4 ;  /* 0x000000545804723c */ /* 0x042ff00000001804 */
[C---:B------:R-:W-:Y:S01]  /*4ba0*/  HMMA.16816.F32 R8, R88.reuse, R86, R8 ;  /* 0x000000565808723c */ /* 0x040fe20000001808 */
[----:B------:R-:W1:Y:S07]  /*4bb0*/  LDSM.16.M88.4 R84, [R216+0x20800] ;  /* 0x02080000d854783b */ /* 0x000e6e0000000200 */
[C---:B-1----:R-:W-:Y:S08]  /*4bc0*/  HMMA.16816.F32 R12, R88.reuse, R84, R12 ;  /* 0x00000054580c723c */ /* 0x042ff0000000180c */
[----:B------:R-:W-:Y:S01]  /*4bd0*/  HMMA.16816.F32 R16, R88, R86, R16 ;  /* 0x000000565810723c */ /* 0x000fe20000001810 */
[----:B------:R-:W-:Y:S05]  /*4be0*/  LDSM.16.M88.4 R84, [R225+0x10000] ;  /* 0x01000000e154783b */ /* 0x000fea0000000200 */
[----:B------:R-:W1:Y:S02]  /*4bf0*/  LDSM.16.M88.4 R88, [R218+0x20000] ;  /* 0x02000000da58783b */ /* 0x000e640000000200 */
        /* <DEDUP_REMOVED lines=93> */
[----:B------:R-:W1:Y:S11]  /*51d0*/  LDSM.16.M88.4 R88, [R217+0x26800] ;  /* 0x02680000d958783b */ /* 0x000e760000000200 */
[----:B------:R-:W-:Y:S04]  /*51e0*/  @!UPT UIADD3 URZ, URZ, URZ, URZ ;  /* 0x0000003f3f3ff290 */ /* 0x000fe8000fffe03f */
[C---:B---3--:R-:W-:Y:S02]  /*51f0*/  FADD.FTZ R4, -R92.reuse, R4 ;  /* 0x000000045c047221 */ /* 0x048fe40000010100 */
[----:B------:R-:W-:Y:S02]  /*5200*/  FADD.FTZ R5, -R92, R5 ;  /* 0x000000055c057221 */ /* 0x000fe40000010100 */
[C---:B------:R-:W-:Y:S02]  /*5210*/  FADD.FTZ R6, -R0.reuse, R6 ;  /* 0x0000000600067221 */ /* 0x040fe40000010100 */
[----:B------:R-:W-:Y:S02]  /*5220*/  FADD.FTZ R7, -R0, R7 ;  /* 0x0000000700077221 */ /* 0x000fe40000010100 */
[----:B------:R-:W-:Y:S02]  /*5230*/  FADD.FTZ R9, -R92, R9 ;  /* 0x000000095c097221 */ /* 0x000fe40000010100 */
[C---:B------:R-:W-:Y:S02]  /*5240*/  FADD.FTZ R10, -R0.reuse, R10 ;  /* 0x0000000a000a7221 */ /* 0x040fe40000010100 */
[----:B------:R-:W-:Y:S02]  /*5250*/  FADD.FTZ R11, -R0, R11 ;  /* 0x0000000b000b7221 */ /* 0x000fe40000010100 */
[----:B------:R-:W-:Y:S02]  /*5260*/  FMUL.FTZ R93, R105, R4 ;  /* 0x00000004695d7220 */ /* 0x000fe40000410000 */
[----:B------:R-:W-:Y:S02]  /*5270*/  FMUL.FTZ R6, R110, R6 ;  /* 0x000000066e067220 */ /* 0x000fe40000410000 */
[----:B------:R-:W-:Y:S01]  /*5280*/  FMUL.FTZ R7, R111, R7 ;  /* 0x000000076f077220 */ /* 0x000fe20000410000 */
[C---:B-1----:R-:W-:Y:S07]  /*5290*/  HMMA.16816.F32 R12, R84.reuse, R88, R12 ;  /* 0x00000058540c723c */ /* 0x042fee000000180c */
[----:B------:R-:W-:Y:S01]  /*52a0*/  FADD.FTZ R88, -R92, R8 ;  /* 0x000000085c587221 */ /* 0x000fe20000010100 */
[----:B------:R-:W-:Y:S04]  /*52b0*/  HMMA.16816.F32 R16, R84, R90, R16 ;  /* 0x0000005a5410723c */ /* 0x000fe80000001810 */
[----:B------:R-:W-:Y:S02]  /*52c0*/  FMUL.FTZ R8, R109, R5 ;  /* 0x000000056d087220 */ /* 0x000fe40000410000 */
[----:B------:R-:W-:Y:S02]  /*52d0*/  FMUL.FTZ R88, R106, R88 ;  /* 0x000000586a587220 */ /* 0x000fe40000410000 */
[----:B------:R-:W-:Y:S08]  /*52e0*/  FMUL.FTZ R87, R104, R9 ;  /* 0x0000000968577220 */ /* 0x000ff00000410000 */
[C---:B------:R-:W-:Y:S02]  /*52f0*/  FADD.FTZ R12, -R92.reuse, R12 ;  /* 0x0000000c5c0c7221 */ /* 0x040fe40000010100 */
[----:B------:R-:W-:Y:S02]  /*5300*/  FADD.FTZ R13, -R92, R13 ;  /* 0x0000000d5c0d7221 */ /* 0x000fe40000010100 */
[----:B------:R-:W-:Y:S02]  /*5310*/  FMUL.FTZ R84, R103, R12 ;  /* 0x0000000c67547220 */ /* 0x000fe40000410000 */
[----:B------:R-:W-:Y:S02]  /*5320*/  FADD.FTZ R9, -R0, R15 ;  /* 0x0000000f00097221 */ /* 0x000fe40000010100 */
[C---:B------:R-:W-:Y:S02]  /*5330*/  FADD.FTZ R16, -R92.reuse, R16 ;  /* 0x000000105c107221 */ /* 0x040fe40000010100 */
[----:B------:R-:W-:Y:S02]  /*5340*/  FADD.FTZ R85, -R92, R17 ;  /* 0x000000115c557221 */ /* 0x000fe40000010100 */
[----:B------:R-:W-:Y:S02]  /*5350*/  FMUL.FTZ R17, R100, R13 ;  /* 0x0000000d64117220 */ /* 0x000fe40000410000 */
[----:B------:R-:W-:Y:S02]  /*5360*/  FMUL.FTZ R86, R97, R16 ;  /* 0x0000001061567220 */ /* 0x000fe40000410000 */
[----:B------:R-:W-:Y:S02]  /*5370*/  FMUL.FTZ R16, R108, R10 ;  /* 0x0000000a6c107220 */ /* 0x000fe40000410000 */
[----:B------:R-:W-:Y:S02]  /*5380*/  FMUL.FTZ R13, R107, R11 ;  /* 0x0000000b6b0d7220 */ /* 0x000fe40000410000 */
[C---:B------:R-:W-:Y:S02]  /*5390*/  FADD.FTZ R10, -R0.reuse, R14 ;  /* 0x0000000e000a7221 */ /* 0x040fe40000010100 */
[C---:B------:R-:W-:Y:S02]  /*53a0*/  FADD.FTZ R12, -R0.reuse, R18 ;  /* 0x00000012000c7221 */ /* 0x040fe40000010100 */
[----:B------:R-:W-:Y:S02]  /*53b0*/  FADD.FTZ R11, -R0, R19 ;  /* 0x00000013000b7221 */ /* 0x000fe40000010100 */
[----:B------:R-:W-:Y:S02]  /*53c0*/  FMUL.FTZ R85, R96, R85 ;  /* 0x0000005560557220 */ /* 0x000fe40000410000 */
[----:B------:R-:W-:Y:S02]  /*53d0*/  FMUL.FTZ R10, R102, R10 ;  /* 0x0000000a660a7220 */ /* 0x000fe40000410000 */
[----:B------:R-:W-:Y:S02]  /*53e0*/  FMUL.FTZ R9, R101, R9 ;  /* 0x0000000965097220 */ /* 0x000fe40000410000 */
[----:B------:R-:W-:Y:S02]  /*53f0*/  FMUL.FTZ R12, R99, R12 ;  /* 0x0000000c630c7220 */ /* 0x000fe40000410000 */
[----:B------:R-:W-:Y:S01]  /*5400*/  FMUL.FTZ R11, R98, R11 ;  /* 0x0000000b620b7220 */ /* 0x000fe20000410000 */
[----:B------:R-:W-:-:S05]  /*5410*/  @!P0 BRA `(.L_x_391) ;  /* 0x000001a000008947 */ /* 0x000fca0003800000 */
[----:B------:R-:W-:Y:S01]  /*5420*/  IMAD.MOV.U32 R5, RZ, RZ, c[0x0][0x190] ;  /* 0x00006400ff057624 */ /* 0x000fe200078e00ff */
[----:B------:R-:W-:Y:S01]  /*5430*/  ULOP3.LUT UR7, UR6, 0x1, URZ, 0xc0, !UPT ;  /* 0x0000000106077892 */ /* 0x000fe2000f8ec03f */
[----:B------:R-:W-:Y:S02]  /*5440*/  IMAD.MOV.U32 R14, RZ, RZ, c[0x0][0x194] ;  /* 0x00006500ff0e7624 */ /* 0x000fe400078e00ff */
[C---:B------:R-:W-:Y:S01]  /*5450*/  IMAD.U32 R0, R5.reuse, -0x40, RZ ;  /* 0xffffffc005007824 */ /* 0x040fe200078e00ff */
[----:B------:R-:W-:Y:S04]  /*5460*/  UISETP.NE.U32.AND UP0, UPT, UR7, 0x1, UPT ;  /* 0x000000010700788c */ /* 0x000fe8000bf05070 */
[C---:B------:R-:W-:Y:S01]  /*5470*/  LEA R4, P1, R0.reuse, R242, 0x1 ;  /* 0x000000f200047211 */ /* 0x040fe200078208ff */
[----:B------:R-:W-:Y:S03]  /*5480*/  USEL UR7, UR40, 0x8000, !UP0 ;  /* 0x0000800028077887 */ /* 0x000fe6000c000000 */
[----:B------:R-:W-:Y:S01]  /*5490*/  LEA.HI.X.SX32 R0, R0, R243, 0x1, P1 ;  /* 0x000000f300007211 */ /* 0x000fe200008f0eff */
[----:B------:R-:W-:Y:S02]  /*54a0*/  IMAD.MOV.U32 R242, RZ, RZ, R4 ;  /* 0x000000fffff27224 */ /* 0x000fe400078e0004 */
[----:B------:R-:W-:Y:S02]  /*54b0*/  IADD3 R236, R236, UR7, RZ ;  /* 0x00000007ecec7c10 */ /* 0x000fe4000fffe0ff */
[----:B------:R-:W-:Y:S01]  /*54c0*/  IMAD.MOV.U32 R243, RZ, RZ, R0 ;  /* 0x000000fffff37224 */ /* 0x000fe200078e0000 */
[----:B------:R-:W-:Y:S02]  /*54d0*/  LEA R4, P1, R5, R242, 0x6 ;  /* 0x000000f205047211 */ /* 0x000fe400078230ff */
[----:B------:R-:W-:Y:S02]  /*54e0*/  IADD3 R219, R219, UR7, RZ ;  /* 0x00000007dbdb7c10 */ /* 0x000fe4000fffe0ff */
        /* <DEDUP_REMOVED lines=13> */
.L_x_391:
[----:B------:R-:W-:Y:S02]  /*55c0*/  F2FP.PACK_AB R8, R8, R93 ;  /* 0x0000005d0808723e */ /* 0x000fe400000000ff */
[----:B------:R-:W-:Y:S02]  /*55d0*/  F2FP.PACK_AB R7, R7, R6 ;  /* 0x000000060707723e */ /* 0x000fe400000000ff */
[----:B------:R-:W-:Y:S01]  /*55e0*/  F2FP.PACK_AB R6, R87, R88 ;  /* 0x000000585706723e */ /* 0x000fe200000000ff */
[----:B------:R-:W-:Y:S01]  /*55f0*/  STS [R239+0x28000], R8 ;  /* 0x02800008ef007388 */ /* 0x000fe20000000800 */
[----:B-1----:R-:W-:Y:S02]  /*5600*/  F2FP.PACK_AB R5, R13, R16 ;  /* 0x000000100d05723e */ /* 0x002fe400000000ff */
        /* <DEDUP_REMOVED lines=124> */
.L_x_392:
[----:B------:R-:W-:Y:S01]  /*5dd0*/  LDSM.16.M88.4 R128, [R227] ;  /* 0x00000000e380783b */ /* 0x000fe20000000200 */
[----:B------:R-:W-:Y:S02]  /*5de0*/  ULOP3.LUT UR7, UR6, 0x1, URZ, 0xc0, !UPT ;  /* 0x0000000106077892 */ /* 0x000fe4000f8ec03f */
[----:B------:R-:W-:Y:S02]  /*5df0*/  UISETP.GT.AND UP2, UPT, UR6, UR13, UPT ;  /* 0x0000000d0600728c */ /* 0x000fe4000bf44270 */
[----:B------:R-:W2:Y:S01]  /*5e00*/  LDSM.16.MT88.4 R16, [R0+0x18000] ;  /* 0x018000000010783b */ /* 0x000ea20000004200 */
[----:B------:R-:W-:Y:S02]  /*5e10*/  UISETP.NE.U32.AND UP0, UPT, UR7, 0x1, UPT ;  /* 0x000000010700788c */ /* 0x000fe4000bf05070 */
[----:B------:R-:W-:Y:S02]  /*5e20*/  @UP3 UIADD3 UR12, UP1, UR9, -0x100, URZ ;  /* 0xffffff00090c3890 */ /* 0x000fe4000ff3e03f */
[----:B------:R-:W3:Y:S01]  /*5e30*/  LDSM.16.M88.4 R124, [R227+0x1000] ;  /* 0x00100000e37c783b */ /* 0x000ee20000000200 */
[----:B------:R-:W-:Y:S02]  /*5e40*/  UIADD3 UR6, UR6, -0x1, URZ ;  /* 0xffffffff06067890 */ /* 0x000fe4000fffe03f */
[----:B------:R-:W-:Y:S02]  /*5e50*/  @UP3 UIADD3.X UR7, UR8, -0x1, URZ, UP1, !UPT ;  /* 0xffffffff08073890 */ /* 0x000fe40008ffe43f */
        /* <DEDUP_REMOVED lines=67> */
[----:B------:R-:W4:Y:S02]  /*6290*/  LDSM.16.MT88.4 R208, [R0+0x1d800] ;  /* 0x01d8000000d0783b */ /* 0x000f240000004200 */
[-C--:B--2---:R-:W-:Y:S08]  /*62a0*/  HMMA.16816.F32 R4, R200, R204.reuse, R4 ;  /* 0x000000ccc804723c */ /* 0x084ff00000001804 */
[C---:B-1----:R-:W-:Y:S08]  /*62b0*/  HMMA.16816.F32 R8, R212.reuse, R204, R8 ;  /* 0x000000ccd408723c */ /* 0x042ff00000001808 */
[-C--:B------:R-:W-:Y:S08]  /*62c0*/  HMMA.16816.F32 R12, R212, R206.reuse, R12 ;  /* 0x000000ced40c723c */ /* 0x080ff0000000180c */
[C---:B------:R-:W-:Y:S01]  /*62d0*/  HMMA.16816.F32 R16, R200.reuse, R206, R16 ;  /* 0x000000cec810723c */ /* 0x040fe20000001810 */
[----:B------:R1:W2:Y:S07]  /*62e0*/  LDSM.16.MT88.4 R204, [R0+0x1f800] ;  /* 0x01f8000000cc783b */ /* 0x0002ae0000004200 */
[-C--:B---3--:R-:W-:Y:S08]  /*62f0*/  HMMA.16816.F32 R84, R200, R196.reuse, R84 ;  /* 0x000000c4c854723c */ /* 0x088ff00000001854 */
[C---:B------:R-:W-:Y:S01]  /*6300*/  HMMA.16816.F32 R88, R212.reuse, R196, R88 ;  /* 0x000000c4d458723c */ /* 0x040fe20000001858 */
[----:B------:R-:W3:Y:S07]  /*6310*/  LDL R197, [R1+0x18] ;  /* 0x0000180001c57983 */ /* 0x000eee0000100800 */
[-C--:B------:R-:W-:Y:S01]  /*6320*/  HMMA.16816.F32 R92, R212, R198.reuse, R92 ;  /* 0x000000c6d45c723c */ /* 0x080fe2000000185c */
[----:B-1----:R-:W3:Y:S07]  /*6330*/  LDL R0, [R1+0x14] ;  /* 0x0000140001007983 */ /* 0x002eee0000100800 */
[C---:B------:R-:W-:Y:S08]  /*6340*/  HMMA.16816.F32 R96, R200.reuse, R198, R96 ;  /* 0x000000c6c860723c */ /* 0x040ff00000001860 */
[-C--:B----4-:R-:W-:Y:S08]  /*6350*/  HMMA.16816.F32 R100, R200, R208.reuse, R100 ;  /* 0x000000d0c864723c */ /* 0x090ff00000001864 */
[C---:B------:R-:W-:Y:S07]  /*6360*/  HMMA.16816.F32 R104, R212.reuse, R208, R104 ;  /* 0x000000d0d468723c */ /* 0x040fee0000001868 */
[----:B------:R-:W-:Y:S01]  /*6370*/  IMAD.MOV.U32 R209, RZ, RZ, c[0x0][0x22c] ;  /* 0x00008b00ffd17624 */ /* 0x000fe200078e00ff */
[-C--:B------:R-:W-:Y:S01]  /*6380*/  HMMA.16816.F32 R108, R212, R210.reuse, R108 ;  /* 0x000000d2d46c723c */ /* 0x080fe2000000186c */
[----:B------:R-:W-:Y:S03]  /*6390*/  IMAD.MOV.U32 R208, RZ, RZ, c[0x0][0x22c] ;  /* 0x00008b00ffd07624 */ /* 0x000fe600078e00ff */
[----:B------:R-:W-:Y:S02]  /*63a0*/  IMAD R209, R209, c[0x0][0x1c0], RZ ;  /* 0x00007000d1d17a24 */ /* 0x000fe400078e02ff */
[----:B------:R-:W-:Y:S02]  /*63b0*/  IMAD R208, R208, c[0x0][0x1c0], RZ ;  /* 0x00007000d0d07a24 */ /* 0x000fe400078e02ff */
[C---:B------:R-:W-:Y:S04]  /*63c0*/  HMMA.16816.F32 R112, R200.reuse, R210, R112 ;  /* 0x000000d2c870723c */ /* 0x040fe80000001870 */
[----:B------:R-:W-:Y:S02]  /*63d0*/  IMAD.SHL.U32 R209, R209, 0x10, RZ ;  /* 0x00000010d1d17824 */ /* 0x000fe400078e00ff */
[----:B------:R-:W-:Y:S02]  /*63e0*/  IMAD R208, R208, 0x18, RZ ;  /* 0x00000018d0d07824 */ /* 0x000fe400078e02ff */
[-C--:B--2---:R-:W-:Y:S01]  /*63f0*/  HMMA.16816.F32 R116, R200, R204.reuse, R116 ;  /* 0x000000ccc874723c */ /* 0x084fe20000001874 */
[----:B------:R-:W-:Y:S03]  /*6400*/  IMAD.MOV.U32 R210, RZ, RZ, c[0x0][0x22c] ;  /* 0x00008b00ffd27624 */ /* 0x000fe600078e00ff */
[----:B------:R-:W-:Y:S02]  /*6410*/  IMAD.MOV.U32 R211, RZ, RZ, c[0x0][0x22c] ;  /* 0x00008b00ffd37624 */ /* 0x000fe400078e00ff */
[----:B------:R-:W-:Y:S02]  /*6420*/  IMAD R210, R210, c[0x0][0x1c0], RZ ;  /* 0x00007000d2d27a24 */ /* 0x000fe400078e02ff */
[C---:B------:R-:W-:Y:S04]  /*6430*/  HMMA.16816.F32 R120, R212.reuse, R204, R120 ;  /* 0x000000ccd478723c */ /* 0x040fe80000001878 */
[----:B------:R-:W-:Y:S02]  /*6440*/  IMAD.SHL.U32 R210, R210, 0x20, RZ ;  /* 0x00000020d2d27824 */ /* 0x000fe400078e00ff */
[----:B------:R-:W-:Y:S02]  /*6450*/  IMAD R211, R211, c[0x0][0x1c0], RZ ;  /* 0x00007000d3d37a24 */ /* 0x000fe400078e02ff */
[-C--:B------:R-:W-:Y:S04]  /*6460*/  HMMA.16816.F32 R124, R212, R206.reuse, R124 ;  /* 0x000000ced47c723c */ /* 0x080fe8000000187c */
[----:B------:R-:W-:Y:S03]  /*6470*/  IMAD.SHL.U32 R211, R211, 0x10, RZ ;  /* 0x00000010d3d37824 */ /* 0x000fe600078e00ff */
[----:B------:R-:W-:Y:S01]  /*6480*/  IMAD.MOV.U32 R215, RZ, RZ, c[0x0][0x22c] ;  /* 0x00008b00ffd77624 */ /* 0x000fe200078e00ff */
[----:B------:R-:W-:Y:S04]  /*6490*/  HMMA.16816.F32 R128, R200, R206, R128 ;  /* 0x000000cec880723c */ /* 0x000fe80000001880 */
[----:B------:R-:W-:Y:S01]  /*64a0*/  IMAD R215, R215, c[0x0][0x1c0], RZ ;  /* 0x00007000d7d77a24 */ /* 0x000fe200078e02ff */
[----:B------:R-:W-:Y:S03]  /*64b0*/  IADD3 R212, R211, 0x20, RZ ;  /* 0x00000020d3d47810 */ /* 0x000fe60007ffe0ff */
[----:B------:R-:W-:Y:S04]  /*64c0*/  IMAD R215, R215, 0x38, RZ ;  /* 0x00000038d7d77824 */ /* 0x000fe800078e02ff */
[----:B------:R-:W-:Y:S01]  /*64d0*/  IMAD.IADD R212, R238, 0x1, R212 ;  /* 0x00000001eed47824 */ /* 0x000fe200078e02d4 */
[----:B---3--:R-:W-:Y:S01]  /*64e0*/  @P0 IADD3 R198, P1, R197, UR9, RZ ;  /* 0x00000009c5c60c10 */ /* 0x008fe2000ff3e0ff */
[----:B------:R-:W-:Y:S03]  /*64f0*/  @UP3 UMOV UR9, UR12 ;  /* 0x0000000c00093c82 */ /* 0x000fe60008000000 */
[----:B------:R-:W-:Y:S01]  /*6500*/  @P0 IADD3.X R199, R0, UR8, RZ, P1, !PT ;  /* 0x0000000800c70c10 */ /* 0x000fe20008ffe4ff */
[----:B------:R-:W-:Y:S01]  /*6510*/  IMAD.MOV.U32 R0, RZ, RZ, c[0x0][0x22c] ;  /* 0x00008b00ff007624 */ /* 0x000fe200078e00ff */
[CC--:B------:R-:W-:Y:S01]  /*6520*/  LEA R196, P1, R238.reuse, R234.reuse, 0x2 ;  /* 0x000000eaeec47211 */ /* 0x0c0fe200078210ff */
[----:B------:R-:W-:Y:S02]  /*6530*/  @UP3 UMOV UR8, UR7 ;  /* 0x0000000700083c82 */ /* 0x000fe40008000000 */
[----:B------:R1:W5:Y:S01]  /*6540*/  @P0 LDG.E R247, [R198.64+-0x100] ;  /* 0xffff0004c6f70981 */ /* 0x000362000c1e1900 */
[-C--:B------:R-:W-:Y:S01]  /*6550*/  LEA.HI.X.SX32 R197, R238, R235.reuse, 0x2, P1 ;  /* 0x000000ebeec57211 */ /* 0x080fe200008f16ff */
[----:B------:R-:W-:Y:S03]  /*6560*/  IMAD R0, R0, c[0x0][0x1c0], RZ ;  /* 0x0000700000007a24 */ /* 0x000fe600078e02ff */
[----:B------:R1:W5:Y:S01]  /*6570*/  @P0 LDG.E R248, [R198.64+-0xe0] ;  /* 0xffff2004c6f80981 */ /* 0x000362000c1e1900 */
[----:B------:R-:W-:Y:S04]  /*6580*/  IMAD R0, R0, 0x28, RZ ;  /* 0x0000002800007824 */ /* 0x000fe800078e02ff */
[----:B------:R2:W-:Y:S05]  /*6590*/  RED.E.ADD.F32.FTZ.RN.STRONG.GPU [R234.64], R4 ;  /* 0x00000004ea00798e */ /* 0x0005ea000c10e784 */
[----:B------:R3:W-:Y:S01]  /*65a0*/  RED.E.ADD.F32.FTZ.RN.STRONG.GPU [R196.64], R5 ;  /* 0x00000005c400798e */ /* 0x0007e2000c10e784 */
[CC--:B-1----:R-:W-:Y:S04]  /*65b0*/  LEA R198, P0, R209.reuse, R234.reuse, 0x2 ;  /* 0x000000ead1c67211 */ /* 0x0c2fe800078010ff */
[-C--:B------:R-:W-:Y:S02]  /*65c0*/  LEA.HI.X.SX32 R199, R209, R235.reuse, 0x2, P0 ;  /* 0x000000ebd1c77211 */ /* 0x080fe400000f16ff */
[-C--:B------:R-:W-:Y:S02]  /*65d0*/  LEA R204, P0, R210, R234.reuse, 0x2 ;  /* 0x000000ead2cc7211 */ /* 0x080fe400078010ff */
[-C--:B--2---:R-:W-:Y:S01]  /*65e0*/  LEA R4, P1, R208, R234.reuse, 0x2 ;  /* 0x000000ead0047211 */ /* 0x084fe200078210ff */
[----:B------:R1:W-:Y:S01]  /*65f0*/  RED.E.ADD.F32.FTZ.RN.STRONG.GPU [R198.64], R6 ;  /* 0x00000006c600798e */ /* 0x0003e2000c10e784 */
[-C--:B------:R-:W-:Y:S02]  /*6600*/  LEA.HI.X.SX32 R205, R210, R235.reuse, 0x2, P0 ;  /* 0x000000ebd2cd7211 */ /* 0x080fe400000f16ff */
[-C--:B---3--:R-:W-:Y:S01]  /*6610*/  LEA.HI.X.SX32 R5, R208, R235.reuse, 0x2, P1 ;  /* 0x000000ebd0057211 */ /* 0x088fe200008f16ff */
[----:B------:R-:W-:Y:S01]  /*6620*/  IMAD.MOV.U32 R208, RZ, RZ, c[0x0][0x22c] ;  /* 0x00008b00ffd07624 */ /* 0x000fe200078e00ff */
[----:B------:R-:W2:Y:S03]  /*6630*/  LDL R210, [R1+0x2c] ;  /* 0x00002c0001d27983 */ /* 0x000ea60000100800 */
[----:B------:R-:W-:Y:S02]  /*6640*/  IMAD R208, R208, c[0x0][0x1c0], RZ ;  /* 0x00007000d0d07a24 */ /* 0x000fe400078e02ff */
[----:B------:R3:W-:Y:S02]  /*6650*/  RED.E.ADD.F32.FTZ.RN.STRONG.GPU [R4.64], R7 ;  /* 0x000000070400798e */ /* 0x0007e4000c10e784 */
[----:B------:R-:W-:Y:S03]  /*6660*/  IMAD R208, R208, 0x30, RZ ;  /* 0x00000030d0d07824 */ /* 0x000fe600078e02ff */
[----:B------:R4:W-:Y:S01]  /*6670*/  RED.E.ADD.F32.FTZ.RN.STRONG.GPU [R204.64], R8 ;  /* 0x00000008cc00798e */ /* 0x0009e2000c10e784 */
[-C--:B-1----:R-:W-:Y:S02]  /*6680*/  LEA R198, P2, R0, R234.reuse, 0x2 ;  /* 0x000000ea00c67211 */ /* 0x082fe400078410ff */
[-C--:B------:R-:W-:Y:S02]  /*6690*/  LEA R6, P1, R208, R234.reuse, 0x2 ;  /* 0x000000ead0067211 */ /* 0x080fe400078210ff */
[-C--:B------:R-:W-:Y:S02]  /*66a0*/  LEA.HI.X.SX32 R199, R0, R235.reuse, 0x2, P2 ;  /* 0x000000eb00c77211 */ /* 0x080fe400010f16ff */
[----:B------:R-:W2:Y:S01]  /*66b0*/  LDL R0, [R1+0x10] ;  /* 0x0000100001007983 */ /* 0x000ea20000100800 */
[-C--:B---3--:R-:W-:Y:S04]  /*66c0*/  LEA.HI.X.SX32 R7, R208, R235.reuse, 0x2, P1 ;  /* 0x000000ebd0077211 */ /* 0x088fe800008f16ff */
[----:B------:R1:W-:Y:S01]  /*66d0*/  RED.E.ADD.F32.FTZ.RN.STRONG.GPU [R198.64], R9 ;  /* 0x00000009c600798e */ /* 0x0003e2000c10e784 */
[----:B------:R-:W-:Y:S01]  /*66e0*/  IMAD.MOV.U32 R208, RZ, RZ, c[0x0][0x22c] ;  /* 0x00008b00ffd07624 */ /* 0x000fe200078e00ff */
[CC--:B------:R-:W-:Y:S03]  /*66f0*/  LEA R4, P0, R215.reuse, R234.reuse, 0x2 ;  /* 0x000000ead7047211 */ /* 0x0c0fe600078010ff */
[----:B------:R-:W-:Y:S01]  /*6700*/  IMAD R208, R208, c[0x0][0x1c0], RZ ;  /* 0x00007000d0d07a24 */ /* 0x000fe200078e02ff */
[----:B------:R3:W-:Y:S01]  /*6710*/  RED.E.ADD.F32.FTZ.RN.STRONG.GPU [R6.64], R10 ;  /* 0x0000000a0600798e */ /* 0x0007e2000c10e784 */
[-C--:B------:R-:W-:Y:S02]  /*6720*/  LEA.HI.X.SX32 R5, R215, R235.reuse, 0x2, P0 ;  /* 0x000000ebd7057211 */ /* 0x080fe400000f16ff */
[----:B------:R-:W-:Y:S03]  /*6730*/  IMAD.SHL.U32 R208, R208, 0x10, RZ ;  /* 0x00000010d0d07824 */ /* 0x000fe600078e00ff */
[----:B------:R3:W-:Y:S02]  /*6740*/  RED.E.ADD.F32.FTZ.RN.STRONG.GPU [R4.64], R11 ;  /* 0x0000000b0400798e */ /* 0x0007e4000c10e784 */
[----:B------:R-:W-:Y:S03]  /*6750*/  IADD3 R208, R208, 0x20, RZ ;  /* 0x00000020d0d07810 */ /* 0x000fe60007ffe0ff */
[----:B------:R-:W-:Y:S01]  /*6760*/  RED.E.ADD.F32.FTZ.RN.STRONG.GPU [R234.64+0x80], R16 ;  /* 0x00008010ea00798e */ /* 0x000fe2000c10e784 */
[CC--:B----4-:R-:W-:Y:S04]  /*6770*/  LEA R8, P0, R208.reuse, R234.reuse, 0x2 ;  /* 0x000000ead0087211 */ /* 0x0d0fe800078010ff */
[----:B------:R-:W-:Y:S01]  /*6780*/  RED.E.ADD.F32.FTZ.RN.STRONG.GPU [R196.64+0x80], R17 ;  /* 0x00008011c400798e */ /* 0x000fe2000c10e784 */
[-C--:B-1----:R-:W-:Y:S04]  /*6790*/  LEA.HI.X.SX32 R9, R208, R235.reuse, 0x2, P0 ;  /* 0x000000ebd0097211 */ /* 0x082fe800000f16ff */
[----:B------:R-:W4:Y:S01]  /*67a0*/  LDL R199, [R1+0xc] ;  /* 0x00000c0001c77983 */ /* 0x000f220000100800 */
[C---:B------:R-:W-:Y:S02]  /*67b0*/  IADD3 R208, R211.reuse, 0x20, RZ ;  /* 0x00000020d3d07810 */ /* 0x040fe40007ffe0ff */
[----:B------:R-:W-:Y:S02]  /*67c0*/  IADD3 R211, R211, 0x20, RZ ;  /* 0x00000020d3d37810 */ /* 0x000fe40007ffe0ff */
[----:B------:R1:W-:Y:S01]  /*67d0*/  RED.E.ADD.F32.FTZ.RN.STRONG.GPU [R8.64], R18 ;  /* 0x000000120800798e */ /* 0x0003e2000c10e784 */
[----:B------:R-:W-:Y:S01]  /*67e0*/  IMAD.IADD R208, R238, 0x1, R208 ;  /* 0x00000001eed07824 */ /* 0x000fe200078e02d0 */
[-C--:B---3--:R-:W-:Y:S01]  /*67f0*/  LEA R6, P1, R212, R234.reuse, 0x2 ;  /* 0x000000ead4067211 */ /* 0x088fe200078210ff */
[C---:B------:R-:W-:Y:S02]  /*6800*/  IMAD.IADD R211, R238.reuse, 0x1, R211 ;  /* 0x00000001eed37824 */ /* 0x040fe400078e02d3 */
[----:B------:R-:W4:Y:S01]  /*6810*/  LDL R198, [R1+0x28] ;  /* 0x0000280001c67983 */ /* 0x000f220000100800 */
[----:B------:R-:W-:Y:S01]  /*6820*/  IMAD.IADD R208, R238, 0x1, R208 ;  /* 0x00000001eed07824 */ /* 0x000fe200078e02d0 */
[-C--:B------:R-:W-:Y:S01]  /*6830*/  LEA.HI.X.SX32 R7, R212, R235.reuse, 0x2, P1 ;  /* 0x000000ebd4077211 */ /* 0x080fe200008f16ff */
[C---:B------:R-:W-:Y:S02]  /*6840*/  IMAD.IADD R211, R238.reuse, 0x1, R211 ;  /* 0x00000001eed37824 */ /* 0x040fe400078e02d3 */
[----:B------:R-:W-:Y:S02]  /*6850*/  IMAD.IADD R208, R238, 0x1, R208 ;  /* 0x00000001eed07824 */ /* 0x000fe400078e02d0 */
[----:B------:R-:W-:Y:S01]  /*6860*/  RED.E.ADD.F32.FTZ.RN.STRONG.GPU [R6.64], R19 ;  /* 0x000000130600798e */ /* 0x000fe2000c10e784 */
[CC--:B------:R-:W-:Y:S04]  /*6870*/  LEA R10, P0, R211.reuse, R234.reuse, 0x2 ;  /* 0x000000ead30a7211 */ /* 0x0c0fe800078010ff */
[-C--:B------:R-:W-:Y:S01]  /*6880*/  LEA.HI.X.SX32 R11, R211, R235.reuse, 0x2, P0 ;  /* 0x000000ebd30b7211 */ /* 0x080fe200000f16ff */
[----:B------:R-:W-:Y:S04]  /*6890*/  IMAD.MOV.U32 R211, RZ, RZ, c[0x0][0x22c] ;  /* 0x00008b00ffd37624 */ /* 0x000fe800078e00ff */
[----:B------:R1:W-:Y:S01]  /*68a0*/  RED.E.ADD.F32.FTZ.RN.STRONG.GPU [R10.64], R12 ;  /* 0x0000000c0a00798e */ /* 0x0003e2000c10e784 */
[----:B------:R-:W-:Y:S01]  /*68b0*/  IMAD R211, R211, c[0x0][0x1c0], RZ ;  /* 0x00007000d3d37a24 */ /* 0x000fe200078e02ff */
[CC--:B-1----:R-:W-:Y:S03]  /*68c0*/  LEA R8, P2, R208.reuse, R234.reuse, 0x2 ;  /* 0x000000ead0087211 */ /* 0x0c2fe600078410ff */
[----:B------:R-:W-:Y:S01]  /*68d0*/  IMAD.SHL.U32 R211, R211, 0x10, RZ ;  /* 0x00000010d3d37824 */ /* 0x000fe200078e00ff */
[-C--:B------:R-:W-:Y:S01]  /*68e0*/  LEA.HI.X.SX32 R9, R208, R235.reuse, 0x2, P2 ;  /* 0x000000ebd0097211 */ /* 0x080fe200010f16ff */
[----:B------:R-:W-:Y:S03]  /*68f0*/  IMAD.MOV.U32 R208, RZ, RZ, c[0x0][0x22c] ;  /* 0x00008b00ffd07624 */ /* 0x000fe600078e00ff */
[----:B------:R-:W-:Y:S01]  /*6900*/  IADD3 R16, R211, 0x60, RZ ;  /* 0x00000060d3107810 */ /* 0x000fe20007ffe0ff */
[----:B------:R-:W-:Y:S01]  /*6910*/  IMAD.MOV.U32 R211, RZ, RZ, c[0x0][0x22c] ;  /* 0x00008b00ffd37624 */ /* 0x000fe200078e00ff */
[----:B------:R1:W-:Y:S01]  /*6920*/  RED.E.ADD.F32.FTZ.RN.STRONG.GPU [R8.64], R13 ;  /* 0x0000000d0800798e */ /* 0x0003e2000c10e784 */
[----:B------:R-:W-:Y:S02]  /*6930*/  IMAD R208, R208, c[0x0][0x1c0], RZ ;  /* 0x00007000d0d07a24 */ /* 0x000fe400078e02ff */
[----:B------:R-:W-:Y:S02]  /*6940*/  IMAD R211, R211, c[0x0][0x1c0], RZ ;  /* 0x00007000d3d37a24 */ /* 0x000fe400078e02ff */
[----:B------:R-:W-:Y:S02]  /*6950*/  IMAD.SHL.U32 R208, R208, 0x10, RZ ;  /* 0x00000010d0d07824 */ /* 0x000fe400078e00ff */
[----:B------:R-:W-:Y:S03]  /*6960*/  IMAD.SHL.U32 R211, R211, 0x10, RZ ;  /* 0x00000010d3d37824 */ /* 0x000fe600078e00ff */
[C---:B------:R-:W-:Y:S02]  /*6970*/  IADD3 R204, R208.reuse, 0x40, RZ ;  /* 0x00000040d0cc7810 */ /* 0x040fe40007ffe0ff */
[C---:B------:R-:W-:Y:S01]  /*6980*/  IADD3 R201, R208.reuse, 0x40, RZ ;  /* 0x00000040d0c97810 */ /* 0x040fe20007ffe0ff */
[----:B------:R-:W4:Y:S01]  /*6990*/  LDL R12, [R1+0x24] ;  /* 0x00002400010c7983 */ /* 0x000f220000100800 */
[----:B------:R-:W-:Y:S01]  /*69a0*/  IADD3 R200, R208, 0x40, RZ ;  /* 0x00000040d0c87810 */ /* 0x000fe20007ffe0ff */
[C---:B------:R-:W-:Y:S02]  /*69b0*/  IMAD.IADD R204, R238.reuse, 0x1, R204 ;  /* 0x00000001eecc7824 */ /* 0x040fe400078e02cc */
[C---:B------:R-:W-:Y:S02]  /*69c0*/  IMAD.IADD R201, R238.reuse, 0x1, R201 ;  /* 0x00000001eec97824 */ /* 0x040fe400078e02c9 */
[C---:B------:R-:W-:Y:S02]  /*69d0*/  IMAD.IADD R200, R238.reuse, 0x1, R200 ;  /* 0x00000001eec87824 */ /* 0x040fe400078e02c8 */
[C---:B------:R-:W-:Y:S02]  /*69e0*/  IMAD.IADD R201, R238.reuse, 0x1, R201 ;  /* 0x00000001eec97824 */ /* 0x040fe400078e02c9 */
[C---:B------:R-:W-:Y:S02]  /*69f0*/  IMAD.IADD R200, R238.reuse, 0x1, R200 ;  /* 0x00000001eec87824 */ /* 0x040fe400078e02c8 */
[----:B------:R-:W-:Y:S02]  /*6a00*/  IMAD.MOV.U32 R208, RZ, RZ, c[0x0][0x22c] ;  /* 0x00008b00ffd07624 */ /* 0x000fe400078e00ff */
[----:B------:R-:W-:Y:S01]  /*6a10*/  IMAD.IADD R200, R238, 0x1, R200 ;  /* 0x00000001eec87824 */ /* 0x000fe200078e02c8 */
[----:B-1----:R-:W4:Y:S01]  /*6a20*/  LDL R13, [R1+0x20] ;  /* 0x00002000010d7983 */ /* 0x002f220000100800 */
[----:B------:R-:W-:Y:S03]  /*6a30*/  IMAD R208, R208, c[0x0][0x1c0], RZ ;  /* 0x00007000d0d07a24 */ /* 0x000fe600078e02ff */
[-C--:B------:R-:W-:Y:S01]  /*6a40*/  LEA R8, P2, R200, R234.reuse, 0x2 ;  /* 0x000000eac8087211 */ /* 0x080fe200078410ff */
[----:B------:R-:W-:Y:S03]  /*6a50*/  IMAD.SHL.U32 R208, R208, 0x10, RZ ;  /* 0x00000010d0d07824 */ /* 0x000fe600078e00ff */
[-C--:B------:R-:W-:Y:S02]  /*6a60*/  LEA.HI.X.SX32 R9, R200, R235.reuse, 0x2, P2 ;  /* 0x000000ebc8097211 */ /* 0x080fe400010f16ff */
[----:B------:R-:W-:Y:S05]  /*6a70*/  IADD3 R17, R208, 0x60, RZ ;  /* 0x00000060d0117810 */ /* 0x000fea0007ffe0ff */
[----:B------:R-:W-:Y:S01]  /*6a80*/  IMAD.IADD R17, R238, 0x1, R17 ;  /* 0x00000001ee117824 */ /* 0x000fe200078e0211 */
[CC--:B--2---:R-:W-:Y:S04]  /*6a90*/  LEA R6, P0, R210.reuse, R234.reuse, 0x2 ;  /* 0x000000ead2067211 */ /* 0x0c4fe800078010ff */
[-C--:B------:R-:W-:Y:S02]  /*6aa0*/  LEA.HI.X.SX32 R7, R210, R235.reuse, 0x2, P0 ;  /* 0x000000ebd2077211 */ /* 0x080fe400000f16ff */
[CC--:B------:R-:W-:Y:S04]  /*6ab0*/  LEA R4, P1, R0.reuse, R234.reuse, 0x2 ;  /* 0x000000ea00047211 */ /* 0x0c0fe800078210ff */
[-C--:B------:R-:W-:Y:S01]  /*6ac0*/  LEA.HI.X.SX32 R5, R0, R235.reuse, 0x2, P1 ;  /* 0x000000eb00057211 */ /* 0x080fe200008f16ff */
[----:B------:R-:W-:Y:S04]  /*6ad0*/  IMAD.MOV.U32 R0, RZ, RZ, c[0x0][0x22c] ;  /* 0x00008b00ff007624 */ /* 0x000fe800078e00ff */
[----:B------:R1:W-:Y:S01]  /*6ae0*/  RED.E.ADD.F32.FTZ.RN.STRONG.GPU [R4.64], R14 ;  /* 0x0000000e0400798e */ /* 0x0003e2000c10e784 */
[----:B------:R-:W-:Y:S04]  /*6af0*/  IMAD R0, R0, c[0x0][0x1c0], RZ ;  /* 0x0000700000007a24 */ /* 0x000fe800078e02ff */
[----:B------:R-:W-:Y:S01]  /*6b00*/  IMAD.SHL.U32 R0, R0, 0x10, RZ ;  /* 0x0000001000007824 */ /* 0x000fe200078e00ff */
[----:B------:R2:W-:Y:S04]  /*6b10*/  RED.E.ADD.F32.FTZ.RN.STRONG.GPU [R6.64], R15 ;  /* 0x0000000f0600798e */ /* 0x0005e8000c10e784 */
[----:B------:R-:W-:Y:S01]  /*6b20*/  IADD3 R0, R0, 0x40, RZ ;  /* 0x0000004000007810 */ /* 0x000fe20007ffe0ff */
[----:B------:R-:W-:Y:S05]  /*6b30*/  RED.E.ADD.F32.FTZ.RN.STRONG.GPU [R234.64+0x100], R84 ;  /* 0x00010054ea00798e */ /* 0x000fea000c10e784 */
[----:B------:R-:W-:Y:S01]  /*6b40*/  RED.E.ADD.F32.FTZ.RN.STRONG.GPU [R196.64+0x100], R85 ;  /* 0x00010055c400798e */ /* 0x000fe2000c10e784 */
[CC--:B-1----:R-:W-:Y:S04]  /*6b50*/  LEA R4, P0, R0.reuse, R234.reuse, 0x2 ;  /* 0x000000ea00047211 */ /* 0x0c2fe800078010ff */
[----:B------:R-:W3:Y:S01]  /*6b60*/  LDL R14, [R1+0x4] ;  /* 0x00000400010e7983 */ /* 0x000ee20000100800 */
[-C--:B------:R-:W-:Y:S04]  /*6b70*/  LEA.HI.X.SX32 R5, R0, R235.reuse, 0x2, P0 ;  /* 0x000000eb00057211 */ /* 0x080fe800000f16ff */
[----:B------:R-:W3:Y:S01]  /*6b80*/  LDL R0, [R1+0x8] ;  /* 0x0000080001007983 */ /* 0x000ee20000100800 */
[CC--:B--2---:R-:W-:Y:S02]  /*6b90*/  LEA R6, P1, R204.reuse, R234.reuse, 0x2 ;  /* 0x000000eacc067211 */ /* 0x0c4fe400078210ff */
[CC--:B------:R-:W-:Y:S02]  /*6ba0*/  LEA R10, P0, R201.reuse, R234.reuse, 0x2 ;  /* 0x000000eac90a7211 */ /* 0x0c0fe400078010ff */
[----:B------:R4:W-:Y:S01]  /*6bb0*/  RED.E.ADD.F32.FTZ.RN.STRONG.GPU [R4.64], R86 ;  /* 0x000000560400798e */ /* 0x0009e2000c10e784 */
[-C--:B------:R-:W-:Y:S02]  /*6bc0*/  LEA.HI.X.SX32 R7, R204, R235.reuse, 0x2, P1 ;  /* 0x000000ebcc077211 */ /* 0x080fe400008f16ff */
[-C--:B------:R-:W-:Y:S02]  /*6bd0*/  LEA.HI.X.SX32 R11, R201, R235.reuse, 0x2, P0 ;  /* 0x000000ebc90b7211 */ /* 0x080fe400000f16ff */
[----:B------:R-:W-:Y:S01]  /*6be0*/  IADD3 R15, R208, 0x60, RZ ;  /* 0x00000060d00f7810 */ /* 0x000fe20007ffe0ff */
[----:B------:R1:W-:Y:S04]  /*6bf0*/  RED.E.ADD.F32.FTZ.RN.STRONG.GPU [R6.64], R87 ;  /* 0x000000570600798e */ /* 0x0003e8000c10e784 */
[C---:B------:R-:W-:Y:S01]  /*6c00*/  IMAD.IADD R15, R238.reuse, 0x1, R15 ;  /* 0x00000001ee0f7824 */ /* 0x040fe200078e020f */
[----:B------:R-:W-:Y:S03]  /*6c10*/  RED.E.ADD.F32.FTZ.RN.STRONG.GPU [R10.64], R88 ;  /* 0x000000580a00798e */ /* 0x000fe6000c10e784 */
[C---:B------:R-:W-:Y:S02]  /*6c20*/  IMAD.IADD R15, R238.reuse, 0x1, R15 ;  /* 0x00000001ee0f7824 */ /* 0x040fe400078e020f */
[----:B------:R2:W-:Y:S02]  /*6c30*/  RED.E.ADD.F32.FTZ.RN.STRONG.GPU [R8.64], R89 ;  /* 0x000000590800798e */ /* 0x0005e4000c10e784 */
[----:B------:R-:W-:Y:S03]  /*6c40*/  IMAD.IADD R15, R238, 0x1, R15 ;  /* 0x00000001ee0f7824 */ /* 0x000fe600078e020f */
[----:B------:R-:W-:Y:S01]  /*6c50*/  LDSM.16.MT88.4 R84, [R2+0x4000] ;  /* 0x004000000254783b */ /* 0x000fe20000004200 */
[CC--:B----4-:R-:W-:Y:S04]  /*6c60*/  LEA R4, P1, R199.reuse, R234.reuse, 0x2 ;  /* 0x000000eac7047211 */ /* 0x0d0fe800078210ff */
[-C--:B------:R-:W-:Y:S02]  /*6c70*/  LEA.HI.X.SX32 R5, R199, R235.reuse, 0x2, P1 ;  /* 0x000000ebc7057211 */ /* 0x080fe400008f16ff */
[CC--:B-1----:R-:W-:Y:S03]  /*6c80*/  LEA R6, P0, R198.reuse, R234.reuse, 0x2 ;  /* 0x000000eac6067211 */ /* 0x0c2fe600078010ff */
[----:B------:R1:W-:Y:S01]  /*6c90*/  RED.E.ADD.F32.FTZ.RN.STRONG.GPU [R4.64], R90 ;  /* 0x0000005a0400798e */ /* 0x0003e2000c10e784 */
[-C--:B------:R-:W-:Y:S05]  /*6ca0*/  LEA.HI.X.SX32 R7, R198, R235.reuse, 0x2, P0 ;  /* 0x000000ebc6077211 */ /* 0x080fea00000f16ff */
[----:B------:R4:W-:Y:S01]  /*6cb0*/  RED.E.ADD.F32.FTZ.RN.STRONG.GPU [R6.64], R91 ;  /* 0x0000005b0600798e */ /* 0x0009e2000c10e784 */
[CC--:B--2---:R-:W-:Y:S04]  /*6cc0*/  LEA R8, P2, R15.reuse, R234.reuse, 0x2 ;  /* 0x000000ea0f087211 */ /* 0x0c4fe800078410ff */
[----:B------:R-:W-:Y:S01]  /*6cd0*/  RED.E.ADD.F32.FTZ.RN.STRONG.GPU [R234.64+0x180], R96 ;  /* 0x00018060ea00798e */ /* 0x000fe2000c10e784 */
[-C--:B------:R-:W-:Y:S04]  /*6ce0*/  LEA.HI.X.SX32 R9, R15, R235.reuse, 0x2, P2 ;  /* 0x000000eb0f097211 */ /* 0x080fe800010f16ff */
[----:B------:R-:W-:Y:S05]  /*6cf0*/  RED.E.ADD.F32.FTZ.RN.STRONG.GPU [R196.64+0x180], R97 ;  /* 0x00018061c400798e */ /* 0x000fea000c10e784 */
[----:B------:R-:W-:Y:S01]  /*6d00*/  LDSM.16.MT88.4 R88, [R2+0x6000] ;  /* 0x006000000258783b */ /* 0x000fe20000004200 */
[CC--:B-1----:R-:W-:Y:S04]  /*6d10*/  LEA R4, P0, R16.reuse, R234.reuse, 0x2 ;  /* 0x000000ea10047211 */ /* 0x0c2fe800078010ff */
[-C--:B------:R-:W-:Y:S02]  /*6d20*/  LEA.HI.X.SX32 R5, R16, R235.reuse, 0x2, P0 ;  /* 0x000000eb10057211 */ /* 0x080fe400000f16ff */
[----:B------:R-:W-:Y:S01]  /*6d30*/  IADD3 R16, R208, 0x60, RZ ;  /* 0x00000060d0107810 */ /* 0x000fe20007ffe0ff */
[----:B------:R-:W-:Y:S01]  /*6d40*/  IMAD.MOV.U32 R208, RZ, RZ, c[0x0][0x22c] ;  /* 0x00008b00ffd07624 */ /* 0x000fe200078e00ff */
[CC--:B----4-:R-:W-:Y:S01]  /*6d50*/  LEA R6, P1, R17.reuse, R234.reuse, 0x2 ;  /* 0x000000ea11067211 */ /* 0x0d0fe200078210ff */
[----:B------:R-:W-:Y:S02]  /*6d60*/  RED.E.ADD.F32.FTZ.RN.STRONG.GPU [R4.64], R98 ;  /* 0x000000620400798e */ /* 0x000fe4000c10e784 */
[----:B------:R-:W-:Y:S01]  /*6d70*/  IMAD.IADD R16, R238, 0x1, R16 ;  /* 0x00000001ee107824 */ /* 0x000fe200078e0210 */
[-C--:B------:R-:W-:Y:S01]  /*6d80*/  LEA.HI.X.SX32 R7, R17, R235.reuse, 0x2, P1 ;  /* 0x000000eb11077211 */ /* 0x080fe200008f16ff */
[----:B------:R-:W-:Y:S02]  /*6d90*/  IMAD R208, R208, c[0x0][0x1c0], RZ ;  /* 0x00007000d0d07a24 */ /* 0x000fe400078e02ff */
[----:B------:R-:W-:Y:S02]  /*6da0*/  IMAD.IADD R16, R238, 0x1, R16 ;  /* 0x00000001ee107824 */ /* 0x000fe400078e0210 */
[----:B------:R1:W-:Y:S01]  /*6db0*/  RED.E.ADD.F32.FTZ.RN.STRONG.GPU [R6.64], R99 ;  /* 0x000000630600798e */ /* 0x0003e2000c10e784 */
[----:B------:R-:W-:Y:S02]  /*6dc0*/  IMAD.SHL.U32 R208, R208, 0x10, RZ ;  /* 0x00000010d0d07824 */ /* 0x000fe400078e00ff */
[-C--:B------:R-:W-:Y:S02]  /*6dd0*/  LEA R10, P0, R16, R234.reuse, 0x2 ;  /* 0x000000ea100a7211 */ /* 0x080fe400078010ff */
[----:B------:R-:W-:Y:S01]  /*6de0*/  LDSM.16.MT88.4 R96, [R220+0x28800] ;  /* 0x02880000dc60783b */ /* 0x000fe20000004200 */
[----:B------:R-:W-:Y:S02]  /*6df0*/  IADD3 R17, R208, 0x80, RZ ;  /* 0x00000080d0117810 */ /* 0x000fe40007ffe0ff */
[-C--:B------:R-:W-:Y:S02]  /*6e00*/  LEA.HI.X.SX32 R11, R16, R235.reuse, 0x2, P0 ;  /* 0x000000eb100b7211 */ /* 0x080fe400000f16ff */
[----:B------:R-:W-:Y:S01]  /*6e10*/  IADD3 R16, R208, 0x80, RZ ;  /* 0x00000080d0107810 */ /* 0x000fe20007ffe0ff */
[----:B------:R-:W-:Y:S01]  /*6e20*/  IMAD.IADD R17, R238, 0x1, R17 ;  /* 0x00000001ee117824 */ /* 0x000fe200078e0211 */
[----:B------:R-:W-:Y:S01]  /*6e30*/  IADD3 R15, R208, 0x80, RZ ;  /* 0x00000080d00f7810 */ /* 0x000fe20007ffe0ff */
[----:B------:R-:W-:Y:S01]  /*6e40*/  RED.E.ADD.F32.FTZ.RN.STRONG.GPU [R10.64], R92 ;  /* 0x0000005c0a00798e */ /* 0x000fe2000c10e784 */
[----:B------:R-:W-:Y:S02]  /*6e50*/  IMAD.MOV.U32 R208, RZ, RZ, c[0x0][0x22c] ;  /* 0x00008b00ffd07624 */ /* 0x000fe400078e00ff */
[C---:B------:R-:W-:Y:S02]  /*6e60*/  IMAD.IADD R16, R238.reuse, 0x1, R16 ;  /* 0x00000001ee107824 */ /* 0x040fe400078e0210 */
[----:B------:R2:W-:Y:S01]  /*6e70*/  RED.E.ADD.F32.FTZ.RN.STRONG.GPU [R8.64], R93 ;  /* 0x0000005d0800798e */ /* 0x0005e2000c10e784 */
[C---:B------:R-:W-:Y:S02]  /*6e80*/  IMAD.IADD R15, R238.reuse, 0x1, R15 ;  /* 0x00000001ee0f7824 */ /* 0x040fe400078e020f */
[C---:B------:R-:W-:Y:S02]  /*6e90*/  IMAD.IADD R16, R238.reuse, 0x1, R16 ;  /* 0x00000001ee107824 */ /* 0x040fe400078e0210 */
[----:B------:R-:W-:Y:S02]  /*6ea0*/  IMAD.IADD R15, R238, 0x1, R15 ;  /* 0x00000001ee0f7824 */ /* 0x000fe400078e020f */
[----:B------:R-:W-:Y:S01]  /*6eb0*/  IMAD R208, R208, c[0x0][0x1c0], RZ ;  /* 0x00007000d0d07a24 */ /* 0x000fe200078e02ff */
[-C--:B-1----:R-:W-:Y:S01]  /*6ec0*/  LEA R6, P0, R12, R234.reuse, 0x2 ;  /* 0x000000ea0c067211 */ /* 0x082fe200078010ff */
[----:B------:R-:W-:Y:S02]  /*6ed0*/  IMAD.IADD R15, R238, 0x1, R15 ;  /* 0x00000001ee0f7824 */ /* 0x000fe400078e020f */
[----:B------:R-:W-:Y:S01]  /*6ee0*/  IMAD.SHL.U32 R208, R208, 0x10, RZ ;  /* 0x00000010d0d07824 */ /* 0x000fe200078e00ff */
[-C--:B------:R-:W-:Y:S02]  /*6ef0*/  LEA.HI.X.SX32 R7, R12, R235.reuse, 0x2, P0 ;  /* 0x000000eb0c077211 */ /* 0x080fe400000f16ff */
[----:B------:R-:W4:Y:S01]  /*6f00*/  LDL R12, [R1] ;  /* 0x00000000010c7983 */ /* 0x000f220000100800 */
[CC--:B--2---:R-:W-:Y:S04]  /*6f10*/  LEA R8, P2, R15.reuse, R234.reuse, 0x2 ;  /* 0x000000ea0f087211 */ /* 0x0c4fe800078410ff */
[-C--:B------:R-:W-:Y:S02]  /*6f20*/  LEA.HI.X.SX32 R9, R15, R235.reuse, 0x2, P2 ;  /* 0x000000eb0f097211 */ /* 0x080fe400010f16ff */
[----:B------:R-:W-:Y:S05]  /*6f30*/  IADD3 R15, R208, 0xa0, RZ ;  /* 0x000000a0d00f7810 */ /* 0x000fea0007ffe0ff */
[----:B------:R-:W-:Y:S01]  /*6f40*/  IMAD.IADD R15, R238, 0x1, R15 ;  /* 0x00000001ee0f7824 */ /* 0x000fe200078e020f */
[CC--:B---3--:R-:W-:Y:S04]  /*6f50*/  LEA R4, P1, R0.reuse, R234.reuse, 0x2 ;  /* 0x000000ea00047211 */ /* 0x0c8fe800078210ff */
        /* <DEDUP_REMOVED lines=8> */
[----:B------:R-:W-:Y:S05]  /*6fe0*/  RED.E.ADD.F32.FTZ.RN.STRONG.GPU [R196.64+0x200], R101 ;  /* 0x00020065c400798e */ /* 0x000fea000c10e784 */
[----:B------:R-:W-:Y:S01]  /*6ff0*/  LDSM.16.MT88.4 R92, [R2+0x800] ;  /* 0x00080000025c783b */ /* 0x000fe20000004200 */
[CC--:B-1----:R-:W-:Y:S04]  /*7000*/  LEA R4, P0, R0.reuse, R234.reuse, 0x2 ;  /* 0x000000ea00047211 */ /* 0x0c2fe800078010ff */
[-C--:B------:R-:W-:Y:S02]  /*7010*/  LEA.HI.X.SX32 R5, R0, R235.reuse, 0x2, P0 ;  /* 0x000000eb00057211 */ /* 0x080fe400000f16ff */
[----:B------:R-:W3:Y:S01]  /*7020*/  LDL R0, [R1+0x1c] ;  /* 0x00001c0001007983 */ /* 0x000ee20000100800 */
[CC--:B--2---:R-:W-:Y:S02]  /*7030*/  LEA R6, P1, R17.reuse, R234.reuse, 0x2 ;  /* 0x000000ea11067211 */ /* 0x0c4fe400078210ff */
[CC--:B------:R-:W-:Y:S02]  /*7040*/  LEA R10, P0, R16.reuse, R234.reuse, 0x2 ;  /* 0x000000ea100a7211 */ /* 0x0c0fe400078010ff */
[----:B------:R1:W-:Y:S01]  /*7050*/  RED.E.ADD.F32.FTZ.RN.STRONG.GPU [R4.64], R102 ;  /* 0x000000660400798e */ /* 0x0003e2000c10e784 */
[-C--:B------:R-:W-:Y:S02]  /*7060*/  LEA.HI.X.SX32 R7, R17, R235.reuse, 0x2, P1 ;  /* 0x000000eb11077211 */ /* 0x080fe400008f16ff */
[-C--:B------:R-:W-:Y:S02]  /*7070*/  LEA.HI.X.SX32 R11, R16, R235.reuse, 0x2, P0 ;  /* 0x000000eb100b7211 */ /* 0x080fe400000f16ff */
[----:B------:R-:W-:Y:S05]  /*7080*/  LDSM.16.MT88.4 R16, [R2+0x2000] ;  /* 0x002000000210783b */ /* 0x000fea0000004200 */
[----:B------:R2:W-:Y:S05]  /*7090*/  RED.E.ADD.F32.FTZ.RN.STRONG.GPU [R6.64], R103 ;  /* 0x000000670600798e */ /* 0x0005ea000c10e784 */
[----:B------:R-:W-:Y:S05]  /*70a0*/  RED.E.ADD.F32.FTZ.RN.STRONG.GPU [R10.64], R104 ;  /* 0x000000680a00798e */ /* 0x000fea000c10e784 */
[----:B------:R-:W-:Y:S05]  /*70b0*/  RED.E.ADD.F32.FTZ.RN.STRONG.GPU [R8.64], R105 ;  /* 0x000000690800798e */ /* 0x000fea000c10e784 */
[----:B------:R-:W-:Y:S01]  /*70c0*/  LDSM.16.MT88.4 R100, [R2+0x2800] ;  /* 0x002800000264783b */ /* 0x000fe20000004200 */
[CC--:B-1----:R-:W-:Y:S04]  /*70d0*/  LEA R4, P1, R14.reuse, R234.reuse, 0x2 ;  /* 0x000000ea0e047211 */ /* 0x0c2fe800078210ff */
[-C--:B------:R-:W-:Y:S02]  /*70e0*/  LEA.HI.X.SX32 R5, R14, R235.reuse, 0x2, P1 ;  /* 0x000000eb0e057211 */ /* 0x080fe400008f16ff */
[----:B------:R-:W-:Y:S03]  /*70f0*/  IADD3 R14, R208, 0xa0, RZ ;  /* 0x000000a0d00e7810 */ /* 0x000fe60007ffe0ff */
[----:B------:R1:W-:Y:S01]  /*7100*/  RED.E.ADD.F32.FTZ.RN.STRONG.GPU [R4.64], R106 ;  /* 0x0000006a0400798e */ /* 0x0003e2000c10e784 */
[CC--:B--2---:R-:W-:Y:S01]  /*7110*/  LEA R6, P0, R13.reuse, R234.reuse, 0x2 ;  /* 0x000000ea0d067211 */ /* 0x0c4fe200078010ff */
[C---:B------:R-:W-:Y:S03]  /*7120*/  IMAD.IADD R14, R238.reuse, 0x1, R14 ;  /* 0x00000001ee0e7824 */ /* 0x040fe600078e020e */
[-C--:B------:R-:W-:Y:S01]  /*7130*/  LEA.HI.X.SX32 R7, R13, R235.reuse, 0x2, P0 ;  /* 0x000000eb0d077211 */ /* 0x080fe200000f16ff */
[----:B------:R-:W-:Y:S01]  /*7140*/  IMAD.IADD R14, R238, 0x1, R14 ;  /* 0x00000001ee0e7824 */ /* 0x000fe200078e020e */
[----:B------:R-:W-:Y:S03]  /*7150*/  IADD3 R13, R211, 0xa0, RZ ;  /* 0x000000a0d30d7810 */ /* 0x000fe60007ffe0ff */
[----:B------:R2:W-:Y:S05]  /*7160*/  RED.E.ADD.F32.FTZ.RN.STRONG.GPU [R6.64], R107 ;  /* 0x0000006b0600798e */ /* 0x0005ea000c10e784 */
[----:B------:R-:W-:Y:S05]  /*7170*/  RED.E.ADD.F32.FTZ.RN.STRONG.GPU [R234.64+0x280], R112 ;  /* 0x00028070ea00798e */ /* 0x000fea000c10e784 */
[----:B------:R-:W-:Y:S05]  /*7180*/  RED.E.ADD.F32.FTZ.RN.STRONG.GPU [R196.64+0x280], R113 ;  /* 0x00028071c400798e */ /* 0x000fea000c10e784 */
[----:B------:R-:W-:Y:S01]  /*7190*/  LDSM.16.MT88.4 R104, [R2+0x4800] ;  /* 0x004800000268783b */ /* 0x000fe20000004200 */
[CC--:B-1----:R-:W-:Y:S04]  /*71a0*/  LEA R4, P0, R13.reuse, R234.reuse, 0x2 ;  /* 0x000000ea0d047211 */ /* 0x0c2fe800078010ff */
[-C--:B------:R-:W-:Y:S02]  /*71b0*/  LEA.HI.X.SX32 R5, R13, R235.reuse, 0x2, P0 ;  /* 0x000000eb0d057211 */ /* 0x080fe400000f16ff */
[----:B------:R-:W-:Y:S01]  /*71c0*/  IADD3 R13, R208, 0xa0, RZ ;  /* 0x000000a0d00d7810 */ /* 0x000fe20007ffe0ff */
[----:B------:R-:W-:Y:S01]  /*71d0*/  IMAD.MOV.U32 R208, RZ, RZ, c[0x0][0x22c] ;  /* 0x00008b00ffd07624 */ /* 0x000fe200078e00ff */
[-C--:B------:R-:W-:Y:S01]  /*71e0*/  LEA R10, P0, R14, R234.reuse, 0x2 ;  /* 0x000000ea0e0a7211 */ /* 0x080fe200078010ff */
[----:B------:R4:W-:Y:S01]  /*71f0*/  RED.E.ADD.F32.FTZ.RN.STRONG.GPU [R4.64], R114 ;  /* 0x000000720400798e */ /* 0x0009e2000c10e784 */
[CC--:B--2---:R-:W-:Y:S01]  /*7200*/  LEA R6, P1, R15.reuse, R234.reuse, 0x2 ;  /* 0x000000ea0f067211 */ /* 0x0c4fe200078210ff */
[----:B------:R-:W-:Y:S01]  /*7210*/  IMAD.IADD R13, R238, 0x1, R13 ;  /* 0x00000001ee0d7824 */ /* 0x000fe200078e020d */
[-C--:B------:R-:W-:Y:S01]  /*7220*/  LEA.HI.X.SX32 R11, R14, R235.reuse, 0x2, P0 ;  /* 0x000000eb0e0b7211 */ /* 0x080fe200000f16ff */
[----:B------:R-:W-:Y:S01]  /*7230*/  IMAD R208, R208, c[0x0][0x1c0], RZ ;  /* 0x00007000d0d07a24 */ /* 0x000fe200078e02ff */
[-C--:B------:R-:W-:Y:S01]  /*7240*/  LEA.HI.X.SX32 R7, R15, R235.reuse, 0x2, P1 ;  /* 0x000000eb0f077211 */ /* 0x080fe200008f16ff */
[----:B------:R-:W-:Y:S01]  /*7250*/  IMAD.IADD R13, R238, 0x1, R13 ;  /* 0x00000001ee0d7824 */ /* 0x000fe200078e020d */
[C---:B------:R-:W-:Y:S01]  /*7260*/  IADD3 R15, R209.reuse, 0xe0, RZ ;  /* 0x000000e0d10f7810 */ /* 0x040fe20007ffe0ff */
[----:B------:R-:W-:Y:S01]  /*7270*/  IMAD.SHL.U32 R208, R208, 0x10, RZ ;  /* 0x00000010d0d07824 */ /* 0x000fe200078e00ff */
[----:B------:R-:W-:Y:S01]  /*7280*/  IADD3 R14, R209, 0xe0, RZ ;  /* 0x000000e0d10e7810 */ /* 0x000fe20007ffe0ff */
[C---:B------:R-:W-:Y:S01]  /*7290*/  IMAD.IADD R13, R238.reuse, 0x1, R13 ;  /* 0x00000001ee0d7824 */ /* 0x040fe200078e020d */
[----:B------:R-:W-:Y:S03]  /*72a0*/  RED.E.ADD.F32.FTZ.RN.STRONG.GPU [R6.64], R115 ;  /* 0x000000730600798e */ /* 0x000fe6000c10e784 */
[C---:B------:R-:W-:Y:S01]  /*72b0*/  IMAD.IADD R14, R238.reuse, 0x1, R14 ;  /* 0x00000001ee0e7824 */ /* 0x040fe200078e020e */
[CC--:B------:R-:W-:Y:S01]  /*72c0*/  LEA R8, P2, R13.reuse, R234.reuse, 0x2 ;  /* 0x000000ea0d087211 */ /* 0x0c0fe200078410ff */
[----:B------:R-:W-:Y:S02]  /*72d0*/  RED.E.ADD.F32.FTZ.RN.STRONG.GPU [R10.64], R108 ;  /* 0x0000006c0a00798e */ /* 0x000fe4000c10e784 */
[----:B------:R-:W-:Y:S01]  /*72e0*/  IMAD.IADD R14, R238, 0x1, R14 ;  /* 0x00000001ee0e7824 */ /* 0x000fe200078e020e */
[-C--:B------:R-:W-:Y:S02]  /*72f0*/  LEA.HI.X.SX32 R9, R13, R235.reuse, 0x2, P2 ;  /* 0x000000eb0d097211 */ /* 0x080fe400010f16ff */
[----:B------:R-:W-:Y:S03]  /*7300*/  IADD3 R13, R208, 0xc0, RZ ;  /* 0x000000c0d00d7810 */ /* 0x000fe60007ffe0ff */
[----:B------:R1:W-:Y:S01]  /*7310*/  RED.E.ADD.F32.FTZ.RN.STRONG.GPU [R8.64], R109 ;  /* 0x0000006d0800798e */ /* 0x0003e2000c10e784 */
[CC--:B----4-:R-:W-:Y:S04]  /*7320*/  LEA R4, P1, R12.reuse, R234.reuse, 0x2 ;  /* 0x000000ea0c047211 */ /* 0x0d0fe800078210ff */
[-C--:B------:R-:W-:Y:S02]  /*7330*/  LEA.HI.X.SX32 R5, R12, R235.reuse, 0x2, P1 ;  /* 0x000000eb0c057211 */ /* 0x080fe400008f16ff */
[----:B------:R-:W-:Y:S03]  /*7340*/  IADD3 R12, R208, 0xc0, RZ ;  /* 0x000000c0d00c7810 */ /* 0x000fe60007ffe0ff */
[----:B------:R2:W-:Y:S02]  /*7350*/  RED.E.ADD.F32.FTZ.RN.STRONG.GPU [R4.64], R110 ;  /* 0x0000006e0400798e */ /* 0x0005e4000c10e784 */
[C---:B------:R-:W-:Y:S04]  /*7360*/  IMAD.IADD R12, R238.reuse, 0x1, R12 ;  /* 0x00000001ee0c7824 */ /* 0x040fe800078e020c */
[----:B------:R-:W-:Y:S01]  /*7370*/  IMAD.IADD R12, R238, 0x1, R12 ;  /* 0x00000001ee0c7824 */ /* 0x000fe200078e020c */
[CC--:B-1----:R-:W-:Y:S04]  /*7380*/  LEA R8, P2, R252.reuse, R234.reuse, 0x2 ;  /* 0x000000eafc087211 */ /* 0x0c2fe800078410ff */
[-C--:B------:R-:W-:Y:S02]  /*7390*/  LEA.HI.X.SX32 R9, R252, R235.reuse, 0x2, P2 ;  /* 0x000000ebfc097211 */ /* 0x080fe400010f16ff */
[CC--:B---3--:R-:W-:Y:S04]  /*73a0*/  LEA R6, P0, R0.reuse, R234.reuse, 0x2 ;  /* 0x000000ea00067211 */ /* 0x0c8fe800078010ff */
[-C--:B------:R-:W-:Y:S02]  /*73b0*/  LEA.HI.X.SX32 R7, R0, R235.reuse, 0x2, P0 ;  /* 0x000000eb00077211 */ /* 0x080fe400000f16ff */
[CC--:B--2---:R-:W-:Y:S02]  /*73c0*/  LEA R4, P0, R13.reuse, R234.reuse, 0x2 ;  /* 0x000000ea0d047211 */ /* 0x0c4fe400078010ff */
[----:B------:R-:W-:Y:S01]  /*73d0*/  IADD3 R0, R208, 0xc0, RZ ;  /* 0x000000c0d0007810 */ /* 0x000fe20007ffe0ff */
[----:B------:R1:W-:Y:S01]  /*73e0*/  RED.E.ADD.F32.FTZ.RN.STRONG.GPU [R6.64], R111 ;  /* 0x0000006f0600798e */ /* 0x0003e2000c10e784 */
[-C--:B------:R-:W-:Y:S02]  /*73f0*/  LEA.HI.X.SX32 R5, R13, R235.reuse, 0x2, P0 ;  /* 0x000000eb0d057211 */ /* 0x080fe400000f16ff */
[-C--:B------:R-:W-:Y:S01]  /*7400*/  LEA R10, P0, R12, R234.reuse, 0x2 ;  /* 0x000000ea0c0a7211 */ /* 0x080fe200078010ff */
[----:B------:R-:W-:Y:S01]  /*7410*/  IMAD.IADD R0, R238, 0x1, R0 ;  /* 0x00000001ee007824 */ /* 0x000fe200078e0200 */
[----:B------:R-:W-:Y:S02]  /*7420*/  RED.E.ADD.F32.FTZ.RN.STRONG.GPU [R234.64+0x300], R116 ;  /* 0x00030074ea00798e */ /* 0x000fe4000c10e784 */
[-C--:B------:R-:W-:Y:S03]  /*7430*/  LEA.HI.X.SX32 R11, R12, R235.reuse, 0x2, P0 ;  /* 0x000000eb0c0b7211 */ /* 0x080fe600000f16ff */
[----:B------:R-:W-:Y:S05]  /*7440*/  RED.E.ADD.F32.FTZ.RN.STRONG.GPU [R196.64+0x300], R117 ;  /* 0x00030075c400798e */ /* 0x000fea000c10e784 */
[----:B------:R2:W-:Y:S05]  /*7450*/  RED.E.ADD.F32.FTZ.RN.STRONG.GPU [R4.64], R118 ;  /* 0x000000760400798e */ /* 0x0005ea000c10e784 */
[----:B------:R-:W-:Y:S01]  /*7460*/  LDSM.16.MT88.4 R108, [R2+0x6800] ;  /* 0x00680000026c783b */ /* 0x000fe20000004200 */
[CC--:B-1----:R-:W-:Y:S04]  /*7470*/  LEA R6, P1, R0.reuse, R234.reuse, 0x2 ;  /* 0x000000ea00067211 */ /* 0x0c2fe800078210ff */
[-C--:B------:R-:W-:Y:S01]  /*7480*/  LEA.HI.X.SX32 R7, R0, R235.reuse, 0x2, P1 ;  /* 0x000000eb00077211 */ /* 0x080fe200008f16ff */
[----:B------:R-:W-:Y:S04]  /*7490*/  IMAD.IADD R0, R238, 0x1, R251 ;  /* 0x00000001ee007824 */ /* 0x000fe800078e02fb */
[----:B------:R1:W-:Y:S05]  /*74a0*/  RED.E.ADD.F32.FTZ.RN.STRONG.GPU [R6.64], R119 ;  /* 0x000000770600798e */ /* 0x0003ea000c10e784 */
[----:B------:R3:W-:Y:S01]  /*74b0*/  RED.E.ADD.F32.FTZ.RN.STRONG.GPU [R10.64], R120 ;  /* 0x000000780a00798e */ /* 0x0007e2000c10e784 */
[CC--:B--2---:R-:W-:Y:S04]  /*74c0*/  LEA R4, P1, R251.reuse, R234.reuse, 0x2 ;  /* 0x000000eafb047211 */ /* 0x0c4fe800078210ff */
[----:B------:R2:W-:Y:S01]  /*74d0*/  RED.E.ADD.F32.FTZ.RN.STRONG.GPU [R8.64], R121 ;  /* 0x000000790800798e */ /* 0x0005e2000c10e784 */
[-C--:B------:R-:W-:Y:S05]  /*74e0*/  LEA.HI.X.SX32 R5, R251, R235.reuse, 0x2, P1 ;  /* 0x000000ebfb057211 */ /* 0x080fea00008f16ff */
[----:B------:R4:W-:Y:S01]  /*74f0*/  RED.E.ADD.F32.FTZ.RN.STRONG.GPU [R4.64], R122 ;  /* 0x0000007a0400798e */ /* 0x0009e2000c10e784 */
[CC--:B-1----:R-:W-:Y:S04]  /*7500*/  LEA R6, P0, R0.reuse, R234.reuse, 0x2 ;  /* 0x000000ea00067211 */ /* 0x0c2fe800078010ff */
[-C--:B------:R-:W-:Y:S02]  /*7510*/  LEA.HI.X.SX32 R7, R0, R235.reuse, 0x2, P0 ;  /* 0x000000eb00077211 */ /* 0x080fe400000f16ff */
[----:B------:R-:W-:Y:S02]  /*7520*/  IADD3 R0, R209, 0xe0, RZ ;  /* 0x000000e0d1007810 */ /* 0x000fe40007ffe0ff */
[-C--:B---3--:R-:W-:Y:S01]  /*7530*/  LEA R10, P3, R14, R234.reuse, 0x2 ;  /* 0x000000ea0e0a7211 */ /* 0x088fe200078610ff */
[----:B------:R1:W-:Y:S01]  /*7540*/  RED.E.ADD.F32.FTZ.RN.STRONG.GPU [R6.64], R123 ;  /* 0x0000007b0600798e */ /* 0x0003e2000c10e784 */
[-C--:B--2---:R-:W-:Y:S01]  /*7550*/  LEA R8, P2, R250, R234.reuse, 0x2 ;  /* 0x000000eafa087211 */ /* 0x084fe200078410ff */
[----:B------:R-:W-:Y:S01]  /*7560*/  IMAD.IADD R0, R238, 0x1, R0 ;  /* 0x00000001ee007824 */ /* 0x000fe200078e0200 */
[-C--:B------:R-:W-:Y:S02]  /*7570*/  LEA.HI.X.SX32 R11, R14, R235.reuse, 0x2, P3 ;  /* 0x000000eb0e0b7211 */ /* 0x080fe400018f16ff */
[----:B------:R-:W-:Y:S01]  /*7580*/  RED.E.ADD.F32.FTZ.RN.STRONG.GPU [R234.64+0x380], R128 ;  /* 0x00038080ea00798e */ /* 0x000fe2000c10e784 */
[-C--:B------:R-:W-:Y:S02]  /*7590*/  LEA.HI.X.SX32 R9, R250, R235.reuse, 0x2, P2 ;  /* 0x000000ebfa097211 */ /* 0x080fe400010f16ff */
[CC--:B----4-:R-:W-:Y:S02]  /*75a0*/  LEA R4, P1, R15.reuse, R234.reuse, 0x2 ;  /* 0x000000ea0f047211 */ /* 0x0d0fe400078210ff */
[----:B------:R-:W-:Y:S01]  /*75b0*/  RED.E.ADD.F32.FTZ.RN.STRONG.GPU [R196.64+0x380], R129 ;  /* 0x00038081c400798e */ /* 0x000fe2000c10e784 */
[CC--:B------:R-:W-:Y:S02]  /*75c0*/  LEA R12, P0, R0.reuse, R234.reuse, 0x2 ;  /* 0x000000ea000c7211 */ /* 0x0c0fe400078010ff */
[-C--:B------:R-:W-:Y:S02]  /*75d0*/  LEA.HI.X.SX32 R5, R15, R235.reuse, 0x2, P1 ;  /* 0x000000eb0f057211 */ /* 0x080fe400008f16ff */
[-C--:B------:R-:W-:Y:S01]  /*75e0*/  LEA.HI.X.SX32 R13, R0, R235.reuse, 0x2, P0 ;  /* 0x000000eb000d7211 */ /* 0x080fe200000f16ff */
[----:B------:R-:W-:Y:S02]  /*75f0*/  IMAD.IADD R0, R238, 0x1, R249 ;  /* 0x00000001ee007824 */ /* 0x000fe400078e02f9 */
[----:B------:R2:W-:Y:S05]  /*7600*/  RED.E.ADD.F32.FTZ.RN.STRONG.GPU [R4.64], R130 ;  /* 0x000000820400798e */ /* 0x0005ea000c10e784 */
[----:B------:R-:W-:Y:S01]  /*7610*/  RED.E.ADD.F32.FTZ.RN.STRONG.GPU [R12.64], R131 ;  /* 0x000000830c00798e */ /* 0x000fe2000c10e784 */
[CC--:B-1----:R-:W-:Y:S04]  /*7620*/  LEA R6, P1, R249.reuse, R234.reuse, 0x2 ;  /* 0x000000eaf9067211 */ /* 0x0c2fe800078210ff */
[----:B------:R-:W-:Y:S01]  /*7630*/  RED.E.ADD.F32.FTZ.RN.STRONG.GPU [R10.64], R124 ;  /* 0x0000007c0a00798e */ /* 0x000fe2000c10e784 */
[-C--:B------:R-:W-:Y:S04]  /*7640*/  LEA.HI.X.SX32 R7, R249, R235.reuse, 0x2, P1 ;  /* 0x000000ebf9077211 */ /* 0x080fe800008f16ff */
[----:B------:R-:W-:Y:S01]  /*7650*/  RED.E.ADD.F32.FTZ.RN.STRONG.GPU [R8.64], R125 ;  /* 0x0000007d0800798e */ /* 0x000fe2000c10e784 */
[----:B------:R-:W-:Y:S01]  /*7660*/  PLOP3.LUT P1, PT, PT, PT, UP0, 0x80, 0x0 ;  /* 0x000000000000781c */ /* 0x000fe20003f2f008 */
[----:B------:R-:W-:Y:S03]  /*7670*/  @UP3 UIADD3 UR11, UP0, UR11, -0x100, URZ ;  /* 0xffffff000b0b3890 */ /* 0x000fe6000ff1e03f */
[----:B------:R-:W-:Y:S01]  /*7680*/  RED.E.ADD.F32.FTZ.RN.STRONG.GPU [R6.64], R126 ;  /* 0x0000007e0600798e */ /* 0x000fe2000c10e784 */
[----:B------:R-:W-:Y:S04]  /*7690*/  @UP3 UIADD3.X UR10, UR10, -0x1, URZ, UP0, !UPT ;  /* 0xffffffff0a0a3890 */ /* 0x000fe800087fe43f */
[----:B------:R-:W-:Y:S01]  /*76a0*/  LDSM.16.MT88.4 R8, [R2] ;  /* 0x000000000208783b */ /* 0x000fe20000004200 */
[C---:B--2---:R-:W-:Y:S04]  /*76b0*/  LEA R4, P0, R0.reuse, R234, 0x2 ;  /* 0x000000ea00047211 */ /* 0x044fe800078010ff */
[----:B------:R-:W-:Y:S01]  /*76c0*/  LDSM.16.MT88.4 R12, [R220+0x28000] ;  /* 0x02800000dc0c783b */ /* 0x000fe20000004200 */
[----:B------:R-:W-:Y:S02]  /*76d0*/  LEA.HI.X.SX32 R5, R0, R235, 0x2, P0 ;  /* 0x000000eb00057211 */ /* 0x000fe400000f16ff */
[----:B------:R-:W-:Y:S02]  /*76e0*/  PLOP3.LUT P0, PT, PT, PT, UP2, 0x80, 0x0 ;  /* 0x000000000000781c */ /* 0x000fe40003f0f028 */
[C---:B------:R-:W-:Y:S01]  /*76f0*/  IADD3 R0, R2.reuse, -0x8000, RZ ;  /* 0xffff800002007810 */ /* 0x040fe20007ffe0ff */
[----:B------:R-:W-:Y:S01]  /*7700*/  RED.E.ADD.F32.FTZ.RN.STRONG.GPU [R4.64], R127 ;  /* 0x0000007f0400798e */ /* 0x000fe2000c10e784 */
[----:B------:R-:W-:Y:S04]  /*7710*/  @P1 IADD3 R0, R2, 0x8000, RZ ;  /* 0x0000800002001810 */ /* 0x000fe80007ffe0ff */
        /* <DEDUP_REMOVED lines=295> */
.L_x_394:
        /* <DEDUP_REMOVED lines=18> */
.L_x_395:
[----:B-1----:R-:W2:Y:S01]  /*8ab0*/  LDL.64 R4, [R1+0x48] ;  /* 0x0000480001047983 */ /* 0x002ea20000100a00 */
[----:B------:R-:W-:Y:S01]  /*8ac0*/  USHF.L.U32 UR6, UR22, 0x6, URZ ;  /* 0x0000000616067899 */ /* 0x000fe2000800063f */
[----:B------:R-:W-:Y:S01]  /*8ad0*/  IMAD.U32 R8, RZ, RZ, UR35 ;  /* 0x00000023ff087e24 */ /* 0x000fe2000f8e00ff */
[----:B------:R-:W-:Y:S01]  /*8ae0*/  ULDC.64 UR8, c[0x0][0x3a0] ;  /* 0x0000e80000087ab9 */ /* 0x000fe20000000a00 */
[----:B------:R-:W-:Y:S01]  /*8af0*/  BAR.SYNC.DEFER_BLOCKING 0x0 ;  /* 0x0000000000007b1d */ /* 0x000fe20000010000 */
[----:B------:R-:W-:Y:S02]  /*8b00*/  USHF.R.S32.HI UR10, URZ, 0x1f, UR6 ;  /* 0x0000001f3f0a7899 */ /* 0x000fe40008011406 */
[----:B------:R-:W-:Y:S02]  /*8b10*/  IMAD.U32 R29, RZ, RZ, UR6 ;  /* 0x00000006ff1d7e24 */ /* 0x000fe4000f8e00ff */
[----:B------:R-:W-:Y:S01]  /*8b20*/  UIMAD UR7, UR10, UR8, URZ ;  /* 0x000000080a0772a4 */ /* 0x000fe2000f8e023f */
[----:B------:R-:W1:Y:S01]  /*8b30*/  S2R R31, SR_TID.X ;  /* 0x00000000001f7919 */ /* 0x000e620000002100 */
[----:B------:R-:W-:Y:S02]  /*8b40*/  BSSY B0, `(.L_x_396) ;  /* 0x0000031000007945 */ /* 0x000fe40003800000 */
[----:B------:R-:W-:Y:S01]  /*8b50*/  UIMAD UR8, UR6, UR9, UR7 ;  /* 0x00000009060872a4 */ /* 0x000fe2000f8e0207 */
[----:B------:R-:W3:Y:S01]  /*8b60*/  S2R R80, SR_TID.X ;  /* 0x0000000000507919 */ /* 0x000ee20000002100 */
[----:B------:R-:W-:-:S04]  /*8b70*/  UIMAD UR7, UR22, -0x40, UR16 ;  /* 0xffffffc0160778a4 */ /* 0x000fc8000f8e0210 */
[----:B------:R-:W-:Y:S01]  /*8b80*/  IMAD.U32 R0, RZ, RZ, UR8 ;  /* 0x00000008ff007e24 */ /* 0x000fe2000f8e00ff */
[----:B------:R-:W-:Y:S02]  /*8b90*/  ULDC.64 UR8, c[0x0][0x3b8] ;  /* 0x0000ee0000087ab9 */ /* 0x000fe40000000a00 */
[----:B------:R-:W-:-:S04]  /*8ba0*/  UIMAD UR8, UR58, UR8, URZ ;  /* 0x000000083a0872a4 */ /* 0x000fc8000f8e023f */
[----:B------:R-:W-:Y:S01]  /*8bb0*/  UIMAD UR8, UR35, UR9, UR8 ;  /* 0x00000009230872a4 */ /* 0x000fe2000f8e0208 */
[----:B------:R4:W2:Y:S04]  /*8bc0*/  LDS.128 R44, [R237+0x19000] ;  /* 0x01900000ed2c7984 */ /* 0x0008a80000000c00 */
[----:B------:R4:W2:Y:S01]  /*8bd0*/  LDS.128 R40, [R237+0x1b000] ;  /* 0x01b00000ed287984 */ /* 0x0008a20000000c00 */
[----:B-1----:R-:W-:-:S03]  /*8be0*/  SHF.R.S32.HI R31, RZ, 0x1f, R31 ;  /* 0x0000001fff1f7819 */ /* 0x002fc6000001141f */
[----:B------:R4:W1:Y:S01]  /*8bf0*/  LDS.128 R36, [R237+0x1d000] ;  /* 0x01d00000ed247984 */ /* 0x0008620000000c00 */
[----:B---3--:R-:W-:-:S03]  /*8c00*/  LEA.HI R31, R31, R80, RZ, 0x3 ;  /* 0x000000501f1f7211 */ /* 0x008fc600078f18ff */
[----:B------:R4:W3:Y:S01]  /*8c10*/  LDS.128 R32, [R237+0x1f000] ;  /* 0x01f00000ed207984 */ /* 0x0008e20000000c00 */
[----:B------:R-:W-:-:S03]  /*8c20*/  SHF.R.S32.HI R31, RZ, 0x3, R31 ;  /* 0x00000003ff1f7819 */ /* 0x000fc6000001141f */
[----:B------:R4:W1:Y:S01]  /*8c30*/  LDS.128 R60, [R237+0x20000] ;  /* 0x02000000ed3c7984 */ /* 0x0008620000000c00 */
[----:B------:R-:W-:-:S03]  /*8c40*/  ISETP.GE.AND P2, PT, R31, UR7, PT ;  /* 0x000000071f007c0c */ /* 0x000fc6000bf46270 */
        /* <DEDUP_REMOVED lines=8> */
[--C-:B--2---:R-:W-:Y:S01]  /*8cd0*/  SHF.R.S32.HI R7, RZ, 0x1f, R4.reuse ;  /* 0x0000001fff077819 */ /* 0x104fe20000011404 */
[----:B------:R-:W-:-:S04]  /*8ce0*/  IMAD.MOV.U32 R6, RZ, RZ, R4 ;  /* 0x000000ffff067224 */ /* 0x000fc800078e0004 */
[----:B------:R-:W-:-:S05]  /*8cf0*/  IMAD.WIDE.U32 R4, R29, c[0x0][0x3a0], R6 ;  /* 0x0000e8001d047a25 */ /* 0x000fca00078e0006 */
[----:B------:R-:W-:-:S04]  /*8d00*/  IADD3 R4, P0, R4, UR13, RZ ;  /* 0x0000000d04047c10 */ /* 0x000fc8000ff1e0ff */
[----:B------:R-:W-:-:S05]  /*8d10*/  IADD3.X R5, R5, UR14, R0, P0, !PT ;  /* 0x0000000e05057c10 */ /* 0x000fca00087fe400 */
[----:B------:R-:W-:-:S05]  /*8d20*/  IMAD.WIDE.U32 R8, R8, c[0x0][0x3b8], R4 ;  /* 0x0000ee0008087a25 */ /* 0x000fca00078e0004 */
[----:B------:R-:W-:Y:S01]  /*8d30*/  IADD3 R28, R9, UR8, RZ ;  /* 0x00000008091c7c10 */ /* 0x000fe2000fffe0ff */
[----:B------:R-:W-:Y:S05]  /*8d40*/  @P2 BRA `(.L_x_397) ;  /* 0x0000010000002947 */ /* 0x000fea0003800000 */
[----:B-1-34-:R-:W1:Y:S01]  /*8d50*/  LDS.128 R20, [R237+0x1c000] ;  /* 0x01c00000ed147984 */ /* 0x01ae620000000c00 */
[----:B------:R-:W-:Y:S01]  /*8d60*/  MOV R4, R8 ;  /* 0x0000000800047202 */ /* 0x000fe20000000f00 */
[----:B------:R-:W-:Y:S01]  /*8d70*/  IMAD R0, R30, c[0x0][0x3a0], RZ ;  /* 0x0000e8001e007a24 */ /* 0x000fe200078e02ff */
[----:B------:R-:W-:Y:S01]  /*8d80*/  MOV R5, R28 ;  /* 0x0000001c00057202 */ /* 0x000fe20000000f00 */
[----:B------:R-:W2:Y:S02]  /*8d90*/  LDS.128 R16, [R237+0x1a000] ;  /* 0x01a00000ed107984 */ /* 0x000ea40000000c00 */
[C---:B------:R-:W-:Y:S02]  /*8da0*/  IMAD R0, R31.reuse, c[0x0][0x3a4], R0 ;  /* 0x0000e9001f007a24 */ /* 0x040fe400078e0200 */
[----:B------:R-:W3:Y:S01]  /*8db0*/  LDS.128 R12, [R237+0x18000] ;  /* 0x01800000ed0c7984 */ /* 0x000ee20000000c00 */
[----:B------:R-:W-:-:S03]  /*8dc0*/  IMAD.WIDE.U32 R10, R31, c[0x0][0x3a0], R4 ;  /* 0x0000e8001f0a7a25 */ /* 0x000fc600078e0004 */
[----:B------:R-:W4:Y:S02]  /*8dd0*/  LDS.128 R24, [R237+0x1e000] ;  /* 0x01e00000ed187984 */ /* 0x000f240000000c00 */
[----:B------:R-:W-:Y:S02]  /*8de0*/  IADD3 R0, R0, R11, RZ ;  /* 0x0000000b00007210 */ /* 0x000fe40007ffe0ff */
[----:B------:R-:W-:-:S04]  /*8df0*/  LEA R4, P0, R10, c[0x0][0x340], 0x1 ;  /* 0x0000d0000a047a11 */ /* 0x000fc800078008ff */
[----:B------:R-:W-:-:S05]  /*8e00*/  LEA.HI.X R5, R10, c[0x0][0x344], R0, 0x1, P0 ;  /* 0x0000d1000a057a11 */ /* 0x000fca00000f0c00 */
[----:B-1----:R1:W-:Y:S04]  /*8e10*/  STG.E.128 [R4.64+0x100], R20 ;  /* 0x0001001404007986 */ /* 0x0023e8000c101d04 */
[----:B--2---:R1:W-:Y:S04]  /*8e20*/  STG.E.128 [R4.64+0x80], R16 ;  /* 0x0000801004007986 */ /* 0x0043e8000c101d04 */
[----:B---3--:R1:W-:Y:S04]  /*8e30*/  STG.E.128 [R4.64], R12 ;  /* 0x0000000c04007986 */ /* 0x0083e8000c101d04 */
[----:B----4-:R1:W-:Y:S02]  /*8e40*/  STG.E.128 [R4.64+0x180], R24 ;  /* 0x0001801804007986 */ /* 0x0103e4000c101d04 */
.L_x_397:
[----:B-1-34-:R-:W-:Y:S05]  /*8e50*/  BSYNC B0 ;  /* 0x0000000000007941 */ /* 0x01afea0003800000 */
.L_x_396:
[----:B------:R-:W-:Y:S01]  /*8e60*/  IADD3 R0, R31, 0x20, RZ ;  /* 0x000000201f007810 */ /* 0x000fe20007ffe0ff */
[----:B------:R-:W-:Y:S03]  /*8e70*/  BSSY B0, `(.L_x_398) ;  /* 0x0000011000007945 */ /* 0x000fe60003800000 */
[----:B------:R-:W-:-:S13]  /*8e80*/  ISETP.GE.AND P1, PT, R0, UR7, PT ;  /* 0x0000000700007c0c */ /* 0x000fda000bf26270 */
[----:B------:R-:W-:Y:S05]  /*8e90*/  @P1 BRA `(.L_x_399) ;  /* 0x000000e000001947 */ /* 0x000fea0003800000 */
[----:B------:R-:W-:Y:S01]  /*8ea0*/  IADD3 R0, P0, R31, 0x20, RZ ;  /* 0x000000201f007810 */ /* 0x000fe20007f1e0ff */
[----:B------:R-:W-:Y:S01]  /*8eb0*/  IMAD.MOV.U32 R4, RZ, RZ, R8 ;  /* 0x000000ffff047224 */ /* 0x000fe200078e0008 */
[----:B------:R-:W-:-:S03]  /*8ec0*/  MOV R5, R28 ;  /* 0x0000001c00057202 */ /* 0x000fc60000000f00 */
[----:B------:R-:W-:Y:S02]  /*8ed0*/  IMAD.X R2, RZ, RZ, R30, P0 ;  /* 0x000000ffff027224 */ /* 0x000fe400000e061e */
[----:B------:R-:W-:-:S04]  /*8ee0*/  IMAD.WIDE.U32 R8, R0, c[0x0][0x3a0], R4 ;  /* 0x0000e80000087a25 */ /* 0x000fc800078e0004 */
[----:B------:R-:W-:Y:S01]  /*8ef0*/  IMAD R2, R2, c[0x0][0x3a0], RZ ;  /* 0x0000e80002027a24 */ /* 0x000fe200078e02ff */
[----:B------:R-:W-:-:S03]  /*8f00*/  LEA R4, P0, R8, c[0x0][0x340], 0x1 ;  /* 0x0000d00008047a11 */ /* 0x000fc600078008ff */
[----:B------:R-:W-:-:S05]  /*8f10*/  IMAD R0, R0, c[0x0][0x3a4], R2 ;  /* 0x0000e90000007a24 */ /* 0x000fca00078e0202 */
[----:B------:R-:W-:-:S04]  /*8f20*/  IADD3 R0, R0, R9, RZ ;  /* 0x0000000900007210 */ /* 0x000fc80007ffe0ff */
[----:B------:R-:W-:-:S05]  /*8f30*/  LEA.HI.X R5, R8, c[0x0][0x344], R0, 0x1, P0 ;  /* 0x0000d10008057a11 */ /* 0x000fca00000f0c00 */
[----:B------:R1:W-:Y:S04]  /*8f40*/  STG.E.128 [R4.64], R44 ;  /* 0x0000002c04007986 */ /* 0x0003e8000c101d04 */
[----:B------:R1:W-:Y:S04]  /*8f50*/  STG.E.128 [R4.64+0x80], R40 ;  /* 0x0000802804007986 */ /* 0x0003e8000c101d04 */
[----:B------:R1:W-:Y:S04]  /*8f60*/  STG.E.128 [R4.64+0x100], R36 ;  /* 0x0001002404007986 */ /* 0x0003e8000c101d04 */
[----:B------:R1:W-:Y:S02]  /*8f70*/  STG.E.128 [R4.64+0x180], R32 ;  /* 0x0001802004007986 */ /* 0x0003e4000c101d04 */
.L_x_399:
[----:B------:R-:W-:Y:S05]  /*8f80*/  BSYNC B0 ;  /* 0x0000000000007941 */ /* 0x000fea0003800000 */
.L_x_398:
        /* <DEDUP_REMOVED lines=15> */
[----:B-1----:R-:W-:Y:S01]  /*9080*/  MOV R4, R6 ;  /* 0x0000000600047202 */ /* 0x002fe20000000f00 */
[----:B------:R-:W-:Y:S01]  /*9090*/  IMAD R0, R30, c[0x0][0x3a8], RZ ;  /* 0x0000ea001e007a24 */ /* 0x000fe200078e02ff */
[----:B------:R-:W-:-:S03]  /*90a0*/  MOV R5, R2 ;  /* 0x0000000200057202 */ /* 0x000fc60000000f00 */
[C---:B------:R-:W-:Y:S02]  /*90b0*/  IMAD R0, R31.reuse, c[0x0][0x3ac], R0 ;  /* 0x0000eb001f007a24 */ /* 0x040fe400078e0200 */
[----:B------:R-:W-:-:S05]  /*90c0*/  IMAD.WIDE.U32 R8, R31, c[0x0][0x3a8], R4 ;  /* 0x0000ea001f087a25 */ /* 0x000fca00078e0004 */
[----:B------:R-:W-:Y:S02]  /*90d0*/  IADD3 R0, R0, R9, RZ ;  /* 0x0000000900007210 */ /* 0x000fe40007ffe0ff */
[----:B------:R-:W-:-:S04]  /*90e0*/  LEA R4, P0, R8, c[0x0][0x348], 0x1 ;  /* 0x0000d20008047a11 */ /* 0x000fc800078008ff */
[----:B------:R-:W-:-:S05]  /*90f0*/  LEA.HI.X R5, R8, c[0x0][0x34c], R0, 0x1, P0 ;  /* 0x0000d30008057a11 */ /* 0x000fca00000f0c00 */
[----:B------:R1:W-:Y:S04]  /*9100*/  STG.E.128 [R4.64], R60 ;  /* 0x0000003c04007986 */ /* 0x0003e8000c101d04 */
[----:B------:R1:W-:Y:S04]  /*9110*/  STG.E.128 [R4.64+0x80], R56 ;  /* 0x0000803804007986 */ /* 0x0003e8000c101d04 */
[----:B------:R1:W-:Y:S04]  /*9120*/  STG.E.128 [R4.64+0x100], R52 ;  /* 0x0001003404007986 */ /* 0x0003e8000c101d04 */
[----:B------:R1:W-:Y:S02]  /*9130*/  STG.E.128 [R4.64+0x180], R48 ;  /* 0x0001803004007986 */ /* 0x0003e4000c101d04 */
.L_x_401:
[----:B------:R-:W-:Y:S05]  /*9140*/  BSYNC B0 ;  /* 0x0000000000007941 */ /* 0x000fea0003800000 */
.L_x_400:
        /* <DEDUP_REMOVED lines=14> */
.L_x_384:
[----:B------:R-:W-:Y:S05]  /*9230*/  BSYNC B1 ;  /* 0x0000000000017941 */ /* 0x000fea0003800000 */
.L_x_370:
        /* <DEDUP_REMOVED lines=11> */
.L_x_402:
[----:B------:R-:W-:Y:S05]  /*92f0*/  EXIT ;  /* 0x000000000000794d */ /* 0x000fea0003800000 */
.L_x_404:
        /* <DEDUP_REMOVED lines=16> */
.L_x_1028:


//--------------------- .text._ZN5flash44flash_bwd_dq_dk_dv_loop_seqk_parallel_kernelI23Flash_bwd_kernel_traitsILi256ELi64ELi64ELi8ELi4ELi2ELi2ELb0ELb0EN7cutlass6half_tE19Flash_kernel_traitsILi256ELi64ELi64ELi8ES3_EELb0ELb1ELb0ELb1ELb0ELb0ELb0EEEvNS_16Flash_bwd_paramsE --------------------------
	.section	.text._ZN5flash44flash_bwd_dq_dk_dv_loop_seqk_parallel_kernelI23Flash_bwd_kernel_traitsILi256ELi64ELi64ELi8ELi4ELi2ELi2ELb0ELb0EN7cutlass6half_tE19Flash_kernel_traitsILi256ELi64ELi64ELi8ES3_EELb0ELb1ELb0ELb1ELb0ELb0ELb0EEEvNS_16Flash_bwd_paramsE,"ax",@progbits
	.sectioninfo	@"SHI_REGISTERS=255"
	.align	128
        .global         _ZN5flash44flash_bwd_dq_dk_dv_loop_seqk_parallel_kernelI23Flash_bwd_kernel_traitsILi256ELi64ELi64ELi8ELi4ELi2ELi2ELb0ELb0EN7cutlass6half_tE19Flash_kernel_traitsILi256ELi64ELi64ELi8ES3_EELb0ELb1ELb0ELb1ELb0ELb0ELb0EEEvNS_16Flash_bwd_paramsE
        .type           _ZN5flash44flash_bwd_dq_dk_dv_loop_seqk_parallel_kernelI23Flash_bwd_kernel_traitsILi256ELi64ELi64ELi8ELi4ELi2ELi2ELb0ELb0EN7cutlass6half_tE19Flash_kernel_traitsILi256ELi64ELi64ELi8ES3_EELb0ELb1ELb0ELb1ELb0ELb0ELb0EEEvNS_16Flash_bwd_paramsE,@function
        .size           _ZN5flash44flash_bwd_dq_dk_dv_loop_seqk_parallel_kernelI23Flash_bwd_kernel_traitsILi256ELi64ELi64ELi8ELi4ELi2ELi2ELb0ELb0EN7cutlass6half_tE19Flash_kernel_traitsILi256ELi64ELi64ELi8ES3_EELb0ELb1ELb0ELb1ELb0ELb0ELb0EEEvNS_16Flash_bwd_paramsE,(.L_x_1029 - _ZN5flash44flash_bwd_dq_dk_dv_loop_seqk_parallel_kernelI23Flash_bwd_kernel_traitsILi256ELi64ELi64ELi8ELi4ELi2ELi2ELb0ELb0EN7cutlass6half_tE19Flash_kernel_traitsILi256ELi64ELi64ELi8ES3_EELb0ELb1ELb0ELb1ELb0ELb0ELb0EEEvNS_16Flash_bwd_paramsE)
        .other          _ZN5flash44flash_bwd_dq_dk_dv_loop_seqk_parallel_kernelI23Flash_bwd_kernel_traitsILi256ELi64ELi64ELi8ELi4ELi2ELi2ELb0ELb0EN7cutlass6half_tE19Flash_kernel_traitsILi256ELi64ELi64ELi8ES3_EELb0ELb1ELb0ELb1ELb0ELb0ELb0EEEvNS_16Flash_bwd_paramsE,@"STO_CUDA_ENTRY STV_DEFAULT"
_ZN5flash44flash_bwd_dq_dk_dv_loop_seqk_parallel_kernelI23Flash_bwd_kernel_traitsILi256ELi64ELi64ELi8ELi4ELi2ELi2ELb0ELb0EN7cutlass6half_tE19Flash_kernel_traitsILi256ELi64ELi64ELi8ES3_EELb0ELb1ELb0ELb1ELb0ELb0ELb0EEEvNS_16Flash_bwd_paramsE:
.text._ZN5flash44flash_bwd_dq_dk_dv_loop_seqk_parallel_kernelI23Flash_bwd_kernel_traitsILi256ELi64ELi64ELi8ELi4ELi2ELi2ELb0ELb0EN7cutlass6half_tE19Flash_kernel_traitsILi256ELi64ELi64ELi8ES3_EELb0ELb1ELb0ELb1ELb0ELb0ELb0EEEvNS_16Flash_bwd_paramsE:
        /* <DEDUP_REMOVED lines=39> */
[C---:B------:R-:W-:Y:S01]  /*0270*/  LOP3.LUT R8, R2.reuse, 0xffffffe0, RZ, 0xc0, !PT ;  /* 0xffffffe002087812 */ /* 0x040fe200078ec0ff */
[----:B------:R-:W-:Y:S01]  /*0280*/  UIMAD UR56, UR8, UR6, UR56 ;  /* 0x00000006083872a4 */ /* 0x000fe2000f8e0238 */
[-C--:B------:R-:W-:Y:S01]  /*0290*/  LEA.HI R3, R3, R0.reuse, RZ, 0x2 ;  /* 0x0000000003037211 */ /* 0x080fe200078f10ff */
[----:B------:R-:W-:Y:S01]  /*02a0*/  UIMAD UR53, UR7, UR34, URZ ;  /* 0x00000022073572a4 */ /* 0x000fe2000f8e023f */
[----:B------:R-:W-:Y:S01]  /*02b0*/  LEA.HI R2, R2, R0, RZ, 0x1 ;  /* 0x0000000002027211 */ /* 0x000fe200078f08ff */
[----:B------:R-:W-:Y:S01]  /*02c0*/  IMAD.IADD R8, R10, 0x1, -R8 ;  /* 0x000000010a087824 */ /* 0x000fe200078e0a08 */
[----:B------:R-:W-:Y:S01]  /*02d0*/  LOP3.LUT R3, R3, 0xfffffffc, RZ, 0xc0, !PT ;  /* 0xfffffffc03037812 */ /* 0x000fe200078ec0ff */
[----:B------:R-:W-:Y:S01]  /*02e0*/  UIMAD UR6, UR34, UR11, UR35 ;  /* 0x0000000b220672a4 */ /* 0x000fe2000f8e0223 */
[----:B------:R-:W-:Y:S01]  /*02f0*/  LOP3.LUT R2, R2, 0xfffffffe, RZ, 0xc0, !PT ;  /* 0xfffffffe02027812 */ /* 0x000fe200078ec0ff */
[----:B------:R-:W-:Y:S01]  /*0300*/  @!UP5 UIMAD UR7, UR34, UR13, UR35 ;  /* 0x0000000d2207d2a4 */ /* 0x000fe2000f8e0223 */
[-C--:B------:R-:W-:Y:S01]  /*0310*/  LEA.HI R5, R4, R10.reuse, RZ, 0x4 ;  /* 0x0000000a04057211 */ /* 0x080fe200078f20ff */
[----:B------:R-:W-:Y:S01]  /*0320*/  IMAD.IADD R231, R0, 0x1, -R3 ;  /* 0x0000000100e77824 */ /* 0x000fe200078e0a03 */
[-C--:B------:R-:W-:Y:S01]  /*0330*/  LEA.HI R12, R4, R10.reuse, RZ, 0x7 ;  /* 0x0000000a040c7211 */ /* 0x080fe200078f38ff */
[----:B------:R-:W-:Y:S01]  /*0340*/  IMAD.IADD R229, R0, 0x1, -R2 ;  /* 0x0000000100e57824 */ /* 0x000fe200078e0a02 */
[CC--:B------:R-:W-:Y:S01]  /*0350*/  LEA.HI R14, R4.reuse, R10.reuse, RZ, 0x6 ;  /* 0x0000000a040e7211 */ /* 0x0c0fe200078f30ff */
[----:B------:R-:W-:Y:S01]  /*0360*/  USHF.L.U32 UR46, UR47, 0x6, URZ ;  /* 0x000000062f2e7899 */ /* 0x000fe2000800063f */
[----:B------:R-:W-:Y:S01]  /*0370*/  LEA.HI R4, R4, R10, RZ, 0x2 ;  /* 0x0000000a04047211 */ /* 0x000fe200078f10ff */
[----:B------:R-:W-:Y:S01]  /*0380*/  ULDC UR50, c[0x0][0x214] ;  /* 0x0000850000327ab9 */ /* 0x000fe20000000800 */
[----:B------:R-:W-:Y:S01]  /*0390*/  SHF.R.S32.HI R3, RZ, 0x4, R5 ;  /* 0x00000004ff037819 */ /* 0x000fe20000011405 */
[----:B------:R-:W-:Y:S01]  /*03a0*/  ULDC UR57, c[0x0][0x1c8] ;  /* 0x0000720000397ab9 */ /* 0x000fe20000000800 */
[--C-:B------:R-:W-:Y:S01]  /*03b0*/  SHF.R.S32.HI R2, RZ, 0x2, R4.reuse ;  /* 0x00000002ff027819 */ /* 0x100fe20000011404 */
[----:B------:R-:W-:Y:S01]  /*03c0*/  ULDC.U8 UR10, c[0x0][0x3d0] ;  /* 0x0000f400000a7ab9 */ /* 0x000fe20000000000 */
[----:B------:R-:W-:Y:S01]  /*03d0*/  SHF.R.S32.HI R0, RZ, 0x1f, R4 ;  /* 0x0000001fff007819 */ /* 0x000fe20000011404 */
[----:B------:R-:W-:Y:S01]  /*03e0*/  ULDC UR51, c[0x0][0x224] ;  /* 0x0000890000337ab9 */ /* 0x000fe20000000800 */
[----:B------:R-:W-:Y:S01]  /*03f0*/  LOP3.LUT R11, R4, 0x7ffffffc, RZ, 0xc0, !PT ;  /* 0x7ffffffc040b7812 */ /* 0x000fe200078ec0ff */
[----:B------:R-:W-:Y:S01]  /*0400*/  @UP5 UIMAD UR55, UR34, UR50, URZ ;  /* 0x00000032223752a4 */ /* 0x000fe2000f8e023f */
[----:B------:R-:W-:Y:S01]  /*0410*/  LEA.HI R0, R0, R2, RZ, 0x3 ;  /* 0x0000000200007211 */ /* 0x000fe200078f18ff */
[----:B------:R-:W-:Y:S01]  /*0420*/  UMOV UR40, URZ ;  /* 0x0000003f00287c82 */ /* 0x000fe20008000000 */
[C---:B------:R-:W-:Y:S01]  /*0430*/  LOP3.LUT R7, R5.reuse, 0xfffffff0, RZ, 0xc0, !PT ;  /* 0xfffffff005077812 */ /* 0x040fe200078ec0ff */
[----:B------:R-:W-:Y:S01]  /*0440*/  IMAD.IADD R15, R10, 0x1, -R11 ;  /* 0x000000010a0f7824 */ /* 0x000fe200078e0a0b */
[----:B------:R-:W-:Y:S01]  /*0450*/  LOP3.LUT R0, R0, 0xfffffff8, RZ, 0xc0, !PT ;  /* 0xfffffff800007812 */ /* 0x000fe200078ec0ff */
[----:B------:R-:W-:Y:S01]  /*0460*/  ULDC.64 UR4, c[0x0][0x118] ;  /* 0x0000460000047ab9 */ /* 0x000fe20000000a00 */
[----:B------:R-:W-:Y:S01]  /*0470*/  LEA.HI R4, R5, R3, RZ, 0x1 ;  /* 0x0000000305047211 */ /* 0x000fe200078f08ff */
[----:B------:R-:W-:Y:S01]  /*0480*/  IMAD.IADD R7, R10, 0x1, -R7 ;  /* 0x000000010a077824 */ /* 0x000fe200078e0a07 */
[----:B------:R-:W-:Y:S01]  /*0490*/  LOP3.LUT R6, R9, 0xfffffff8, RZ, 0xc0, !PT ;  /* 0xfffffff809067812 */ /* 0x000fe200078ec0ff */
[----:B------:R-:W-:Y:S01]  /*04a0*/  IMAD.IADD R5, R2, 0x1, -R0 ;  /* 0x0000000102057824 */ /* 0x000fe200078e0a00 */
[----:B------:R-:W-:Y:S01]  /*04b0*/  SHF.R.S32.HI R0, RZ, 0x3, R9 ;  /* 0x00000003ff007819 */ /* 0x000fe20000011409 */
[----:B------:R-:W-:Y:S01]  /*04c0*/  UMOV UR61, 0x4 ;  /* 0x00000004003d7882 */ /* 0x000fe20000000000 */
[----:B------:R-:W-:Y:S01]  /*04d0*/  LOP3.LUT R4, R4, 0xfffffffe, RZ, 0xc0, !PT ;  /* 0xfffffffe04047812 */ /* 0x000fe200078ec0ff */
[----:B------:R-:W-:Y:S01]  /*04e0*/  IMAD.IADD R6, R10, 0x1, -R6 ;  /* 0x000000010a067824 */ /* 0x000fe200078e0a06 */
[----:B------:R-:W-:Y:S01]  /*04f0*/  SHF.R.S32.HI R2, RZ, 0x1f, R8 ;  /* 0x0000001fff027819 */ /* 0x000fe20000011408 */
[----:B------:R-:W-:Y:S01]  /*0500*/  IMAD.SHL.U32 R0, R0, 0x40, RZ ;  /* 0x0000004000007824 */ /* 0x000fe200078e00ff */
[----:B------:R-:W-:Y:S01]  /*0510*/  ULOP3.LUT UR57, UR35, UR57, URZ, 0x3c, !UPT ;  /* 0x0000003923397292 */ /* 0x000fe2000f8e3c3f */
[----:B------:R-:W-:Y:S01]  /*0520*/  IMAD.SHL.U32 R244, R6, 0x8, RZ ;  /* 0x0000000806f47824 */ /* 0x000fe200078e00ff */
[----:B------:R-:W-:Y:S01]  /*0530*/  LEA.HI R13, R2, R8, RZ, 0x2 ;  /* 0x00000008020d7211 */ /* 0x000fe200078f10ff */
[----:B------:R-:W-:Y:S01]  /*0540*/  IMAD.IADD R10, R3, 0x1, -R4 ;  /* 0x00000001030a7824 */ /* 0x000fe200078e0a04 */
[----:B------:R-:W-:Y:S01]  /*0550*/  LOP3.LUT R0, R0, 0x1c0, RZ, 0xc0, !PT ;  /* 0x000001c000007812 */ /* 0x000fe200078ec0ff */
[----:B------:R-:W-:Y:S01]  /*0560*/  UISETP.NE.AND UP6, UPT, UR10, URZ, UPT ;  /* 0x0000003f0a00728c */ /* 0x000fe2000bfc5270 */
[----:B------:R-:W-:Y:S01]  /*0570*/  SHF.R.S32.HI R3, RZ, 0x1f, R7 ;  /* 0x0000001fff037819 */ /* 0x000fe20000011407 */
[----:B------:R-:W-:Y:S01]  /*0580*/  IMAD.SHL.U32 R226, R10, 0x200, RZ ;  /* 0x000002000ae27824 */ /* 0x000fe200078e00ff */
[----:B------:R-:W-:Y:S01]  /*0590*/  SHF.R.U32.HI R2, RZ, 0x3, R0 ;  /* 0x00000003ff027819 */ /* 0x000fe20000011600 */
[----:B------:R-:W-:Y:S01]  /*05a0*/  USHF.R.S32.HI UR58, URZ, 0x1f, UR35 ;  /* 0x0000001f3f3a7899 */ /* 0x000fe20008011423 */
[----:B------:R-:W-:Y:S01]  /*05b0*/  LOP3.LUT R0, R0, 0x38, R244, 0xf8, !PT ;  /* 0x0000003800007812 */ /* 0x000fe200078ef8f4 */
[----:B------:R-:W-:Y:S01]  /*05c0*/  USHF.R.S32.HI UR60, URZ, 0x1f, UR34 ;  /* 0x0000001f3f3c7899 */ /* 0x000fe20008011422 */
[----:B------:R-:W-:Y:S01]  /*05d0*/  LEA.HI R11, R3, R7, RZ, 0x3 ;  /* 0x00000007030b7211 */ /* 0x000fe200078f18ff */
[----:B------:R-:W-:Y:S01]  /*05e0*/  USHF.R.S32.HI UR59, URZ, 0x1f, UR35 ;  /* 0x0000001f3f3b7899 */ /* 0x000fe20008011423 */
[----:B------:R-:W-:Y:S01]  /*05f0*/  LOP3.LUT R8, R0, R2, RZ, 0x3c, !PT ;  /* 0x0000000200087212 */ /* 0x000fe200078e3cff */
[C---:B------:R-:W-:Y:S01]  /*0600*/  IMAD.SHL.U32 R0, R6.reuse, 0x40, RZ ;  /* 0x0000004006007824 */ /* 0x040fe200078e00ff */
[----:B------:R-:W-:Y:S01]  /*0610*/  LOP3.LUT R2, R11, 0xfffffff8, RZ, 0xc0, !PT ;  /* 0xfffffff80b027812 */ /* 0x000fe200078ec0ff */
[----:B------:R-:W-:Y:S01]  /*0620*/  UIMAD.WIDE.U32 UR42, UR38, UR44, URZ ;  /* 0x0000002c262a72a5 */ /* 0x000fe2000f8e003f */
[----:B------:R-:W-:Y:S01]  /*0630*/  LOP3.LUT P4, RZ, R6, 0x4, RZ, 0xc0, !PT ;  /* 0x0000000406ff7812 */ /* 0x000fe2000788c0ff */
[----:B------:R-:W-:Y:S01]  /*0640*/  UIMAD UR52, UR39, UR44, URZ ;  /* 0x0000002c273472a4 */ /* 0x000fe2000f8e023f */
[----:B------:R-:W-:Y:S01]  /*0650*/  LOP3.LUT R0, R0, 0x1c0, RZ, 0xc0, !PT ;  /* 0x000001c000007812 */ /* 0x000fe200078ec0ff */
[----:B------:R-:W-:Y:S01]  /*0660*/  IMAD.IADD R16, R7, 0x1, -R2 ;  /* 0x0000000107107824 */ /* 0x000fe200078e0a02 */
[----:B------:R-:W-:Y:S01]  /*0670*/  LOP3.LUT P3, RZ, R6, 0x2, RZ, 0xc0, !PT ;  /* 0x0000000206ff7812 */ /* 0x000fe2000786c0ff */
[----:B------:R-:W-:Y:S01]  /*0680*/  IMAD.SHL.U32 R2, R229, 0x10, RZ ;  /* 0x00000010e5027824 */ /* 0x000fe200078e00ff */
[C-C-:B------:R-:W-:Y:S01]  /*0690*/  LOP3.LUT R221, R0.reuse, 0x8, R9.reuse, 0xf8, !PT ;  /* 0x0000000800dd7812 */ /* 0x140fe200078ef809 */
[----:B------:R-:W-:Y:S01]  /*06a0*/  USHF.R.S32.HI UR54, URZ, 0x1f, UR48 ;  /* 0x0000001f3f367899 */ /* 0x000fe20008011430 */
[----:B------:R-:W-:Y:S01]  /*06b0*/  SHF.R.S32.HI R6, RZ, 0x7, R12 ;  /* 0x00000007ff067819 */ /* 0x000fe2000001140c */
[----:B------:R-:W-:Y:S01]  /*06c0*/  STL [R1+0x94], R16 ;  /* 0x0000941001007387 */ /* 0x000fe20000100800 */
[----:B------:R-:W-:Y:S01]  /*06d0*/  LOP3.LUT R4, R0, 0x10, R2, 0xf8, !PT ;  /* 0x0000001000047812 */ /* 0x000fe200078ef802 */
[----:B------:R-:W-:Y:S01]  /*06e0*/  UIMAD UR51, UR6, UR51, URZ ;  /* 0x00000033063372a4 */ /* 0x000fe2000f8e023f */
[----:B------:R-:W-:Y:S01]  /*06f0*/  SHF.R.U32.HI R0, RZ, 0x3, R0 ;  /* 0x00000003ff007819 */ /* 0x000fe20000011600 */
[----:B------:R-:W-:Y:S01]  /*0700*/  IMAD R2, R6, 0x800, R226 ;  /* 0x0000080006027824 */ /* 0x000fe200078e02e2 */
[----:B------:R-:W-:Y:S01]  /*0710*/  LOP3.LUT R3, R5, 0x1, RZ, 0xc0, !PT ;  /* 0x0000000105037812 */ /* 0x000fe200078ec0ff */
[----:B------:R-:W-:Y:S01]  /*0720*/  @!UP5 UIMAD UR50, UR7, UR50, URZ ;  /* 0x000000320732d2a4 */ /* 0x000fe2000f8e023f */
[----:B------:R-:W-:Y:S01]  /*0730*/  LOP3.LUT R221, R221, R0, RZ, 0x3c, !PT ;  /* 0x00000000dddd7212 */ /* 0x000fe200078e3cff */
[----:B------:R-:W-:Y:S01]  /*0740*/  USHF.R.S32.HI UR49, URZ, 0x1f, UR46 ;  /* 0x0000001f3f317899 */ /* 0x000fe2000801142e */
[----:B------:R-:W-:Y:S01]  /*0750*/  ISETP.NE.U32.AND P0, PT, R3, 0x1, PT ;  /* 0x000000010300780c */ /* 0x000fe20003f05070 */
[----:B------:R-:W-:Y:S01]  /*0760*/  IMAD.U32 R3, RZ, RZ, UR14 ;  /* 0x0000000eff037e24 */ /* 0x000fe2000f8e00ff */
[----:B------:R-:W-:Y:S01]  /*0770*/  LOP3.LUT R4, R4, 0x8, R9, 0xf8, !PT ;  /* 0x0000000804047812 */ /* 0x000fe200078ef809 */
[----:B------:R-:W-:Y:S01]  /*0780*/  IMAD.IADD R221, R2, 0x1, R221 ;  /* 0x0000000102dd7824 */ /* 0x000fe200078e02dd */
[----:B------:R-:W-:Y:S01]  /*0790*/  SHF.R.S32.HI R2, RZ, 0x6, R14 ;  /* 0x00000006ff027819 */ /* 0x000fe2000001140e */
[C---:B------:R-:W-:Y:S01]  /*07a0*/  IMAD.SHL.U32 R3, R5.reuse, 0x40, RZ ;  /* 0x0000004005037824 */ /* 0x040fe200078e00ff */
[----:B------:R-:W-:Y:S01]  /*07b0*/  R2P PR, R5, 0x6 ;  /* 0x0000000605007804 */ /* 0x000fe20000000000 */
[----:B------:R-:W-:Y:S01]  /*07c0*/  IMAD.SHL.U32 R221, R221, 0x2, RZ ;  /* 0x00000002dddd7824 */ /* 0x000fe200078e00ff */
[----:B------:R-:W-:Y:S01]  /*07d0*/  LOP3.LUT R226, R226, R4, R0, 0xf6, !PT ;  /* 0x00000004e2e27212 */ /* 0x000fe200078ef600 */
[C---:B------:R-:W-:Y:S01]  /*07e0*/  IMAD R5, R2.reuse, 0x200, R8 ;  /* 0x0000020002057824 */ /* 0x040fe200078e0208 */
[----:B------:R-:W-:Y:S01]  /*07f0*/  LOP3.LUT R0, R3, 0x1c0, RZ, 0xc0, !PT ;  /* 0x000001c003007812 */ /* 0x000fe200078ec0ff */
[----:B------:R-:W-:Y:S01]  /*0800*/  IMAD.SHL.U32 R2, R2, 0x8, RZ ;  /* 0x0000000802027824 */ /* 0x000fe200078e00ff */
[----:B------:R-:W-:Y:S01]  /*0810*/  SEL R222, R222, 0xffffffe0, !P3 ;  /* 0xffffffe0dede7807 */ /* 0x000fe20005800000 */
[----:B------:R-:W-:Y:S01]  /*0820*/  IMAD.SHL.U32 R4, R10, 0x20, RZ ;  /* 0x000000200a047824 */ /* 0x000fe200078e00ff */
[----:B------:R1:W-:Y:S01]  /*0830*/  STL [R1+0x9c], R5 ;  /* 0x00009c0501007387 */ /* 0x0003e20000100800 */
[----:B------:R-:W-:Y:S01]  /*0840*/  SHF.R.U32.HI R3, RZ, 0x3, R0 ;  /* 0x00000003ff037819 */ /* 0x000fe20000011600 */
[----:B------:R-:W-:Y:S01]  /*0850*/  IMAD.SHL.U32 R227, R226, 0x2, RZ ;  /* 0x00000002e2e37824 */ /* 0x000fe200078e00ff */
[----:B------:R-:W-:Y:S01]  /*0860*/  LOP3.LUT R2, R2, 0x18, RZ, 0xc0, !PT ;  /* 0x0000001802027812 */ /* 0x000fe200078ec0ff */
[----:B------:R-:W-:Y:S01]  /*0870*/  IMAD.IADD R222, R221, 0x1, R222 ;  /* 0x00000001ddde7824 */ /* 0x000fe200078e02de */
[----:B------:R-:W-:Y:S01]  /*0880*/  SEL R223, R223, 0xffffffc0, !P4 ;  /* 0xffffffc0dfdf7807 */ /* 0x000fe20006000000 */
[----:B------:R-:W-:Y:S01]  /*0890*/  UMOV UR41, 0xffff8000 ;  /* 0xffff800000297882 */ /* 0x000fe20000000000 */
[----:B------:R-:W-:-:S02]  /*08a0*/  LOP3.LUT R7, R2, 0x20, R4, 0xf8, !PT ;  /* 0x0000002002077812 */ /* 0x000fc400078ef804 */
[----:B------:R-:W-:Y:S01]  /*08b0*/  SEL R248, R248, 0x10, !P0 ;  /* 0x00000010f8f87807 */ /* 0x000fe20004000000 */
[--C-:B------:R-:W-:Y:S02]  /*08c0*/  IMAD R226, R226, 0x2, R223.reuse ;  /* 0x00000002e2e27824 */ /* 0x100fe400078e02df */
[----:B------:R-:W-:Y:S02]  /*08d0*/  IMAD.IADD R224, R221, 0x1, R223 ;  /* 0x00000001dde07824 */ /* 0x000fe400078e02df */
[----:B------:R-:W-:Y:S02]  /*08e0*/  IMAD.IADD R223, R223, 0x1, R222 ;  /* 0x00000001dfdf7824 */ /* 0x000fe400078e02de */
[----:B-1----:R-:W-:-:S05]  /*08f0*/  IMAD.SHL.U32 R5, R6, 0x20, RZ ;  /* 0x0000002006057824 */ /* 0x002fca00078e00ff */
[----:B------:R-:W-:Y:S02]  /*0900*/  LOP3.LUT R4, R0, 0x20, R5, 0xf8, !PT ;  /* 0x0000002000047812 */ /* 0x000fe400078ef805 */
[----:B------:R-:W-:Y:S01]  /*0910*/  LOP3.LUT R5, R3, R0, R2, 0x1e, !PT ;  /* 0x0000000003057212 */ /* 0x000fe200078e1e02 */
[----:B------:R-:W-:Y:S01]  /*0920*/  IMAD.SHL.U32 R0, R15, 0x2, RZ ;  /* 0x000000020f007824 */ /* 0x000fe200078e00ff */
[----:B------:R-:W-:Y:S01]  /*0930*/  LOP3.LUT R3, R4, R3, RZ, 0x3c, !PT ;  /* 0x0000000304037212 */ /* 0x000fe200078e3cff */
[----:B------:R-:W-:Y:S02]  /*0940*/  IMAD.SHL.U32 R4, R16, 0x40, RZ ;  /* 0x0000004010047824 */ /* 0x000fe400078e00ff */
        /* <DEDUP_REMOVED lines=10> */
[----:B------:R-:W-:Y:S01]  /*09f0*/  LOP3.LUT R6, R2, 0x8, R0, 0xf8, !PT ;  /* 0x0000000802067812 */ /* 0x000fe200078ef800 */
[----:B------:R-:W-:Y:S01]  /*0a00*/  IMAD.SHL.U32 R246, R246, 0x2, RZ ;  /* 0x00000002f6f67824 */ /* 0x000fe200078e00ff */
[----:B------:R-:W-:Y:S02]  /*0a10*/  LOP3.LUT R0, R5, 0xfffffe00, RZ, 0xc0, !PT ;  /* 0xfffffe0005007812 */ /* 0x000fe400078ec0ff */
[----:B------:R-:W-:Y:S01]  /*0a20*/  LOP3.LUT R2, R3, R7, R2, 0x1e, !PT ;  /* 0x0000000703027212 */ /* 0x000fe200078e1e02 */
[----:B------:R1:W-:Y:S01]  /*0a30*/  STL [R1+0x98], R4 ;  /* 0x0000980401007387 */ /* 0x0003e20000100800 */
[----:B------:R-:W-:Y:S01]  /*0a40*/  LEA R5, R8, 0x18000, 0x1 ;  /* 0x0001800008057811 */ /* 0x000fe200078e08ff */
[--C-:B------:R-:W-:Y:S01]  /*0a50*/  IMAD R231, R231, 0x400, R0.reuse ;  /* 0x00000400e7e77824 */ /* 0x100fe200078e0200 */
[----:B------:R-:W-:Y:S01]  /*0a60*/  LOP3.LUT R230, R2, R0, RZ, 0xfc, !PT ;  /* 0x0000000002e67212 */ /* 0x000fe200078efcff */
[----:B------:R-:W-:Y:S01]  /*0a70*/  IMAD R229, R229, 0x400, R0 ;  /* 0x00000400e5e57824 */ /* 0x000fe200078e0200 */
[C---:B------:R-:W-:Y:S01]  /*0a80*/  IADD3 R0, R5.reuse, 0x40, RZ ;  /* 0x0000004005007810 */ /* 0x040fe20007ffe0ff */
[----:B------:R1:W-:Y:S01]  /*0a90*/  STL [R1+0x88], R5 ;  /* 0x0000880501007387 */ /* 0x0003e20000100800 */
[----:B------:R-:W-:Y:S01]  /*0aa0*/  @P2 IADD3 R0, R5, -0x40, RZ ;  /* 0xffffffc005002810 */ /* 0x000fe20007ffe0ff */
[----:B------:R-:W-:Y:S01]  /*0ab0*/  IMAD.IADD R249, R246, 0x1, R248 ;  /* 0x00000001f6f97824 */ /* 0x000fe200078e02f8 */
[----:B------:R-:W-:-:S02]  /*0ac0*/  LOP3.LUT R3, R6, R3, RZ, 0x3c, !PT ;  /* 0x0000000306037212 */ /* 0x000fc400078e3cff */
[C---:B------:R-:W-:Y:S01]  /*0ad0*/  IADD3 R247, R246.reuse, 0x20, RZ ;  /* 0x00000020f6f77810 */ /* 0x040fe20007ffe0ff */
[----:B------:R1:W-:Y:S01]  /*0ae0*/  STL [R1+0x8c], R0 ;  /* 0x00008c0001007387 */ /* 0x0003e20000100800 */
[----:B------:R-:W-:Y:S01]  /*0af0*/  @P1 IADD3 R247, R246, -0x20, RZ ;  /* 0xffffffe0f6f71810 */ /* 0x000fe20007ffe0ff */
[----:B------:R-:W-:Y:S02]  /*0b00*/  IMAD.IADD R229, R3, 0x1, R229 ;  /* 0x0000000103e57824 */ /* 0x000fe400078e02e5 */
[----:B------:R-:W-:Y:S02]  /*0b10*/  IMAD.IADD R231, R231, 0x1, R3 ;  /* 0x00000001e7e77824 */ /* 0x000fe400078e0203 */
[----:B------:R-:W-:Y:S01]  /*0b20*/  IMAD.IADD R248, R248, 0x1, R247 ;  /* 0x00000001f8f87824 */ /* 0x000fe200078e02f7 */
[----:B------:R-:W-:Y:S02]  /*0b30*/  LEA R229, R229, 0x28000, 0x1 ;  /* 0x00028000e5e57811 */ /* 0x000fe400078e08ff */
.L_x_451:
        /* <DEDUP_REMOVED lines=27> */
[----:B-1----:R-:W-:-:S02]  /*0cf0*/  IMAD.U32 R4, RZ, RZ, UR6 ;  /* 0x00000006ff047e24 */ /* 0x002fc4000f8e00ff */
[----:B------:R-:W-:-:S10]  /*0d00*/  IMAD.U32 R5, RZ, RZ, UR7 ;  /* 0x00000007ff057e24 */ /* 0x000fd4000f8e00ff */
[----:B------:R-:W5:Y:S01]  /*0d10*/  @P0 LDG.E R4, [R4.64] ;  /* 0x0000000404040981 */ /* 0x000f62000c1e1900 */
[----:B--2---:R-:W-:Y:S02]  /*0d20*/  IMAD.U32 R2, RZ, RZ, UR8 ;  /* 0x00000008ff027e24 */ /* 0x004fe4000f8e00ff */
[----:B------:R-:W-:-:S05]  /*0d30*/  IMAD.U32 R3, RZ, RZ, UR9 ;  /* 0x00000009ff037e24 */ /* 0x000fca000f8e00ff */
[----:B------:R-:W2:Y:S01]  /*0d40*/  @!P1 LDG.E R0, [R2.64] ;  /* 0x0000000402009981 */ /* 0x000ea2000c1e1900 */
[----:B------:R-:W1:Y:S01]  /*0d50*/  S2UR UR29, SR_CTAID.X ;  /* 0x00000000001d79c3 */ /* 0x000e620000002500 */
[----:B------:R-:W-:Y:S02]  /*0d60*/  UMOV UR14, 0xffffffff ;  /* 0xffffffff000e7882 */ /* 0x000fe40000000000 */
[----:B------:R-:W1:Y:S01]  /*0d70*/  S2R R23, SR_TID.X ;  /* 0x0000000000177919 */ /* 0x000e620000002100 */
[----:B------:R-:W-:Y:S02]  /*0d80*/  UMOV UR28, 0xffffffff ;  /* 0xffffffff001c7882 */ /* 0x000fe40000000000 */
[----:B------:R-:W-:Y:S02]  /*0d90*/  ULDC UR7, c[0x0][0xc] ;  /* 0x0000030000077ab9 */ /* 0x000fe40000000800 */
[----:B------:R-:W-:Y:S02]  /*0da0*/  USHF.L.U32 UR7, UR7, 0x6, URZ ;  /* 0x0000000607077899 */ /* 0x000fe4000800063f */
[----:B------:R-:W-:-:S02]  /*0db0*/  UMOV UR22, URZ ;  /* 0x0000003f00167c82 */ /* 0x000fc40008000000 */
[----:B------:R-:W-:Y:S02]  /*0dc0*/  ULDC UR8, c[0x0][0x218] ;  /* 0x0000860000087ab9 */ /* 0x000fe40000000800 */
[----:B-1----:R-:W-:Y:S01]  /*0dd0*/  USHF.L.U32 UR6, UR29, 0x6, URZ ;  /* 0x000000061d067899 */ /* 0x002fe2000800063f */
[----:B------:R-:W-:-:S03]  /*0de0*/  SHF.R.S32.HI R22, RZ, 0x1f, R23 ;  /* 0x0000001fff167819 */ /* 0x000fc60000011417 */
[----:B------:R-:W-:Y:S01]  /*0df0*/  UIMAD UR6, UR7, UR40, UR6 ;  /* 0x00000028070672a4 */ /* 0x000fe2000f8e0206 */
        /* <DEDUP_REMOVED lines=22> */
.L_x_405:
        /* <DEDUP_REMOVED lines=59> */
.L_x_407:
        /* <DEDUP_REMOVED lines=43> */
.L_x_408:
        /* <DEDUP_REMOVED lines=23> */
[----:B------:R-:W-:Y:S02]  /*1730*/  USHF.L.U32 UR11, UR34, 0x7, URZ ;  /* 0x00000007220b7899 */ /* 0x000fe4000800063f */
[----:B------:R-:W-:Y:S02]  /*1740*/  @UP2 UIADD3 UR12, UR9, UR7, URZ ;  /* 0x00000007090c2290 */ /* 0x000fe4000fffe03f */
[----:B------:R-:W-:-:S02]  /*1750*/  USEL UR7, UR6, URZ, UP1 ;  /* 0x0000003f06077287 */ /* 0x000fc40008800000 */
[----:B------:R-:W-:Y:S02]  /*1760*/  USEL UR6, UR11, URZ, UP1 ;  /* 0x0000003f0b067287 */ /* 0x000fe40008800000 */
[----:B------:R-:W-:Y:S02]  /*1770*/  USEL UR29, UR42, UR8, !UP2 ;  /* 0x000000082a1d7287 */ /* 0x000fe4000d000000 */
        /* <DEDUP_REMOVED lines=17> */
.L_x_409:
[----:B------:R-:W-:-:S04]  /*1890*/  UMOV UR11, UR51 ;  /* 0x00000033000b7c82 */ /* 0x000fc80008000000 */
.L_x_410:
[----:B------:R-:W-:Y:S01]  /*18a0*/  UIADD3 UR6, UP4, UP3, UR6, UR46, UR48 ;  /* 0x0000002e06067290 */ /* 0x000fe2000fb9e030 */
[----:B------:R-:W-:Y:S01]  /*18b0*/  IMAD.U32 R2, RZ, RZ, UR5 ;  /* 0x00000005ff027e24 */ /* 0x000fe2000f8e00ff */
[----:B------:R-:W-:Y:S01]  /*18c0*/  SHF.R.S32.HI R245, RZ, 0x1f, R244 ;  /* 0x0000001ffff57819 */ /* 0x000fe200000114f4 */
[----:B------:R-:W-:Y:S01]  /*18d0*/  IMAD.U32 R0, RZ, RZ, UR4 ;  /* 0x00000004ff007e24 */ /* 0x000fe2000f8e00ff */
[----:B------:R-:W-:Y:S01]  /*18e0*/  UIADD3 UR32, UP2, UP1, UR13, UR6, UR29 ;  /* 0x000000060d207290 */ /* 0x000fe2000f95e01d */
[----:B------:R-:W-:Y:S01]  /*18f0*/  IADD3 R9, P0, R12, UR24, RZ ;  /* 0x000000180c097c10 */ /* 0x000fe2000ff1e0ff */
[----:B------:R-:W-:Y:S01]  /*1900*/  UIADD3.X UR6, UR9, UR49, UR54, UP4, UP3 ;  /* 0x0000003109067290 */ /* 0x000fe2000a7e6436 */
[----:B------:R-:W-:Y:S01]  /*1910*/  IMAD.U32 R4, RZ, RZ, UR24 ;  /* 0x00000018ff047e24 */ /* 0x000fe2000f8e00ff */
[----:B------:R-:W-:Y:S01]  /*1920*/  ULDC.64 UR4, c[0x0][0x3c8] ;  /* 0x0000f20000047ab9 */ /* 0x000fe20000000a00 */
[----:B------:R-:W-:Y:S01]  /*1930*/  IADD3.X R13, R20, UR33, RZ, P0, !PT ;  /* 0x00000021140d7c10 */ /* 0x000fe200087fe4ff */
[----:B------:R-:W-:Y:S01]  /*1940*/  UIADD3.X UR29, UR10, UR6, UR12, UP2, UP1 ;  /* 0x000000060a1d7290 */ /* 0x000fe200097e240c */
[----:B------:R-:W-:Y:S01]  /*1950*/  IMAD.U32 R7, RZ, RZ, UR35 ;  /* 0x00000023ff077e24 */ /* 0x000fe2000f8e00ff */
[----:B------:R-:W-:Y:S01]  /*1960*/  BSSY B1, `(.L_x_406) ;  /* 0x00009b5000017945 */ /* 0x000fe20003800000 */
[----:B------:R-:W-:Y:S01]  /*1970*/  ULDC.64 UR6, c[0x0][0x1a8] ;  /* 0x00006a0000067ab9 */ /* 0x000fe20000000a00 */
[----:B------:R-:W-:Y:S01]  /*1980*/  IMAD.U32 R11, RZ, RZ, UR35 ;  /* 0x00000023ff0b7e24 */ /* 0x000fe2000f8e00ff */
[----:B------:R-:W-:Y:S01]  /*1990*/  UIMAD UR6, UR58, UR6, URZ ;  /* 0x000000063a0672a4 */ /* 0x000fe2000f8e023f */
[----:B------:R-:W-:-:S02]  /*19a0*/  IADD3 R251, R244, 0x40, RZ ;  /* 0x00000040f4fb7810 */ /* 0x000fc40007ffe0ff */
[C---:B------:R-:W-:Y:S01]  /*19b0*/  IADD3 R250, R244.reuse, 0x80, RZ ;  /* 0x00000080f4fa7810 */ /* 0x040fe20007ffe0ff */
[----:B------:R-:W-:Y:S01]  /*19c0*/  UIMAD UR9, UR35, UR7, UR6 ;  /* 0x00000007230972a4 */ /* 0x000fe2000f8e0206 */
[----:B------:R-:W-:Y:S02]  /*19d0*/  IADD3 R252, R244, 0xc0, RZ ;  /* 0x000000c0f4fc7810 */ /* 0x000fe40007ffe0ff */
[----:B------:R-:W-:Y:S02]  /*19e0*/  ULDC.64 UR6, c[0x0][0x370] ;  /* 0x0000dc0000067ab9 */ /* 0x000fe40000000a00 */
[----:B------:R-:W-:-:S04]  /*19f0*/  UIMAD UR6, UR33, UR6, URZ ;  /* 0x00000006210672a4 */ /* 0x000fc8000f8e023f */
[----:B------:R-:W-:-:S03]  /*1a00*/  UIMAD UR10, UR24, UR7, UR6 ;  /* 0x00000007180a72a4 */ /* 0x000fc6000f8e0206 */
[----:B------:R-:W-:Y:S02]  /*1a10*/  ULDC.64 UR6, c[0x0][0x378] ;  /* 0x0000de0000067ab9 */ /* 0x000fe40000000a00 */
[----:B------:R-:W-:-:S04]  /*1a20*/  UIMAD UR6, UR58, UR6, URZ ;  /* 0x000000063a0672a4 */ /* 0x000fc8000f8e023f */
[----:B------:R-:W-:Y:S02]  /*1a30*/  UIMAD UR8, UR35, UR7, UR6 ;  /* 0x00000007230872a4 */ /* 0x000fe4000f8e0206 */
[----:B------:R-:W-:-:S04]  /*1a40*/  UIADD3 UR6, UR24, UR11, URZ ;  /* 0x0000000b18067290 */ /* 0x000fc8000fffe03f */
        /* <DEDUP_REMOVED lines=9> */
[----:B------:R3:W4:Y:S01]  /*1ae0*/  R2UR UR4, R0 ;  /* 0x00000000000473c2 */ /* 0x00072200000e0000 */
[----:B------:R-:W-:Y:S02]  /*1af0*/  UIADD3 UR6, -UR16, UR17, UR20 ;  /* 0x0000001110067290 */ /* 0x000fe4000fffe114 */
[----:B------:R-:W-:Y:S02]  /*1b00*/  UMOV UR11, UR7 ;  /* 0x00000007000b7c82 */ /* 0x000fe40008000000 */
[----:B------:R-:W-:Y:S02]  /*1b10*/  UIADD3 UR6, UR6, -UR15, URZ ;  /* 0x8000000f06067290 */ /* 0x000fe4000fffe03f */
[----:B------:R-:W-:Y:S02]  /*1b20*/  UIADD3 UR7, UR36, -0x1, URZ ;  /* 0xffffffff24077890 */ /* 0x000fe4000fffe03f */
[----:B------:R-:W-:-:S04]  /*1b30*/  USHF.R.S32.HI UR15, URZ, 0x1f, UR6 ;  /* 0x0000001f3f0f7899 */ /* 0x000fc80008011406 */
[----:B------:R-:W-:Y:S01]  /*1b40*/  ULEA.HI UR15, UR15, UR6, URZ, 0x6 ;  /* 0x000000060f0f7291 */ /* 0x000fe2000f8f303f */
[----:B-1----:R-:W-:-:S03]  /*1b50*/  LEA.HI R2, R22, R23, RZ, 0x5 ;  /* 0x0000001716027211 */ /* 0x002fc600078f28ff */
[----:B------:R-:W-:-:S04]  /*1b60*/  USHF.R.S32.HI UR15, URZ, 0x6, UR15 ;  /* 0x000000063f0f7899 */ /* 0x000fc8000801140f */
[----:B------:R-:W-:Y:S01]  /*1b70*/  UISETP.LT.AND UP1, UPT, URZ, UR15, UPT ;  /* 0x0000000f3f00728c */ /* 0x000fe2000bf21270 */
[----:B---3--:R-:W-:Y:S02]  /*1b80*/  LOP3.LUT R0, R2, 0xffffffe0, RZ, 0xc0, !PT ;  /* 0xffffffe002007812 */ /* 0x008fe400078ec0ff */
[----:B------:R-:W-:Y:S01]  /*1b90*/  SHF.R.S32.HI R2, RZ, 0x5, R2 ;  /* 0x00000005ff027819 */ /* 0x000fe20000011402 */
[----:B------:R-:W-:Y:S02]  /*1ba0*/  USEL UR15, URZ, UR15, !UP1 ;  /* 0x0000000f3f0f7287 */ /* 0x000fe4000c800000 */
[----:B------:R-:W-:Y:S02]  /*1bb0*/  IMAD.IADD R0, R23, 0x1, -R0 ;  /* 0x0000000117007824 */ /* 0x000fe400078e0a00 */
[----:B------:R-:W-:Y:S02]  /*1bc0*/  UISETP.GT.AND UP1, UPT, UR36, UR15, UPT ;  /* 0x0000000f2400728c */ /* 0x000fe4000bf24270 */
[----:B------:R-:W-:Y:S01]  /*1bd0*/  IMAD R0, R2, UR47, R0 ;  /* 0x0000002f02007c24 */ /* 0x000fe2000f8e0200 */
[----:B------:R-:W-:-:S04]  /*1be0*/  IADD3 R2, P2, R244, UR18, RZ ;  /* 0x00000012f4027c10 */ /* 0x000fc8000ff5e0ff */
[----:B------:R-:W-:Y:S02]  /*1bf0*/  IADD3.X R3, R245, UR21, RZ, P2, !PT ;  /* 0x00000015f5037c10 */ /* 0x000fe400097fe4ff */
[----:B------:R-:W-:-:S03]  /*1c00*/  IADD3 R8, P0, R0, UR32, RZ ;  /* 0x0000002000087c10 */ /* 0x000fc6000ff1e0ff */
[----:B------:R-:W-:Y:S01]  /*1c10*/  IMAD.WIDE.U32 R2, R4, c[0x0][0x370], R2 ;  /* 0x0000dc0004027a25 */ /* 0x000fe200078e0002 */
[----:B------:R-:W-:-:S03]  /*1c20*/  LEA.HI.X.SX32 R10, R0, UR29, 0x1, P0 ;  /* 0x0000001d000a7c11 */ /* 0x000fc600080f0eff */
[----:B------:R-:W-:Y:S01]  /*1c30*/  IMAD R0, R13, c[0x0][0x190], RZ ;  /* 0x000064000d007a24 */ /* 0x000fe200078e02ff */
[----:B------:R-:W-:Y:S01]  /*1c40*/  IADD3 R3, R3, UR10, RZ ;  /* 0x0000000a03037c10 */ /* 0x000fe2000fffe0ff */
[----:B------:R-:W-:-:S04]  /*1c50*/  IMAD.WIDE.U32 R4, R9, c[0x0][0x190], R244 ;  /* 0x0000640009047a25 */ /* 0x000fc800078e00f4 */
[----:B------:R-:W-:Y:S01]  /*1c60*/  IMAD R16, R9, c[0x0][0x194], R0 ;  /* 0x0000650009107a24 */ /* 0x000fe200078e0200 */
[----:B------:R-:W-:Y:S01]  /*1c70*/  IADD3 R6, P0, R4, UR31, RZ ;  /* 0x0000001f04067c10 */ /* 0x000fe2000ff1e0ff */
[----:B------:R-:W-:-:S03]  /*1c80*/  IMAD.WIDE.U32 R2, R7, c[0x0][0x378], R2 ;  /* 0x0000de0007027a25 */ /* 0x000fc600078e0002 */
[----:B------:R-:W-:Y:S01]  /*1c90*/  IADD3.X R7, R5, UR30, R16, P0, !PT ;  /* 0x0000001e05077c10 */ /* 0x000fe200087fe410 */
[----:B------:R-:W-:Y:S01]  /*1ca0*/  IMAD.MOV.U32 R4, RZ, RZ, R2 ;  /* 0x000000ffff047224 */ /* 0x000fe200078e0002 */
[----:B------:R-:W-:Y:S01]  /*1cb0*/  LEA R234, P0, R8, c[0x0][0x350], 0x2 ;  /* 0x0000d40008ea7a11 */ /* 0x000fe200078010ff */
[----:B------:R-:W-:Y:S01]  /*1cc0*/  IMAD R0, R20, c[0x0][0x370], RZ ;  /* 0x0000dc0014007a24 */ /* 0x000fe200078e02ff */
[----:B------:R-:W-:Y:S02]  /*1cd0*/  IADD3 R5, R3, UR8, RZ ;  /* 0x0000000803057c10 */ /* 0x000fe4000fffe0ff */
[----:B------:R-:W-:Y:S01]  /*1ce0*/  LEA.HI.X R235, R8, c[0x0][0x354], R10, 0x2, P0 ;  /* 0x0000d50008eb7a11 */ /* 0x000fe200000f140a */
[----:B------:R-:W-:Y:S01]  /*1cf0*/  IMAD.WIDE.U32 R10, R11, c[0x0][0x1a8], R6 ;  /* 0x00006a000b0a7a25 */ /* 0x000fe200078e0006 */
[----:B------:R-:W-:-:S03]  /*1d00*/  PLOP3.LUT P0, PT, PT, PT, UP1, 0x80, 0x0 ;  /* 0x000000000000781c */ /* 0x000fc60003f0f018 */
[----:B------:R-:W-:Y:S01]  /*1d10*/  IMAD.WIDE.U32 R4, R12, c[0x0][0x370], R4 ;  /* 0x0000dc000c047a25 */ /* 0x000fe200078e0004 */
[----:B------:R-:W-:Y:S02]  /*1d20*/  LEA R240, P3, R10, c[0x0][0x160], 0x1 ;  /* 0x000058000af07a11 */ /* 0x000fe400078608ff */
[----:B------:R-:W-:Y:S01]  /*1d30*/  IADD3 R15, R11, UR9, RZ ;  /* 0x000000090b0f7c10 */ /* 0x000fe2000fffe0ff */
[----:B------:R-:W-:Y:S01]  /*1d40*/  IMAD R0, R12, c[0x0][0x374], R0 ;  /* 0x0000dd000c007a24 */ /* 0x000fe200078e0200 */
[----:B------:R-:W-:Y:S02]  /*1d50*/  LEA R241, P2, R4, c[0x0][0x330], 0x1 ;  /* 0x0000cc0004f17a11 */ /* 0x000fe400078408ff */
[----:B------:R-:W-:Y:S01]  /*1d60*/  LEA.HI.X R242, R10, c[0x0][0x164], R15, 0x1, P3 ;  /* 0x000059000af27a11 */ /* 0x000fe200018f0c0f */
[----:B------:R-:W-:-:S05]  /*1d70*/  IMAD.IADD R8, R5, 0x1, R0 ;  /* 0x0000000105087824 */ /* 0x000fca00078e0200 */
        /* <DEDUP_REMOVED lines=20> */
.L_x_412:
        /* <DEDUP_REMOVED lines=18> */
.L_x_413:
        /* <DEDUP_REMOVED lines=35> */
.L_x_415:
[----:B------:R-:W-:Y:S05]  /*2210*/  BSYNC B0 ;  /* 0x0000000000007941 */ /* 0x000fea0003800000 */
.L_x_414:
        /* <DEDUP_REMOVED lines=21> */
.L_x_417:
[----:B------:R-:W-:Y:S05]  /*2370*/  BSYNC B0 ;  /* 0x0000000000007941 */ /* 0x000fea0003800000 */
.L_x_416:
        /* <DEDUP_REMOVED lines=31> */
.L_x_419:
[----:B------:R-:W-:Y:S05]  /*2570*/  BSYNC B0 ;  /* 0x0000000000007941 */ /* 0x000fea0003800000 */
.L_x_418:
        /* <DEDUP_REMOVED lines=20> */
.L_x_411:
        /* <DEDUP_REMOVED lines=21> */
[----:B------:R-:W-:Y:S01]  /*2810*/  IMAD R0, R9, c[0x0][0x374], R0 ;  /* 0x0000dd0009007a24 */ /* 0x000fe200078e0200 */
        /* <DEDUP_REMOVED lines=34> */
.L_x_422:
[----:B------:R-:W-:Y:S05]  /*2a40*/  BSYNC B0 ;  /* 0x0000000000007941 */ /* 0x000fea0003800000 */
.L_x_421:
        /* <DEDUP_REMOVED lines=48> */
.L_x_424:
[----:B------:R-:W-:Y:S05]  /*2d50*/  BSYNC B0 ;  /* 0x0000000000007941 */ /* 0x000fea0003800000 */
.L_x_423:
        /* <DEDUP_REMOVED lines=23> */
.L_x_426:
        /* <DEDUP_REMOVED lines=50> */
.L_x_427:
[----:B------:R-:W-:Y:S05]  /*31f0*/  BSYNC B0 ;  /* 0x0000000000007941 */ /* 0x000fea0003800000 */
.L_x_425:
[----:B------:R-:W-:Y:S01]  /*3200*/  BSSY B0, `(.L_x_428) ;  /* 0x0000046000007945 */ /* 0x000fe20003800000 */
[----:B--2---:R-:W-:-:S02]  /*3210*/  IMAD R4, R13, c[0x0][0x194], RZ ;  /* 0x000065000d047a24 */ /* 0x004fc400078e02ff */
        /* <DEDUP_REMOVED lines=19> */
.L_x_429:
        /* <DEDUP_REMOVED lines=49> */
.L_x_430:
[----:B------:R-:W-:Y:S05]  /*3660*/  BSYNC B0 ;  /* 0x0000000000007941 */ /* 0x000fea0003800000 */
.L_x_428:
[----:B------:R-:W5:Y:S01]  /*3670*/  LDL R24, [R1+0x98] ;  /* 0x0000980001187983 */ /* 0x000f620000100800 */
[----:B------:R-:W-:Y:S01]  /*3680*/  ULDC.64 UR8, c[0x0][0x198] ;  /* 0x0000660000087ab9 */ /* 0x000fe20000000a00 */
[C---:B--23-5:R-:W-:Y:S01]  /*3690*/  IADD3 R2, R24.reuse, 0x8, RZ ;  /* 0x0000000818027810 */ /* 0x06cfe20007ffe0ff */
[C---:B------:R-:W-:Y:S01]  /*36a0*/  IMAD.SHL.U32 R3, R24.reuse, 0x4, RZ ;  /* 0x0000000418037824 */ /* 0x040fe200078e00ff */
[----:B------:R-:W-:Y:S02]  /*36b0*/  SHF.R.S32.HI R0, RZ, 0x1f, R24 ;  /* 0x0000001fff007819 */ /* 0x000fe40000011418 */
[----:B------:R-:W-:Y:S02]  /*36c0*/  ISETP.GE.AND P3, PT, R24, UR6, PT ;  /* 0x0000000618007c0c */ /* 0x000fe4000bf66270 */
[----:B------:R-:W-:Y:S01]  /*36d0*/  ISETP.GE.AND P2, PT, R2, UR6, PT ;  /* 0x0000000602007c0c */ /* 0x000fe2000bf46270 */
[----:B------:R2:W-:Y:S01]  /*36e0*/  STL [R1+0x84], R3 ;  /* 0x0000840301007387 */ /* 0x0005e20000100800 */
[----:B------:R-:W-:Y:S01]  /*36f0*/  SHF.L.U64.HI R4, R24, 0x2, R0 ;  /* 0x0000000218047819 */ /* 0x000fe20000010200 */
[----:B------:R-:W-:Y:S01]  /*3700*/  IMAD.MOV.U32 R0, RZ, RZ, 0x7f800000 ;  /* 0x7f800000ff007424 */ /* 0x000fe200078e00ff */
[----:B------:R-:W-:-:S03]  /*3710*/  IADD3 R2, P1, R3, UR12, RZ ;  /* 0x0000000c03027c10 */ /* 0x000fc6000ff3e0ff */
[----:B------:R3:W-:Y:S01]  /*3720*/  STL [R1+0x80], R4 ;  /* 0x0000800401007387 */ /* 0x0007e20000100800 */
[----:B--2---:R-:W-:-:S05]  /*3730*/  IADD3.X R3, R4, UR11, RZ, P1, !PT ;  /* 0x0000000b04037c10 */ /* 0x004fca0008ffe4ff */
[----:B------:R2:W5:Y:S01]  /*3740*/  @!P2 LDG.E R0, [R2.64+0x20] ;  /* 0x000020040200a981 */ /* 0x000562000c1e1900 */
[----:B---3--:R-:W-:-:S06]  /*3750*/  IMAD.MOV.U32 R4, RZ, RZ, 0x7f800000 ;  /* 0x7f800000ff047424 */ /* 0x008fcc00078e00ff */
[----:B------:R2:W3:Y:S01]  /*3760*/  @!P3 LDG.E R4, [R2.64] ;  /* 0x000000040204b981 */ /* 0x0004e2000c1e1900 */
[----:B------:R-:W-:-:S04]  /*3770*/  USHF.R.S32.HI UR6, URZ, 0x1f, UR20 ;  /* 0x0000001f3f067899 */ /* 0x000fc80008011414 */
[----:B------:R-:W-:-:S04]  /*3780*/  UIMAD UR8, UR6, UR8, URZ ;  /* 0x00000008060872a4 */ /* 0x000fc8000f8e023f */
[----:B------:R-:W-:Y:S02]  /*3790*/  UIMAD UR9, UR20, UR9, UR8 ;  /* 0x00000009140972a4 */ /* 0x000fe4000f8e0208 */
[----:B------:R-:W-:-:S06]  /*37a0*/  UIADD3 UR8, -UR20, UR16, URZ ;  /* 0x0000001014087290 */ /* 0x000fcc000fffe13f */
[----:B------:R-:W-:Y:S01]  /*37b0*/  ISETP.GE.AND P6, PT, R12, UR8, PT ;  /* 0x000000080c007c0c */ /* 0x000fe2000bfc6270 */
[----:B------:R-:W-:-:S04]  /*37c0*/  IMAD.U32 R16, RZ, RZ, UR20 ;  /* 0x00000014ff107e24 */ /* 0x000fc8000f8e00ff */
[----:B--2---:R-:W-:-:S08]  /*37d0*/  IMAD.WIDE.U32 R2, R16, c[0x0][0x198], R244 ;  /* 0x0000660010027a25 */ /* 0x004fd000078e00f4 */
[----:B------:R-:W-:Y:S04]  /*37e0*/  @P6 STS.128 [R237+0x18000], RZ ;  /* 0x018000ffed006388 */ /* 0x000fe80000000c00 */
[----:B------:R-:W-:Y:S04]  /*37f0*/  @P6 STS.128 [R237+0x1a000], RZ ;  /* 0x01a000ffed006388 */ /* 0x000fe80000000c00 */
[----:B------:R-:W-:Y:S04]  /*3800*/  @P6 STS.128 [R237+0x1c000], RZ ;  /* 0x01c000ffed006388 */ /* 0x000fe80000000c00 */
[----:B------:R-:W-:Y:S01]  /*3810*/  @P6 STS.128 [R237+0x1e000], RZ ;  /* 0x01e000ffed006388 */ /* 0x000fe20000000c00 */
[----:B------:R-:W-:Y:S01]  /*3820*/  IADD3 R2, P1, R2, UR26, RZ ;  /* 0x0000001a02027c10 */ /* 0x000fe2000ff3e0ff */
[----:B------:R-:W-:Y:S02]  /*3830*/  BSSY B0, `(.L_x_431) ;  /* 0x0000037000007945 */ /* 0x000fe40003800000 */
        /* <DEDUP_REMOVED lines=54> */
.L_x_432:
[----:B------:R-:W-:Y:S05]  /*3ba0*/  BSYNC B0 ;  /* 0x0000000000007941 */ /* 0x000fea0003800000 */
.L_x_431:
        /* <DEDUP_REMOVED lines=26> */
[----:B------:R-:W-:-:S03]  /*3d50*/  IADD3 R5, R13, R5, RZ ;  /* 0x000000050d057210 */ /* 0x000fc60007ffe0ff */
[----:B------:R-:W-:Y:S01]  /*3d60*/  IMAD R0, R0, c[0x0][0x19c], R6 ;  /* 0x0000670000007a24 */ /* 0x000fe200078e0206 */
[----:B------:R-:W-:Y:S02]  /*3d70*/  LEA R2, P2, R4, R2, 0x1 ;  /* 0x0000000204027211 */ /* 0x000fe400078408ff */
[----:B------:R-:W-:Y:S01]  /*3d80*/  @!P4 LEA R6, P1, R8, c[0x0][0x168], 0x1 ;  /* 0x00005a000806ca11 */ /* 0x000fe200078208ff */
[----:B------:R-:W-:Y:S01]  /*3d90*/  IMAD.IADD R0, R9, 0x1, R0 ;  /* 0x0000000109007824 */ /* 0x000fe200078e0200 */
        /* <DEDUP_REMOVED lines=24> */
.L_x_434:
[----:B------:R-:W-:Y:S05]  /*3f20*/  BSYNC B0 ;  /* 0x0000000000007941 */ /* 0x000fea0003800000 */
.L_x_433:
        /* <DEDUP_REMOVED lines=62> */
.L_x_436:
[----:B------:R-:W-:Y:S05]  /*4310*/  BSYNC B0 ;  /* 0x0000000000007941 */ /* 0x000fea0003800000 */
.L_x_435:
        /* <DEDUP_REMOVED lines=8> */
[----:B------:R-:W-:Y:S01]  /*43a0*/  IADD3 R12, P2, R12, 0x20, RZ ;  /* 0x000000200c0c7810 */ /* 0x000fe20007f5e0ff */
[----:B------:R-:W-:Y:S01]  /*43b0*/  IMAD.MOV.U32 R6, RZ, RZ, 0x2 ;  /* 0x00000002ff067424 */ /* 0x000fe200078e00ff */
[----:B------:R-:W-:Y:S01]  /*43c0*/  MOV R2, UR19 ;  /* 0x0000001300027c02 */ /* 0x000fe20008000f00 */
[----:B------:R-:W-:Y:S01]  /*43d0*/  IMAD.X R4, RZ, RZ, R18, P1 ;  /* 0x000000ffff047224 */ /* 0x000fe200008e0612 */
[----:B------:R-:W-:-:S02]  /*43e0*/  ISETP.GE.AND P4, PT, R244, c[0x0][0x220], PT ;  /* 0x00008800f4007a0c */ /* 0x000fc40003f86270 */
        /* <DEDUP_REMOVED lines=8> */
[----:B------:R-:W-:Y:S02]  /*4470*/  IMAD R4, R4, c[0x0][0x1a0], RZ ;  /* 0x0000680004047a24 */ /* 0x000fe400078e02ff */
[----:B------:R-:W-:Y:S01]  /*4480*/  IMAD.IADD R3, R3, 0x1, R0 ;  /* 0x0000000103037824 */ /* 0x000fe200078e0200 */
[----:B------:R2:W-:Y:S01]  /*4490*/  @P4 STS.128 [R237+0x21000], RZ ;  /* 0x021000ffed004388 */ /* 0x0005e20000000c00 */
[----:B------:R-:W-:-:S04]  /*44a0*/  IMAD.WIDE.U32 R8, R12, c[0x0][0x1a0], R8 ;  /* 0x000068000c087a25 */ /* 0x000fc800078e0008 */
[----:B------:R-:W-:Y:S02]  /*44b0*/  IMAD R0, R12, c[0x0][0x1a4], R4 ;  /* 0x000069000c007a24 */ /* 0x000fe400078e0204 */
[----:B------:R-:W-:-:S03]  /*44c0*/  IMAD.WIDE.U32 R4, R14, c[0x0][0x1b8], R2 ;  /* 0x00006e000e047a25 */ /* 0x000fc600078e0002 */
[----:B------:R-:W-:Y:S01]  /*44d0*/  IADD3 R0, R9, R0, RZ ;  /* 0x0000000009007210 */ /* 0x000fe20007ffe0ff */
        /* <DEDUP_REMOVED lines=26> */
.L_x_438:
[----:B------:R-:W-:Y:S05]  /*4680*/  BSYNC B0 ;  /* 0x0000000000007941 */ /* 0x000fea0003800000 */
.L_x_437:
[----:B------:R-:W-:Y:S02]  /*4690*/  ULDC.64 UR18, c[0x0][0x318] ;  /* 0x0000c60000127ab9 */ /* 0x000fe40000000a00 */
[----:B------:R-:W-:Y:S01]  /*46a0*/  ULDC.64 UR20, c[0x0][0x320] ;  /* 0x0000c80000147ab9 */ /* 0x000fe20000000a00 */
[----:B------:R-:W-:Y:S01]  /*46b0*/  LEA.HI R0, R22, R23, RZ, 0x7 ;  /* 0x0000001716007211 */ /* 0x000fe200078f38ff */
        /* <DEDUP_REMOVED lines=13> */
[----:B------:R-:W-:-:S05]  /*4790*/  IMAD.U32 R3, RZ, RZ, UR19 ;  /* 0x00000013ff037e24 */ /* 0x000fca000f8e00ff */
[----:B------:R2:W3:Y:S01]  /*47a0*/  @P1 LDG.E R2, [R2.64] ;  /* 0x0000000402021981 */ /* 0x0004e2000c1e1900 */
[----:B------:R-:W3:Y:S01]  /*47b0*/  @P1 MUFU.RCP R4, c[0x0][0x238] ;  /* 0x00008e0000041b08 */ /* 0x000ee20000001000 */
[----:B------:R-:W-:Y:S01]  /*47c0*/  SHF.R.S32.HI R0, RZ, 0x7, R0 ;  /* 0x00000007ff007819 */ /* 0x000fe20000011400 */
[----:B------:R-:W-:Y:S01]  /*47d0*/  CS2R R190, SRZ ;  /* 0x0000000000be7805 */ /* 0x000fe2000001ff00 */
[----:B------:R-:W-:Y:S01]  /*47e0*/  MOV R238, R236 ;  /* 0x000000ec00ee7202 */ /* 0x000fe20000000f00 */
[----:B------:R-:W-:Y:S01]  /*47f0*/  CS2R R188, SRZ ;  /* 0x0000000000bc7805 */ /* 0x000fe2000001ff00 */
[----:B------:R-:W-:Y:S01]  /*4800*/  SHF.L.U32 R0, R0, 0x5, RZ ;  /* 0x0000000500007819 */ /* 0x000fe200000006ff */
        /* <DEDUP_REMOVED lines=18> */
[----:B--2---:R-:W-:Y:S01]  /*4930*/  IMAD.SHL.U32 R3, R23, 0x2, RZ ;  /* 0x0000000217037824 */ /* 0x004fe200078e00ff */
        /* <DEDUP_REMOVED lines=12> */
[----:B------:R-:W-:Y:S01]  /*4a00*/  IADD3 R3, R24, 0x1, RZ ;  /* 0x0000000118037810 */ /* 0x000fe20007ffe0ff */
[----:B------:R-:W-:Y:S01]  /*4a10*/  CS2R R138, SRZ ;  /* 0x00000000008a7805 */ /* 0x000fe2000001ff00 */
[----:B------:R-:W-:Y:S01]  /*4a20*/  SEL R0, R0, R230, !P0 ;  /* 0x000000e600007207 */ /* 0x000fe20004000000 */
[----:B------:R-:W-:Y:S01]  /*4a30*/  STL [R1+0x8], R5 ;  /* 0x0000080501007387 */ /* 0x000fe20000100800 */
[----:B------:R-:W-:Y:S01]  /*4a40*/  CS2R R136, SRZ ;  /* 0x0000000000887805 */ /* 0x000fe2000001ff00 */
[----:B------:R-:W-:Y:S01]  /*4a50*/  CS2R R134, SRZ ;  /* 0x0000000000867805 */ /* 0x000fe2000001ff00 */
[----:B------:R-:W-:Y:S01]  /*4a60*/  CS2R R132, SRZ ;  /* 0x0000000000847805 */ /* 0x000fe2000001ff00 */
[----:B------:R-:W-:Y:S01]  /*4a70*/  IMAD.SHL.U32 R220, R0, 0x2, RZ ;  /* 0x0000000200dc7824 */ /* 0x000fe200078e00ff */
[----:B------:R-:W-:Y:S01]  /*4a80*/  IADD3 R0, R5, 0x19, RZ ;  /* 0x0000001905007810 */ /* 0x000fe20007ffe0ff */
[----:B------:R-:W-:Y:S01]  /*4a90*/  STL [R1+0x90], R3 ;  /* 0x0000900301007387 */ /* 0x000fe20000100800 */
[----:B------:R-:W-:Y:S01]  /*4aa0*/  CS2R R78, SRZ ;  /* 0x00000000004e7805 */ /* 0x000fe2000001ff00 */
[----:B------:R-:W-:Y:S01]  /*4ab0*/  CS2R R76, SRZ ;  /* 0x00000000004c7805 */ /* 0x000fe2000001ff00 */
[----:B------:R-:W-:Y:S01]  /*4ac0*/  CS2R R82, SRZ ;  /* 0x0000000000527805 */ /* 0x000fe2000001ff00 */
[----:B------:R-:W-:Y:S01]  /*4ad0*/  STL [R1+0x40], R0 ;  /* 0x0000400001007387 */ /* 0x000fe20000100800 */
        /* <DEDUP_REMOVED lines=29> */
[----:B------:R-:W-:Y:S01]  /*4cb0*/  IMAD.MOV.U32 R233, RZ, RZ, 0x20 ;  /* 0x00000020ffe97424 */ /* 0x000fe200078e00ff */
[----:B------:R-:W-:Y:S01]  /*4cc0*/  SHF.L.U32 R228, R231, 0x1, RZ ;  /* 0x00000001e7e47819 */ /* 0x000fe200000006ff */
[----:B------:R-:W-:Y:S01]  /*4cd0*/  IMAD.MOV.U32 R232, RZ, RZ, 0x40 ;  /* 0x00000040ffe87424 */ /* 0x000fe200078e00ff */
[----:B------:R-:W-:Y:S01]  /*4ce0*/  UMOV UR6, URZ ;  /* 0x0000003f00067c82 */ /* 0x000fe20008000000 */
[----:B---3--:R-:W-:-:S04]  /*4cf0*/  @P1 FMUL.FTZ R2, R2, R4 ;  /* 0x0000000402021220 */ /* 0x008fc80000410000 */
[----:B------:R2:W3:Y:S02]  /*4d00*/  @P1 R2UR UR8, R2 ;  /* 0x00000000020813c2 */ /* 0x0004e400000e0000 */
[----:B--2---:R-:W-:Y:S01]  /*4d10*/  IADD3 R2, R231, 0x4000, RZ ;  /* 0x00004000e7027810 */ /* 0x004fe20007ffe0ff */
[----:B---3--:R-:W-:-:S03]  /*4d20*/  @UP1 UMOV UR6, UR8 ;  /* 0x0000000800061c82 */ /* 0x008fc60008000000 */
[----:B------:R-:W-:-:S05]  /*4d30*/  SEL R2, R2, R231, !P0 ;  /* 0x000000e702027207 */ /* 0x000fca0004000000 */
[----:B------:R-:W-:Y:S02]  /*4d40*/  IMAD.SHL.U32 R225, R2, 0x2, RZ ;  /* 0x0000000202e17824 */ /* 0x000fe400078e00ff */
[----:B------:R-:W2:Y:S02]  /*4d50*/  I2F R2, R5 ;  /* 0x0000000500027306 */ /* 0x000ea40000201400 */
[----:B--2---:R2:W-:Y:S06]  /*4d60*/  STL [R1+0x60], R2 ;  /* 0x0000600201007387 */ /* 0x0045ec0000100800 */
[----:B--2---:R2:W3:Y:S02]  /*4d70*/  I2F R2, R0 ;  /* 0x0000000000027306 */ /* 0x0044e40000201400 */
[----:B--2---:R-:W-:-:S05]  /*4d80*/  IADD3 R0, R5, 0x18, RZ ;  /* 0x0000001805007810 */ /* 0x004fca0007ffe0ff */
[----:B------:R-:W-:Y:S04]  /*4d90*/  STL [R1+0x20], R0 ;  /* 0x0000200001007387 */ /* 0x000fe80000100800 */
[----:B---3--:R2:W-:Y:S02]  /*4da0*/  STL [R1+0x7c], R2 ;  /* 0x00007c0201007387 */ /* 0x0085e40000100800 */
        /* <DEDUP_REMOVED lines=9> */
[----:B--2---:R-:W-:-:S06]  /*4e40*/  IADD3 R0, R5, 0x9, RZ ;  /* 0x0000000905007810 */ /* 0x004fcc0007ffe0ff */
[----:B------:R-:W2:Y:S01]  /*4e50*/  I2F R3, R0 ;  /* 0x0000000000037306 */ /* 0x000ea20000201400 */
[----:B------:R5:W-:Y:S04]  /*4e60*/  STL [R1+0x14], R0 ;  /* 0x0000140001007387 */ /* 0x000be80000100800 */
[----:B---3--:R3:W-:Y:S04]  /*4e70*/  STL [R1+0x70], R2 ;  /* 0x0000700201007387 */ /* 0x0087e80000100800 */
[----:B--2---:R2:W-:Y:S01]  /*4e80*/  STL [R1+0x6c], R3 ;  /* 0x00006c0301007387 */ /* 0x0045e20000100800 */
[----:B-----5:R-:W-:-:S02]  /*4e90*/  MOV R0, c[0x0][0x22c] ;  /* 0x00008b0000007a02 */ /* 0x020fc40000000f00 */
[----:B---3--:R-:W-:-:S03]  /*4ea0*/  IADD3 R2, R5, 0x8, RZ ;  /* 0x0000000805027810 */ /* 0x008fc60007ffe0ff */
[----:B------:R-:W-:Y:S02]  /*4eb0*/  IMAD R0, R0, c[0x0][0x1c0], RZ ;  /* 0x0000700000007a24 */ /* 0x000fe400078e02ff */
[----:B------:R3:W-:Y:S02]  /*4ec0*/  STL [R1+0x10], R2 ;  /* 0x0000100201007387 */ /* 0x0007e40000100800 */
[C---:B------:R-:W-:Y:S02]  /*4ed0*/  IMAD.SHL.U32 R8, R0.reuse, 0x10, RZ ;  /* 0x0000001000087824 */ /* 0x040fe400078e00ff */
[----:B------:R-:W-:Y:S01]  /*4ee0*/  IMAD.SHL.U32 R239, R0, 0x8, RZ ;  /* 0x0000000800ef7824 */ /* 0x000fe200078e00ff */
[----:B--2---:R-:W2:Y:S02]  /*4ef0*/  I2F R3, R2 ;  /* 0x0000000200037306 */ /* 0x004ea40000201400 */
[C---:B------:R-:W-:Y:S02]  /*4f00*/  IADD3 R7, R8.reuse, 0x20, RZ ;  /* 0x0000002008077810 */ /* 0x040fe40007ffe0ff */
[----:B------:R-:W-:-:S02]  /*4f10*/  IADD3 R6, R8, 0x40, RZ ;  /* 0x0000004008067810 */ /* 0x000fc40007ffe0ff */
[C---:B------:R-:W-:Y:S02]  /*4f20*/  IADD3 R4, R8.reuse, 0x80, RZ ;  /* 0x0000008008047810 */ /* 0x040fe40007ffe0ff */
[C---:B------:R-:W-:Y:S01]  /*4f30*/  IADD3 R7, R239.reuse, R7, RZ ;  /* 0x00000007ef077210 */ /* 0x040fe20007ffe0ff */
[C---:B------:R-:W-:Y:S01]  /*4f40*/  IMAD.IADD R6, R239.reuse, 0x1, R6 ;  /* 0x00000001ef067824 */ /* 0x040fe200078e0206 */
[C---:B------:R-:W-:Y:S02]  /*4f50*/  IADD3 R4, R239.reuse, R4, RZ ;  /* 0x00000004ef047210 */ /* 0x040fe40007ffe0ff */
[C---:B------:R-:W-:Y:S01]  /*4f60*/  IADD3 R0, R8.reuse, 0xe0, RZ ;  /* 0x000000e008007810 */ /* 0x040fe20007ffe0ff */
[C---:B------:R-:W-:Y:S02]  /*4f70*/  IMAD.IADD R7, R239.reuse, 0x1, R7 ;  /* 0x00000001ef077824 */ /* 0x040fe400078e0207 */
[C---:B------:R-:W-:Y:S01]  /*4f80*/  IMAD.IADD R6, R239.reuse, 0x1, R6 ;  /* 0x00000001ef067824 */ /* 0x040fe200078e0206 */
[C---:B------:R-:W-:Y:S01]  /*4f90*/  IADD3 R0, R239.reuse, R0, RZ ;  /* 0x00000000ef007210 */ /* 0x040fe20007ffe0ff */
[----:B--2---:R2:W-:Y:S01]  /*4fa0*/  STL [R1+0x68], R3 ;  /* 0x0000680301007387 */ /* 0x0045e20000100800 */
[----:B------:R-:W-:Y:S01]  /*4fb0*/  IMAD.IADD R4, R239, 0x1, R4 ;  /* 0x00000001ef047824 */ /* 0x000fe200078e0204 */
[----:B---3--:R-:W-:Y:S01]  /*4fc0*/  IADD3 R2, R5, 0x1, RZ ;  /* 0x0000000105027810 */ /* 0x008fe20007ffe0ff */
[C---:B------:R-:W-:Y:S01]  /*4fd0*/  IMAD.IADD R7, R239.reuse, 0x1, R7 ;  /* 0x00000001ef077824 */ /* 0x040fe200078e0207 */
[----:B------:R-:W-:Y:S01]  /*4fe0*/  IADD3 R5, R8, 0x60, RZ ;  /* 0x0000006008057810 */ /* 0x000fe20007ffe0ff */
[C---:B------:R-:W-:Y:S01]  /*4ff0*/  IMAD.IADD R4, R239.reuse, 0x1, R4 ;  /* 0x00000001ef047824 */ /* 0x040fe200078e0204 */
[C---:B------:R-:W-:Y:S01]  /*5000*/  IADD3 R6, R239.reuse, R6, RZ ;  /* 0x00000006ef067210 */ /* 0x040fe20007ffe0ff */
[----:B------:R3:W-:Y:S01]  /*5010*/  STL [R1+0xc], R2 ;  /* 0x00000c0201007387 */ /* 0x0007e20000100800 */
[C---:B------:R-:W-:Y:S01]  /*5020*/  IMAD.IADD R0, R239.reuse, 0x1, R0 ;  /* 0x00000001ef007824 */ /* 0x040fe200078e0200 */
[C---:B------:R-:W-:Y:S01]  /*5030*/  IADD3 R7, R239.reuse, R7, RZ ;  /* 0x00000007ef077210 */ /* 0x040fe20007ffe0ff */
[C---:B------:R-:W-:Y:S01]  /*5040*/  IMAD.IADD R5, R239.reuse, 0x1, R5 ;  /* 0x00000001ef057824 */ /* 0x040fe200078e0205 */
[C---:B------:R-:W-:Y:S01]  /*5050*/  IADD3 R4, R239.reuse, R4, RZ ;  /* 0x00000004ef047210 */ /* 0x040fe20007ffe0ff */
[----:B------:R-:W-:-:S02]  /*5060*/  IMAD.IADD R6, R239, 0x1, R6 ;  /* 0x00000001ef067824 */ /* 0x000fc400078e0206 */
[C---:B------:R-:W-:Y:S01]  /*5070*/  IMAD.IADD R0, R239.reuse, 0x1, R0 ;  /* 0x00000001ef007824 */ /* 0x040fe200078e0200 */
[----:B------:R-:W-:-:S04]  /*5080*/  IADD3 R5, R239, R5, RZ ;  /* 0x00000005ef057210 */ /* 0x000fc80007ffe0ff */
[C---:B------:R-:W-:Y:S01]  /*5090*/  IADD3 R0, R239.reuse, R0, RZ ;  /* 0x00000000ef007210 */ /* 0x040fe20007ffe0ff */
[----:B------:R-:W-:Y:S01]  /*50a0*/  IMAD.IADD R5, R239, 0x1, R5 ;  /* 0x00000001ef057824 */ /* 0x000fe200078e0205 */
[----:B--2---:R-:W-:-:S03]  /*50b0*/  IADD3 R3, R8, 0xa0, RZ ;  /* 0x000000a008037810 */ /* 0x004fc60007ffe0ff */
[C---:B------:R-:W-:Y:S02]  /*50c0*/  IMAD.IADD R5, R239.reuse, 0x1, R5 ;  /* 0x00000001ef057824 */ /* 0x040fe400078e0205 */
[C---:B------:R-:W-:Y:S01]  /*50d0*/  IMAD.IADD R3, R239.reuse, 0x1, R3 ;  /* 0x00000001ef037824 */ /* 0x040fe200078e0203 */
[----:B---3--:R-:W2:Y:S03]  /*50e0*/  I2F R2, R2 ;  /* 0x0000000200027306 */ /* 0x008ea60000201400 */
[----:B------:R-:W-:-:S05]  /*50f0*/  IMAD.IADD R3, R239, 0x1, R3 ;  /* 0x00000001ef037824 */ /* 0x000fca00078e0203 */
[----:B------:R-:W-:-:S05]  /*5100*/  IADD3 R3, R239, R3, RZ ;  /* 0x00000003ef037210 */ /* 0x000fca0007ffe0ff */
[C---:B------:R-:W-:Y:S01]  /*5110*/  IMAD.IADD R3, R239.reuse, 0x1, R3 ;  /* 0x00000001ef037824 */ /* 0x040fe200078e0203 */
[----:B--2---:R2:W-:Y:S04]  /*5120*/  STL [R1+0x64], R2 ;  /* 0x0000640201007387 */ /* 0x0045e80000100800 */
[----:B------:R3:W-:Y:S04]  /*5130*/  STL [R1+0x3c], R7 ;  /* 0x00003c0701007387 */ /* 0x0007e80000100800 */
[----:B------:R5:W-:Y:S04]  /*5140*/  STL [R1+0x38], R6 ;  /* 0x0000380601007387 */ /* 0x000be80000100800 */
[----:B------:R1:W-:Y:S04]  /*5150*/  STL [R1+0x34], R5 ;  /* 0x0000340501007387 */ /* 0x0003e80000100800 */
[----:B------:R4:W-:Y:S04]  /*5160*/  STL [R1+0x30], R4 ;  /* 0x0000300401007387 */ /* 0x0009e80000100800 */
[----:B------:R4:W-:Y:S01]  /*5170*/  STL [R1+0x2c], R3 ;  /* 0x00002c0301007387 */ /* 0x0009e20000100800 */
[----:B--2---:R-:W-:Y:S01]  /*5180*/  IADD3 R2, R8, 0xc0, RZ ;  /* 0x000000c008027810 */ /* 0x004fe20007ffe0ff */
[----:B---3--:R-:W-:-:S04]  /*5190*/  IMAD.IADD R7, R239, 0x1, R7 ;  /* 0x00000001ef077824 */ /* 0x008fc800078e0207 */
[C---:B------:R-:W-:Y:S02]  /*51a0*/  IMAD.IADD R2, R239.reuse, 0x1, R2 ;  /* 0x00000001ef027824 */ /* 0x040fe400078e0202 */
[C---:B-----5:R-:W-:Y:S01]  /*51b0*/  IMAD.IADD R6, R239.reuse, 0x1, R6 ;  /* 0x00000001ef067824 */ /* 0x060fe200078e0206 */
[----:B------:R-:W-:Y:S02]  /*51c0*/  STL [R1+0x5c], R7 ;  /* 0x00005c0701007387 */ /* 0x000fe40000100800 */
[C---:B------:R-:W-:Y:S02]  /*51d0*/  IADD3 R2, R239.reuse, R2, RZ ;  /* 0x00000002ef027210 */ /* 0x040fe40007ffe0ff */
[----:B-1----:R-:W-:-:S03]  /*51e0*/  IADD3 R5, R239, R5, RZ ;  /* 0x00000005ef057210 */ /* 0x002fc60007ffe0ff */
[C---:B------:R-:W-:Y:S02]  /*51f0*/  IMAD.IADD R2, R239.reuse, 0x1, R2 ;  /* 0x00000001ef027824 */ /* 0x040fe400078e0202 */
[C---:B----4-:R-:W-:Y:S02]  /*5200*/  IMAD.IADD R4, R239.reuse, 0x1, R4 ;  /* 0x00000001ef047824 */ /* 0x050fe400078e0204 */
[C---:B------:R-:W-:Y:S02]  /*5210*/  IMAD.IADD R2, R239.reuse, 0x1, R2 ;  /* 0x00000001ef027824 */ /* 0x040fe400078e0202 */
[----:B------:R-:W-:-:S03]  /*5220*/  IMAD.IADD R3, R239, 0x1, R3 ;  /* 0x00000001ef037824 */ /* 0x000fc600078e0203 */
[----:B------:R1:W-:Y:S04]  /*5230*/  STL [R1+0x28], R2 ;  /* 0x0000280201007387 */ /* 0x0003e80000100800 */
[----:B------:R-:W-:Y:S04]  /*5240*/  STL [R1+0x58], R6 ;  /* 0x0000580601007387 */ /* 0x000fe80000100800 */
[----:B------:R2:W-:Y:S04]  /*5250*/  STL [R1+0x24], R0 ;  /* 0x0000240001007387 */ /* 0x0005e80000100800 */
[----:B------:R3:W-:Y:S04]  /*5260*/  STL [R1+0x54], R5 ;  /* 0x0000540501007387 */ /* 0x0007e80000100800 */
[----:B------:R3:W-:Y:S04]  /*5270*/  STL [R1+0x50], R4 ;  /* 0x0000500401007387 */ /* 0x0007e80000100800 */
[----:B------:R3:W-:Y:S01]  /*5280*/  STL [R1+0x4c], R3 ;  /* 0x00004c0301007387 */ /* 0x0007e20000100800 */
[C---:B-1----:R-:W-:Y:S01]  /*5290*/  IADD3 R2, R239.reuse, R2, RZ ;  /* 0x00000002ef027210 */ /* 0x042fe20007ffe0ff */
[----:B--2---:R-:W-:-:S05]  /*52a0*/  IMAD.IADD R0, R239, 0x1, R0 ;  /* 0x00000001ef007824 */ /* 0x004fca00078e0200 */
[----:B------:R3:W-:Y:S04]  /*52b0*/  STL [R1+0x44], R0 ;  /* 0x0000440001007387 */ /* 0x0007e80000100800 */
[----:B------:R3:W-:Y:S02]  /*52c0*/  STL [R1+0x48], R2 ;  /* 0x0000480201007387 */ /* 0x0007e40000100800 */
.L_x_441:
[----:B---3--:R-:W2:Y:S01]  /*52d0*/  LDL R0, [R1+0x94] ;  /* 0x0000940001007983 */ /* 0x008ea20000100800 */
[----:B------:R-:W-:Y:S02]  /*52e0*/  USHF.L.U32 UR8, UR23, 0x6, URZ ;  /* 0x0000000617087899 */ /* 0x000fe4000800063f */
[----:B------:R-:W-:Y:S01]  /*52f0*/  USHF.L.U32 UR9, UR7, 0x6, URZ ;  /* 0x0000000607097899 */ /* 0x000fe2000800063f */
[----:B------:R-:W0:Y:S01]  /*5300*/  LDGDEPBAR ;  /* 0x00000000000079af */ /* 0x000e220000000000 */
[----:B------:R-:W-:Y:S02]  /*5310*/  UIADD3 UR10, UR17, 0x40, UR8 ;  /* 0x00000040110a7890 */ /* 0x000fe4000fffe008 */
[----:B------:R-:W-:Y:S01]  /*5320*/  UIADD3 UR8, UR8, 0x40, URZ ;  /* 0x0000004008087890 */ /* 0x000fe2000fffe03f */
[----:B------:R-:W3:Y:S01]  /*5330*/  LDL R118, [R1+0x90] ;  /* 0x0000900001767983 */ /* 0x000ee20000100800 */
[----:B------:R-:W-:Y:S02]  /*5340*/  UIADD3 UR10, UR10, -UR16, URZ ;  /* 0x800000100a0a7290 */ /* 0x000fe4000fffe03f */
[----:B------:R-:W-:Y:S01]  /*5350*/  UISETP.GT.AND UP3, UPT, UR7, UR15, UPT ;  /* 0x0000000f0700728c */ /* 0x000fe2000bf64270 */
[----:B------:R-:W4:Y:S01]  /*5360*/  LDL R218, [R1] ;  /* 0x0000000001da7983 */ /* 0x000f220000100800 */
[----:B------:R-:W-:Y:S03]  /*5370*/  UISETP.GE.AND UP0, UPT, UR9, UR10, UPT ;  /* 0x0000000a0900728c */ /* 0x000fe6000bf06270 */
[----:B------:R-:W5:Y:S01]  /*5380*/  LDL R113, [R1+0x64] ;  /* 0x0000640001717983 */ /* 0x000f620000100800 */
[----:B------:R-:W-:Y:S03]  /*5390*/  UISETP.LT.AND UP0, UPT, UR8, UR16, UP0 ;  /* 0x000000100800728c */ /* 0x000fe60008701270 */
[----:B------:R-:W3:Y:S04]  /*53a0*/  LDL R112, [R1+0xc] ;  /* 0x00000c0001707983 */ /* 0x000ee80000100800 */
[----:B------:R-:W3:Y:S04]  /*53b0*/  LDL R117, [R1+0x4] ;  /* 0x0000040001757983 */ /* 0x000ee80000100800 */
[----:B------:R-:W3:Y:S04]  /*53c0*/  LDL R115, [R1+0x60] ;  /* 0x0000600001737983 */ /* 0x000ee80000100800 */
[----:B------:R-:W3:Y:S01]  /*53d0*/  LDL R114, [R1+0x8] ;  /* 0x0000080001727983 */ /* 0x000ee20000100800 */
[----:B------:R-:W-:Y:S04]  /*53e0*/  DEPBAR.LE SB0, 0x0 ;  /* 0x000080000000791a */ /* 0x000fe80000000000 */
[----:B------:R-:W-:Y:S06]  /*53f0*/  BAR.SYNC.DEFER_BLOCKING 0x0 ;  /* 0x0000000000007b1d */ /* 0x000fec0000010000 */
[----:B------:R-:W-:Y:S04]  /*5400*/  LDSM.16.M88.4 R16, [R225] ;  /* 0x00000000e110783b */ /* 0x000fe80000000200 */
[----:B------:R-:W1:Y:S04]  /*5410*/  LDSM.16.M88.4 R8, [R221+0x18000] ;  /* 0x01800000dd08783b */ /* 0x000e680000000200 */
[----:B------:R-:W1:Y:S04]  /*5420*/  LDSM.16.M88.4 R84, [R221+0x18800] ;  /* 0x01880000dd54783b */ /* 0x000e680000000200 */
[----:B------:R-:W-:Y:S04]  /*5430*/  LDSM.16.M88.4 R92, [R222+0x18000] ;  /* 0x01800000de5c783b */ /* 0x000fe80000000200 */
[----:B------:R-:W-:Y:S04]  /*5440*/  LDSM.16.M88.4 R96, [R222+0x18800] ;  /* 0x01880000de60783b */ /* 0x000fe80000000200 */
[----:B------:R-:W-:Y:S04]  /*5450*/  LDSM.16.M88.4 R100, [R224+0x18000] ;  /* 0x01800000e064783b */ /* 0x000fe80000000200 */
[----:B------:R-:W-:Y:S04]  /*5460*/  LDSM.16.M88.4 R104, [R224+0x18800] ;  /* 0x01880000e068783b */ /* 0x000fe80000000200 */
[----:B------:R-:W-:Y:S01]  /*5470*/  LDSM.16.M88.4 R108, [R223+0x1e000] ;  /* 0x01e00000df6c783b */ /* 0x000fe20000000200 */
[C---:B-1----:R-:W-:Y:S08]  /*5480*/  HMMA.16816.F32 R4, R16.reuse, R8, RZ ;  /* 0x000000081004723c */ /* 0x042ff000000018ff */
[C---:B------:R-:W-:Y:S08]  /*5490*/  HMMA.16816.F32 R8, R16.reuse, R10, RZ ;  /* 0x0000000a1008723c */ /* 0x040ff000000018ff */
[C---:B------:R-:W-:Y:S08]  /*54a0*/  HMMA.16816.F32 R12, R16.reuse, R84, RZ ;  /* 0x00000054100c723c */ /* 0x040ff000000018ff */
[----:B------:R-:W-:Y:S01]  /*54b0*/  HMMA.16816.F32 R16, R16, R86, RZ ;  /* 0x000000561010723c */ /* 0x000fe200000018ff */
[----:B--2---:R-:W-:Y:S02]  /*54c0*/  R2P PR, R0, 0x6 ;  /* 0x0000000600007804 */ /* 0x004fe40000000000 */
[----:B------:R-:W-:Y:S03]  /*54d0*/  PLOP3.LUT P0, PT, PT, PT, UP0, 0x80, 0x0 ;  /* 0x000000000000781c */ /* 0x000fe60003f0f008 */
[----:B------:R-:W-:Y:S02]  /*54e0*/  SEL R116, R233, 0xffffffe0, !P1 ;  /* 0xffffffe0e9747807 */ /* 0x000fe40004800000 */
[----:B------:R-:W-:Y:S04]  /*54f0*/  SEL R217, R232, 0xffffffc0, !P2 ;  /* 0xffffffc0e8d97807 */ /* 0x000fe80005000000 */
[C---:B------:R-:W-:Y:S02]  /*5500*/  IADD3 R3, R225.reuse, R116, RZ ;  /* 0x00000074e1037210 */ /* 0x040fe40007ffe0ff */
[-C--:B------:R-:W-:Y:S02]  /*5510*/  IADD3 R2, R225, R217.reuse, RZ ;  /* 0x000000d9e1027210 */ /* 0x080fe40007ffe0ff */
[----:B------:R-:W-:Y:S01]  /*5520*/  IADD3 R0, R3, R217, RZ ;  /* 0x000000d903007210 */ /* 0x000fe20007ffe0ff */
[----:B------:R-:W1:Y:S01]  /*5530*/  LDSM.16.M88.4 R88, [R3] ;  /* 0x000000000358783b */ /* 0x000e620000000200 */
[C---:B----4-:R-:W-:Y:S03]  /*5540*/  FSETP.NEU.FTZ.AND P1, PT, R218.reuse, -INF , PT ;  /* 0xff800000da00780b */ /* 0x050fe60003f3d000 */
[----:B------:R-:W2:Y:S01]  /*5550*/  LDSM.16.M88.4 R84, [R2] ;  /* 0x000000000254783b */ /* 0x000ea20000000200 */
[C---:B-1----:R-:W-:Y:S08]  /*5560*/  HMMA.16816.F32 R4, R88.reuse, R92, R4 ;  /* 0x0000005c5804723c */ /* 0x042ff00000001804 */
[C---:B------:R-:W-:Y:S01]  /*5570*/  HMMA.16816.F32 R8, R88.reuse, R94, R8 ;  /* 0x0000005e5808723c */ /* 0x040fe20000001808 */
[----:B------:R-:W-:Y:S07]  /*5580*/  LDSM.16.M88.4 R92, [R223+0x18000] ;  /* 0x01800000df5c783b */ /* 0x000fee0000000200 */
[C---:B------:R-:W-:Y:S08]  /*5590*/  HMMA.16816.F32 R12, R88.reuse, R96, R12 ;  /* 0x00000060580c723c */ /* 0x040ff0000000180c */
[----:B------:R-:W-:Y:S01]  /*55a0*/  HMMA.16816.F32 R16, R88, R98, R16 ;  /* 0x000000625810723c */ /* 0x000fe20000001810 */
[----:B------:R-:W1:Y:S04]  /*55b0*/  LDSM.16.M88.4 R88, [R0] ;  /* 0x000000000058783b */ /* 0x000e680000000200 */
[----:B------:R-:W4:Y:S03]  /*55c0*/  LDSM.16.M88.4 R96, [R223+0x18800] ;  /* 0x01880000df60783b */ /* 0x000f260000000200 */
[C---:B--2---:R-:W-:Y:S08]  /*55d0*/  HMMA.16816.F32 R4, R84.reuse, R100, R4 ;  /* 0x000000645404723c */ /* 0x044ff00000001804 */
[C---:B------:R-:W-:Y:S01]  /*55e0*/  HMMA.16816.F32 R8, R84.reuse, R102, R8 ;  /* 0x000000665408723c */ /* 0x040fe20000001808 */
[----:B------:R-:W-:Y:S07]  /*55f0*/  LDSM.16.M88.4 R100, [R221+0x1a000] ;  /* 0x01a00000dd64783b */ /* 0x000fee0000000200 */
[C---:B------:R-:W-:Y:S08]  /*5600*/  HMMA.16816.F32 R12, R84.reuse, R104, R12 ;  /* 0x00000068540c723c */ /* 0x040ff0000000180c */
[----:B------:R-:W-:Y:S01]  /*5610*/  HMMA.16816.F32 R16, R84, R106, R16 ;  /* 0x0000006a5410723c */ /* 0x000fe20000001810 */
[----:B------:R-:W2:Y:S04]  /*5620*/  LDSM.16.M88.4 R84, [R225+0x2000] ;  /* 0x00200000e154783b */ /* 0x000ea80000000200 */
[----:B------:R-:W3:Y:S03]  /*5630*/  LDSM.16.M88.4 R104, [R221+0x1a800] ;  /* 0x01a80000dd68783b */ /* 0x000ee60000000200 */
[C---:B-1----:R-:W-:Y:S08]  /*5640*/  HMMA.16816.F32 R4, R88.reuse, R92, R4 ;  /* 0x0000005c5804723c */ /* 0x042ff00000001804 */
[C---:B------:R-:W-:Y:S01]  /*5650*/  HMMA.16816.F32 R8, R88.reuse, R94, R8 ;  /* 0x0000005e5808723c */ /* 0x040fe20000001808 */
[----:B------:R-:W-:Y:S07]  /*5660*/  LDSM.16.M88.4 R92, [R222+0x1a000] ;  /* 0x01a00000de5c783b */ /* 0x000fee0000000200 */
[C---:B----4-:R-:W-:Y:S08]  /*5670*/  HMMA.16816.F32 R12, R88.reuse, R96, R12 ;  /* 0x00000060580c723c */ /* 0x050ff0000000180c */
[----:B------:R-:W-:Y:S01]  /*5680*/  HMMA.16816.F32 R16, R88, R98, R16 ;  /* 0x000000625810723c */ /* 0x000fe20000001810 */
[----:B------:R-:W1:Y:S04]  /*5690*/  LDSM.16.M88.4 R88, [R3+0x2000] ;  /* 0x002000000358783b */ /* 0x000e680000000200 */
[----:B------:R-:W4:Y:S03]  /*56a0*/  LDSM.16.M88.4 R96, [R222+0x1a800] ;  /* 0x01a80000de60783b */ /* 0x000f260000000200 */
[C---:B--2---:R-:W-:Y:S08]  /*56b0*/  HMMA.16816.F32 R4, R84.reuse, R100, R4 ;  /* 0x000000645404723c */ /* 0x044ff00000001804 */
[C---:B------:R-:W-:Y:S01]  /*56c0*/  HMMA.16816.F32 R8, R84.reuse, R102, R8 ;  /* 0x000000665408723c */ /* 0x040fe20000001808 */
[----:B------:R-:W-:Y:S07]  /*56d0*/  LDSM.16.M88.4 R100, [R224+0x1a000] ;  /* 0x01a00000e064783b */ /* 0x000fee0000000200 */
[C---:B---3--:R-:W-:Y:S08]  /*56e0*/  HMMA.16816.F32 R12, R84.reuse, R104, R12 ;  /* 0x00000068540c723c */ /* 0x048ff0000000180c */
        /* <DEDUP_REMOVED lines=50> */
[----:B------:R1:W4:Y:S04]  /*5a10*/  LDSM.16.M88.4 R88, [R3+0x6000] ;  /* 0x006000000358783b */ /* 0x0003280000000200 */
[----:B------:R-:W5:Y:S03]  /*5a20*/  LDSM.16.M88.4 R96, [R222+0x1e800] ;  /* 0x01e80000de60783b */ /* 0x000f660000000200 */
[C---:B--2---:R-:W-:Y:S08]  /*5a30*/  HMMA.16816.F32 R4, R84.reuse, R100, R4 ;  /* 0x000000645404723c */ /* 0x044ff00000001804 */
[C---:B------:R-:W-:Y:S01]  /*5a40*/  HMMA.16816.F32 R8, R84.reuse, R102, R8 ;  /* 0x000000665408723c */ /* 0x040fe20000001808 */
[----:B------:R-:W-:Y:S07]  /*5a50*/  LDSM.16.M88.4 R100, [R224+0x1e000] ;  /* 0x01e00000e064783b */ /* 0x000fee0000000200 */
[C---:B---3--:R-:W-:Y:S04]  /*5a60*/  HMMA.16816.F32 R12, R84.reuse, R104, R12 ;  /* 0x00000068540c723c */ /* 0x048fe8000000180c */
[----:B-1----:R-:W-:Y:S04]  /*5a70*/  FMUL.FTZ R3, R218, 1.4426950216293334961 ;  /* 0x3fb8aa3bda037820 */ /* 0x002fe80000410000 */
[----:B------:R-:W-:Y:S01]  /*5a80*/  HMMA.16816.F32 R16, R84, R106, R16 ;  /* 0x0000006a5410723c */ /* 0x000fe20000001810 */
[----:B------:R-:W1:Y:S03]  /*5a90*/  LDSM.16.M88.4 R84, [R2+0x6000] ;  /* 0x006000000254783b */ /* 0x000e660000000200 */
[----:B------:R-:W-:Y:S01]  /*5aa0*/  FSEL R3, R3, RZ, P1 ;  /* 0x000000ff03037208 */ /* 0x000fe20000800000 */
[----:B------:R-:W2:Y:S03]  /*5ab0*/  LDSM.16.M88.4 R104, [R224+0x1e800] ;  /* 0x01e80000e068783b */ /* 0x000ea60000000200 */
[C---:B----4-:R-:W-:Y:S08]  /*5ac0*/  HMMA.16816.F32 R4, R88.reuse, R92, R4 ;  /* 0x0000005c5804723c */ /* 0x050ff00000001804 */
[C---:B------:R-:W-:Y:S01]  /*5ad0*/  HMMA.16816.F32 R8, R88.reuse, R94, R8 ;  /* 0x0000005e5808723c */ /* 0x040fe20000001808 */
[----:B------:R3:W4:Y:S07]  /*5ae0*/  LDSM.16.M88.4 R92, [R0+0x6000] ;  /* 0x00600000005c783b */ /* 0x00072e0000000200 */
[C---:B-----5:R-:W-:Y:S01]  /*5af0*/  HMMA.16816.F32 R12, R88.reuse, R96, R12 ;  /* 0x00000060580c723c */ /* 0x060fe2000000180c */
[----:B------:R-:W5:Y:S04]  /*5b00*/  LDL R96, [R1+0x70] ;  /* 0x0000700001607983 */ /* 0x000f680000100800 */
[----:B------:R-:W5:Y:S03]  /*5b10*/  LDL R97, [R1+0x14] ;  /* 0x0000140001617983 */ /* 0x000f660000100800 */
[----:B------:R-:W-:Y:S01]  /*5b20*/  HMMA.16816.F32 R16, R88, R98, R16 ;  /* 0x000000625810723c */ /* 0x000fe20000001810 */
[----:B------:R-:W5:Y:S04]  /*5b30*/  LDL R99, [R1+0x10] ;  /* 0x0000100001637983 */ /* 0x000f680000100800 */
[----:B------:R-:W5:Y:S03]  /*5b40*/  LDL R98, [R1+0x6c] ;  /* 0x00006c0001627983 */ /* 0x000f660000100800 */
[C---:B-1----:R-:W-:Y:S01]  /*5b50*/  HMMA.16816.F32 R4, R84.reuse, R100, R4 ;  /* 0x000000645404723c */ /* 0x042fe20000001804 */
[----:B------:R-:W5:Y:S03]  /*5b60*/  LDL R100, [R1+0x68] ;  /* 0x0000680001647983 */ /* 0x000f660000100800 */
[----:B---3--:R-:W-:Y:S01]  /*5b70*/  MOV R0, UR16 ;  /* 0x0000001000007c02 */ /* 0x008fe20008000f00 */
[----:B------:R-:W3:Y:S03]  /*5b80*/  LDL R91, [R1+0x18] ;  /* 0x00001800015b7983 */ /* 0x000ee60000100800 */
[C---:B------:R-:W-:Y:S01]  /*5b90*/  HMMA.16816.F32 R8, R84.reuse, R102, R8 ;  /* 0x000000665408723c */ /* 0x040fe20000001808 */
[----:B------:R-:W3:Y:S03]  /*5ba0*/  LDL R90, [R1+0x74] ;  /* 0x00007400015a7983 */ /* 0x000ee60000100800 */
[----:B------:R-:W-:Y:S01]  /*5bb0*/  IADD3 R0, R0, -UR17, R118 ;  /* 0x8000001100007c10 */ /* 0x000fe2000fffe076 */
[----:B------:R-:W3:Y:S03]  /*5bc0*/  LDL R89, [R1+0x1c] ;  /* 0x00001c0001597983 */ /* 0x000ee60000100800 */
[C---:B--2---:R-:W-:Y:S04]  /*5bd0*/  HMMA.16816.F32 R12, R84.reuse, R104, R12 ;  /* 0x00000068540c723c */ /* 0x044fe8000000180c */
[----:B------:R-:W-:Y:S04]  /*5be0*/  @!P0 IADD3 R0, R0, UR9, RZ ;  /* 0x0000000900008c10 */ /* 0x000fe8000fffe0ff */
[----:B------:R-:W-:Y:S01]  /*5bf0*/  HMMA.16816.F32 R16, R84, R106, R16 ;  /* 0x0000006a5410723c */ /* 0x000fe20000001810 */
[----:B------:R-:W1:Y:S03]  /*5c00*/  LDSM.16.M88.4 R84, [R223+0x1e800] ;  /* 0x01e80000df54783b */ /* 0x000e660000000200 */
[C---:B------:R-:W-:Y:S02]  /*5c10*/  @!P0 IMNMX R88, R0.reuse, UR16, PT ;  /* 0x0000001000588c17 */ /* 0x040fe4000b800200 */
[----:B------:R-:W-:Y:S01]  /*5c20*/  @!P0 IADD3 R2, R0, 0x8, RZ ;  /* 0x0000000800028810 */ /* 0x000fe20007ffe0ff */
[----:B------:R-:W-:Y:S01]  /*5c30*/  FMUL.FTZ R0, R117, 1.4426950216293334961 ;  /* 0x3fb8aa3b75007820 */ /* 0x000fe20000410000 */
[C---:B----4-:R-:W-:Y:S05]  /*5c40*/  HMMA.16816.F32 R4, R92.reuse, R108, R4 ;  /* 0x0000006c5c04723c */ /* 0x050fea0000001804 */
[-C--:B------:R-:W-:Y:S02]  /*5c50*/  @!P0 ISETP.GE.AND P1, PT, R112, R88.reuse, PT ;  /* 0x000000587000820c */ /* 0x080fe40003f26270 */
[----:B------:R-:W-:Y:S01]  /*5c60*/  @!P0 IMNMX R2, R2, UR16, PT ;  /* 0x0000001002028c17 */ /* 0x000fe2000b800200 */
[C---:B------:R-:W-:Y:S01]  /*5c70*/  HMMA.16816.F32 R8, R92.reuse, R110, R8 ;  /* 0x0000006e5c08723c */ /* 0x040fe20000001808 */
[----:B------:R-:W2:Y:S02]  /*5c80*/  LDL R110, [R1+0x84] ;  /* 0x00008400016e7983 */ /* 0x000ea40000100800 */
[----:B------:R-:W-:Y:S02]  /*5c90*/  @!P0 ISETP.GE.AND P2, PT, R114, R88, PT ;  /* 0x000000587200820c */ /* 0x000fe40003f46270 */
[----:B------:R-:W4:Y:S11]  /*5ca0*/  LDL R111, [R1+0x80] ;  /* 0x00008000016f7983 */ /* 0x000f360000100800 */
[----:B------:R-:W-:Y:S02]  /*5cb0*/  FFMA.FTZ R5, R113, UR6, R5 ;  /* 0x0000000671057c23 */ /* 0x000fe40008010005 */
[----:B------:R-:W-:Y:S02]  /*5cc0*/  FFMA.FTZ R4, R115, UR6, R4 ;  /* 0x0000000673047c23 */ /* 0x000fe40008010004 */
[----:B------:R-:W-:Y:S01]  /*5cd0*/  FFMA.FTZ R7, R113, UR6, R7 ;  /* 0x0000000671077c23 */ /* 0x000fe20008010007 */
[----:B------:R-:W-:Y:S01]  /*5ce0*/  @!P0 FSEL R5, R5, -INF , !P1 ;  /* 0xff80000005058808 */ /* 0x000fe20004800000 */
[----:B------:R-:W-:Y:S01]  /*5cf0*/  FFMA.FTZ R6, R115, UR6, R6 ;  /* 0x0000000673067c23 */ /* 0x000fe20008010006 */
[----:B------:R-:W-:Y:S01]  /*5d00*/  FSETP.NEU.FTZ.AND P1, PT, R117, -INF , PT ;  /* 0xff8000007500780b */ /* 0x000fe20003f3d000 */
[C---:B-1----:R-:W-:Y:S03]  /*5d10*/  HMMA.16816.F32 R12, R92.reuse, R84, R12 ;  /* 0x000000545c0c723c */ /* 0x042fe6000000180c */
[----:B------:R-:W-:Y:S01]  /*5d20*/  FSEL R0, R0, RZ, P1 ;  /* 0x000000ff00007208 */ /* 0x000fe20000800000 */
[--C-:B------:R-:W-:Y:S01]  /*5d30*/  FFMA.FTZ R5, R5, c[0x0][0x23c], -R3.reuse ;  /* 0x00008f0005057a23 */ /* 0x100fe20000010803 */
[-C--:B------:R-:W-:Y:S02]  /*5d40*/  @!P0 ISETP.GE.AND P1, PT, R112, R2.reuse, PT ;  /* 0x000000027000820c */ /* 0x080fe40003f26270 */
[----:B------:R-:W-:Y:S01]  /*5d50*/  @!P0 FSEL R4, R4, -INF , !P2 ;  /* 0xff80000004048808 */ /* 0x000fe20005000000 */
[----:B------:R-:W-:Y:S01]  /*5d60*/  HMMA.16816.F32 R16, R92, R86, R16 ;  /* 0x000000565c10723c */ /* 0x000fe20000001810 */
[----:B------:R1:W-:Y:S02]  /*5d70*/  MUFU.EX2 R106, R5 ;  /* 0x00000005006a7308 */ /* 0x0003e40000000800 */
[----:B------:R-:W-:Y:S01]  /*5d80*/  @!P0 ISETP.GE.AND P2, PT, R114, R2, PT ;  /* 0x000000027200820c */ /* 0x000fe20003f46270 */
[----:B------:R-:W-:Y:S01]  /*5d90*/  FFMA.FTZ R4, R4, c[0x0][0x23c], -R3 ;  /* 0x00008f0004047a23 */ /* 0x000fe20000010803 */
[----:B------:R-:W-:Y:S02]  /*5da0*/  @!P0 FSEL R7, R7, -INF , !P1 ;  /* 0xff80000007078808 */ /* 0x000fe40004800000 */
[----:B------:R-:W-:Y:S02]  /*5db0*/  @!P0 FSEL R6, R6, -INF , !P2 ;  /* 0xff80000006068808 */ /* 0x000fe40005000000 */
[----:B------:R-:W-:Y:S02]  /*5dc0*/  MOV R112, c[0x0][0x22c] ;  /* 0x00008b0000707a02 */ /* 0x000fe40000000f00 */
[----:B------:R1:W-:Y:S01]  /*5dd0*/  MUFU.EX2 R107, R4 ;  /* 0x00000004006b7308 */ /* 0x0003e20000000800 */
[--C-:B------:R-:W-:Y:S02]  /*5de0*/  FFMA.FTZ R7, R7, c[0x0][0x23c], -R0.reuse ;  /* 0x00008f0007077a23 */ /* 0x100fe40000010800 */
[----:B------:R-:W-:Y:S02]  /*5df0*/  FFMA.FTZ R6, R6, c[0x0][0x23c], -R0 ;  /* 0x00008f0006067a23 */ /* 0x000fe40000010800 */
[----:B------:R-:W-:Y:S05]  /*5e00*/  IMAD R112, R112, c[0x0][0x1c0], RZ ;  /* 0x0000700070707a24 */ /* 0x000fea00078e02ff */
[----:B------:R1:W-:Y:S01]  /*5e10*/  MUFU.EX2 R108, R7 ;  /* 0x00000007006c7308 */ /* 0x0003e20000000800 */
[----:B------:R-:W-:Y:S01]  /*5e20*/  LEA R112, -R112, RZ, 0x6 ;  /* 0x000000ff70707211 */ /* 0x000fe200078e31ff */
[----:B-1----:R-:W2:Y:S08]  /*5e30*/  LDL R5, [R1+0x7c] ;  /* 0x00007c0001057983 */ /* 0x002eb00000100800 */
[----:B------:R1:W-:Y:S01]  /*5e40*/  MUFU.EX2 R109, R6 ;  /* 0x00000006006d7308 */ /* 0x0003e20000000800 */
[----:B------:R-:W4:Y:S04]  /*5e50*/  LDL R4, [R1+0x40] ;  /* 0x0000400001047983 */ /* 0x000f280000100800 */
[----:B------:R-:W4:Y:S04]  /*5e60*/  LDL R7, [R1+0x78] ;  /* 0x0000780001077983 */ /* 0x000f280000100800 */
[----:B-1----:R-:W4:Y:S01]  /*5e70*/  LDL R6, [R1+0x20] ;  /* 0x0000200001067983 */ /* 0x002f220000100800 */
[C---:B-----5:R-:W-:Y:S02]  /*5e80*/  FFMA.FTZ R12, R96.reuse, UR6, R12 ;  /* 0x00000006600c7c23 */ /* 0x060fe4000801000c */
[----:B------:R-:W-:Y:S01]  /*5e90*/  FFMA.FTZ R14, R96, UR6, R14 ;  /* 0x00000006600e7c23 */ /* 0x000fe2000801000e */
[-C--:B------:R-:W-:Y:S01]  /*5ea0*/  @!P0 ISETP.GE.AND P1, PT, R99, R88.reuse, PT ;  /* 0x000000586300820c */ /* 0x080fe20003f26270 */
[C---:B------:R-:W-:Y:S02]  /*5eb0*/  FFMA.FTZ R9, R98.reuse, UR6, R9 ;  /* 0x0000000662097c23 */ /* 0x040fe40008010009 */
[----:B------:R-:W-:Y:S02]  /*5ec0*/  FFMA.FTZ R11, R98, UR6, R11 ;  /* 0x00000006620b7c23 */ /* 0x000fe4000801000b */
[C---:B------:R-:W-:Y:S02]  /*5ed0*/  FFMA.FTZ R8, R100.reuse, UR6, R8 ;  /* 0x0000000664087c23 */ /* 0x040fe40008010008 */
[----:B------:R-:W-:Y:S03]  /*5ee0*/  FFMA.FTZ R10, R100, UR6, R10 ;  /* 0x00000006640a7c23 */ /* 0x000fe6000801000a */
[----:B------:R-:W-:Y:S02]  /*5ef0*/  @!P0 FSEL R8, R8, -INF , !P1 ;  /* 0xff80000008088808 */ /* 0x000fe40004800000 */
[----:B------:R-:W-:Y:S01]  /*5f00*/  @!P0 ISETP.GE.AND P1, PT, R97, R88, PT ;  /* 0x000000586100820c */ /* 0x000fe20003f26270 */
[C---:B---3--:R-:W-:Y:S02]  /*5f10*/  FFMA.FTZ R13, R90.reuse, UR6, R13 ;  /* 0x000000065a0d7c23 */ /* 0x048fe4000801000d */
[----:B------:R-:W-:Y:S01]  /*5f20*/  FFMA.FTZ R15, R90, UR6, R15 ;  /* 0x000000065a0f7c23 */ /* 0x000fe2000801000f */
[----:B------:R-:W-:Y:S01]  /*5f30*/  @!P0 FSEL R9, R9, -INF , !P1 ;  /* 0xff80000009098808 */ /* 0x000fe20004800000 */
[--C-:B------:R-:W-:Y:S01]  /*5f40*/  FFMA.FTZ R8, R8, c[0x0][0x23c], -R3.reuse ;  /* 0x00008f0008087a23 */ /* 0x100fe20000010803 */
        /* <DEDUP_REMOVED lines=15> */
[----:B------:R-:W-:Y:S01]  /*6040*/  FFMA.FTZ R13, R13, c[0x0][0x23c], -R3 ;  /* 0x00008f000d0d7a23 */ /* 0x000fe20000010803 */
[----:B------:R-:W-:Y:S01]  /*6050*/  @!P0 FSEL R14, R14, -INF , !P1 ;  /* 0xff8000000e0e8808 */ /* 0x000fe20004800000 */
[----:B------:R-:W-:Y:S01]  /*6060*/  MUFU.EX2 R105, R10 ;  /* 0x0000000a00697308 */ /* 0x000fe20000000800 */
[----:B------:R-:W-:Y:S03]  /*6070*/  @!P0 ISETP.GE.AND P1, PT, R89, R2, PT ;  /* 0x000000025900820c */ /* 0x000fe60003f26270 */
[--C-:B------:R-:W-:Y:S01]  /*6080*/  FFMA.FTZ R14, R14, c[0x0][0x23c], -R0.reuse ;  /* 0x00008f000e0e7a23 */ /* 0x100fe20000010800 */
[----:B------:R-:W-:Y:S05]  /*6090*/  @!P0 FSEL R15, R15, -INF , !P1 ;  /* 0xff8000000f0f8808 */ /* 0x000fea0004800000 */
[----:B------:R-:W-:Y:S01]  /*60a0*/  FFMA.FTZ R15, R15, c[0x0][0x23c], -R0 ;  /* 0x00008f000f0f7a23 */ /* 0x000fe20000010800 */
[----:B------:R-:W1:Y:S10]  /*60b0*/  MUFU.EX2 R104, R11 ;  /* 0x0000000b00687308 */ /* 0x000e740000000800 */
[----:B------:R-:W-:Y:S10]  /*60c0*/  MUFU.EX2 R99, R12 ;  /* 0x0000000c00637308 */ /* 0x000ff40000000800 */
[----:B------:R-:W3:Y:S10]  /*60d0*/  MUFU.EX2 R98, R13 ;  /* 0x0000000d00627308 */ /* 0x000ef40000000800 */
[----:B------:R-:W-:Y:S10]  /*60e0*/  MUFU.EX2 R101, R14 ;  /* 0x0000000e00657308 */ /* 0x000ff40000000800 */
[----:B------:R-:W-:Y:S01]  /*60f0*/  MUFU.EX2 R100, R15 ;  /* 0x0000000f00647308 */ /* 0x000fe20000000800 */
[C---:B--2---:R-:W-:Y:S02]  /*6100*/  FFMA.FTZ R17, R5.reuse, UR6, R17 ;  /* 0x0000000605117c23 */ /* 0x044fe40008010011 */
[----:B------:R-:W-:Y:S01]  /*6110*/  FFMA.FTZ R19, R5, UR6, R19 ;  /* 0x0000000605137c23 */ /* 0x000fe20008010013 */
[----:B-1----:R-:W-:Y:S02]  /*6120*/  F2FP.PACK_AB R5, R104, R105 ;  /* 0x000000696805723e */ /* 0x002fe400000000ff */
[-C--:B----4-:R-:W-:Y:S04]  /*6130*/  @!P0 ISETP.GE.AND P1, PT, R4, R88.reuse, PT ;  /* 0x000000580400820c */ /* 0x090fe80003f26270 */
[----:B------:R-:W-:Y:S01]  /*6140*/  @!P0 FSEL R17, R17, -INF , !P1 ;  /* 0xff80000011118808 */ /* 0x000fe20004800000 */
[C---:B------:R-:W-:Y:S02]  /*6150*/  FFMA.FTZ R16, R7.reuse, UR6, R16 ;  /* 0x0000000607107c23 */ /* 0x040fe40008010010 */
[----:B------:R-:W-:Y:S01]  /*6160*/  FFMA.FTZ R18, R7, UR6, R18 ;  /* 0x0000000607127c23 */ /* 0x000fe20008010012 */
[C---:B------:R-:W-:Y:S02]  /*6170*/  @!P0 ISETP.GE.AND P2, PT, R6.reuse, R88, PT ;  /* 0x000000580600820c */ /* 0x040fe40003f46270 */
[-C--:B------:R-:W-:Y:S02]  /*6180*/  @!P0 ISETP.GE.AND P1, PT, R6, R2.reuse, PT ;  /* 0x000000020600820c */ /* 0x080fe40003f26270 */
[----:B------:R-:W-:Y:S02]  /*6190*/  @!P0 FSEL R16, R16, -INF , !P2 ;  /* 0xff80000010108808 */ /* 0x000fe40005000000 */
[----:B------:R-:W-:Y:S02]  /*61a0*/  @!P0 FSEL R18, R18, -INF , !P1 ;  /* 0xff80000012128808 */ /* 0x000fe40004800000 */
[----:B------:R-:W-:Y:S01]  /*61b0*/  @!P0 ISETP.GE.AND P1, PT, R4, R2, PT ;  /* 0x000000020400820c */ /* 0x000fe20003f26270 */
[--C-:B------:R-:W-:Y:S01]  /*61c0*/  FFMA.FTZ R16, R16, c[0x0][0x23c], -R3.reuse ;  /* 0x00008f0010107a23 */ /* 0x100fe20000010803 */
[----:B------:R-:W-:Y:S01]  /*61d0*/  F2FP.PACK_AB R2, R108, R109 ;  /* 0x0000006d6c02723e */ /* 0x000fe200000000ff */
[----:B------:R-:W-:Y:S01]  /*61e0*/  FFMA.FTZ R3, R17, c[0x0][0x23c], -R3 ;  /* 0x00008f0011037a23 */ /* 0x000fe20000010803 */
[----:B------:R-:W-:Y:S01]  /*61f0*/  @!P0 FSEL R19, R19, -INF , !P1 ;  /* 0xff80000013138808 */ /* 0x000fe20004800000 */
[--C-:B------:R-:W-:Y:S01]  /*6200*/  FFMA.FTZ R18, R18, c[0x0][0x23c], -R0.reuse ;  /* 0x00008f0012127a23 */ /* 0x100fe20000010800 */
[----:B------:R-:W-:Y:S01]  /*6210*/  MUFU.EX2 R95, R16 ;  /* 0x00000010005f7308 */ /* 0x000fe20000000800 */
[----:B------:R1:W-:Y:S01]  /*6220*/  STS [R246+0x2a400], R2 ;  /* 0x02a40002f6007388 */ /* 0x0003e20000000800 */
[----:B---3--:R-:W-:Y:S01]  /*6230*/  F2FP.PACK_AB R4, R98, R99 ;  /* 0x000000636204723e */ /* 0x008fe200000000ff */
[----:B------:R-:W-:Y:S01]  /*6240*/  FFMA.FTZ R0, R19, c[0x0][0x23c], -R0 ;  /* 0x00008f0013007a23 */ /* 0x000fe20000010800 */
[----:B------:R-:W-:Y:S04]  /*6250*/  IADD3 R92, P0, R110, UR14, RZ ;  /* 0x0000000e6e5c7c10 */ /* 0x000fe8000ff1e0ff */
[----:B------:R-:W-:Y:S02]  /*6260*/  IADD3.X R93, R111, UR13, RZ, P0, !PT ;  /* 0x0000000d6f5d7c10 */ /* 0x000fe400087fe4ff */
[----:B------:R2:W1:Y:S01]  /*6270*/  MUFU.EX2 R94, R3 ;  /* 0x00000003005e7308 */ /* 0x0004620000000800 */
[C---:B------:R-:W-:Y:S04]  /*6280*/  LEA R234, P0, R112.reuse, R234, 0x2 ;  /* 0x000000ea70ea7211 */ /* 0x040fe800078010ff */
[----:B------:R-:W-:Y:S02]  /*6290*/  LEA.HI.X.SX32 R235, R112, R235, 0x2, P0 ;  /* 0x000000eb70eb7211 */ /* 0x000fe400000f16ff */
[----:B------:R-:W-:Y:S03]  /*62a0*/  PLOP3.LUT P0, PT, PT, PT, UP3, 0x80, 0x0 ;  /* 0x000000000000781c */ /* 0x000fe60003f0f038 */
[----:B------:R3:W-:Y:S10]  /*62b0*/  MUFU.EX2 R96, R0 ;  /* 0x0000000000607308 */ /* 0x0007f40000000800 */
[----:B------:R-:W4:Y:S01]  /*62c0*/  MUFU.EX2 R97, R18 ;  /* 0x0000001200617308 */ /* 0x000f220000000800 */
[----:B--2---:R-:W-:Y:S02]  /*62d0*/  F2FP.PACK_AB R3, R106, R107 ;  /* 0x0000006b6a03723e */ /* 0x004fe400000000ff */
[----:B-1----:R-:W-:Y:S03]  /*62e0*/  F2FP.PACK_AB R2, R94, R95 ;  /* 0x0000005f5e02723e */ /* 0x002fe600000000ff */
[----:B------:R1:W-:Y:S04]  /*62f0*/  STS [R246+0x2a000], R3 ;  /* 0x02a00003f6007388 */ /* 0x0003e80000000800 */
[----:B------:R-:W-:Y:S01]  /*6300*/  STS [R249+0x2a400], R5 ;  /* 0x02a40005f9007388 */ /* 0x000fe20000000800 */
[----:B---3--:R-:W-:Y:S05]  /*6310*/  F2FP.PACK_AB R0, R102, R103 ;  /* 0x000000676600723e */ /* 0x008fea00000000ff */
[----:B------:R4:W-:Y:S04]  /*6320*/  STS [R249+0x2a000], R0 ;  /* 0x02a00000f9007388 */ /* 0x0009e80000000800 */
[----:B------:R-:W-:Y:S01]  /*6330*/  STS [R247+0x2a000], R4 ;  /* 0x02a00004f7007388 */ /* 0x000fe20000000800 */
[----:B-1----:R-:W-:Y:S05]  /*6340*/  F2FP.PACK_AB R3, R100, R101 ;  /* 0x000000656403723e */ /* 0x002fea00000000ff */
[----:B------:R1:W-:Y:S04]  /*6350*/  STS [R247+0x2a400], R3 ;  /* 0x02a40003f7007388 */ /* 0x0003e80000000800 */
[----:B------:R-:W-:Y:S01]  /*6360*/  STS [R248+0x2a000], R2 ;  /* 0x02a00002f8007388 */ /* 0x000fe20000000800 */
[----:B----4-:R-:W-:Y:S05]  /*6370*/  F2FP.PACK_AB R0, R96, R97 ;  /* 0x000000616000723e */ /* 0x010fea00000000ff */
[----:B------:R2:W-:Y:S04]  /*6380*/  STS [R248+0x2a400], R0 ;  /* 0x02a40000f8007388 */ /* 0x0005e80000000800 */
[----:B------:R-:W-:Y:S04]  /*6390*/  LDSM.16.M88.4 R16, [R228+0x10000] ;  /* 0x01000000e410783b */ /* 0x000fe80000000200 */
[----:B------:R-:W3:Y:S04]  /*63a0*/  LDSM.16.M88.4 R8, [R221+0x20000] ;  /* 0x02000000dd08783b */ /* 0x000ee80000000200 */
[----:B------:R-:W4:Y:S01]  /*63b0*/  LDSM.16.M88.4 R84, [R221+0x20800] ;  /* 0x02080000dd54783b */ /* 0x000f220000000200 */
[CC--:B-1----:R-:W-:Y:S02]  /*63c0*/  IADD3 R3, R217.reuse, R228.reuse, RZ ;  /* 0x000000e4d9037210 */ /* 0x0c2fe40007ffe0ff */
[----:B--2---:R-:W-:Y:S04]  /*63d0*/  IADD3 R0, R116, R228, RZ ;  /* 0x000000e474007210 */ /* 0x004fe80007ffe0ff */
[----:B------:R-:W-:Y:S01]  /*63e0*/  IADD3 R2, R217, R0, RZ ;  /* 0x00000000d9027210 */ /* 0x000fe20007ffe0ff */
[----:B------:R-:W-:Y:S01]  /*63f0*/  LDSM.16.M88.4 R88, [R0+0x10000] ;  /* 0x010000000058783b */ /* 0x000fe20000000200 */
[C---:B---3--:R-:W-:Y:S08]  /*6400*/  HMMA.16816.F32 R4, R16.reuse, R8, RZ ;  /* 0x000000081004723c */ /* 0x048ff000000018ff */
        /* <DEDUP_REMOVED lines=9> */
[----:B------:R-:W-:Y:S04]  /*64a0*/  LDSM.16.M88.4 R84, [R3+0x10000] ;  /* 0x010000000354783b */ /* 0x000fe80000000200 */
[----:B------:R-:W1:Y:S03]  /*64b0*/  LDSM.16.M88.4 R88, [R224+0x20000] ;  /* 0x02000000e058783b */ /* 0x000e660000000200 */
        /* <DEDUP_REMOVED lines=75> */
[----:B------:R1:W-:Y:S04]  /*6970*/  LDSM.16.M88.4 R84, [R0+0x16000] ;  /* 0x016000000054783b */ /* 0x0003e80000000200 */
[----:B------:R-:W2:Y:S04]  /*6980*/  LDSM.16.M88.4 R88, [R222+0x26000] ;  /* 0x02600000de58783b */ /* 0x000ea80000000200 */
[----:B-1----:R-:W3:Y:S01]  /*6990*/  LDG.E R0, [R92.64+0x20] ;  /* 0x000020045c007981 */ /* 0x002ee2000c1e1900 */
[C---:B--2---:R-:W-:Y:S08]  /*69a0*/  HMMA.16816.F32 R4, R84.reuse, R88, R4 ;  /* 0x000000585404723c */ /* 0x044ff00000001804 */
[C---:B------:R-:W-:Y:S01]  /*69b0*/  HMMA.16816.F32 R8, R84.reuse, R90, R8 ;  /* 0x0000005a5408723c */ /* 0x040fe20000001808 */
[----:B------:R-:W1:Y:S07]  /*69c0*/  LDSM.16.M88.4 R88, [R222+0x26800] ;  /* 0x02680000de58783b */ /* 0x000e6e0000000200 */
[C---:B-1----:R-:W-:Y:S08]  /*69d0*/  HMMA.16816.F32 R12, R84.reuse, R88, R12 ;  /* 0x00000058540c723c */ /* 0x042ff0000000180c */
[----:B------:R-:W-:Y:S01]  /*69e0*/  HMMA.16816.F32 R16, R84, R90, R16 ;  /* 0x0000005a5410723c */ /* 0x000fe20000001810 */
[----:B------:R1:W-:Y:S04]  /*69f0*/  LDSM.16.M88.4 R84, [R3+0x16000] ;  /* 0x016000000354783b */ /* 0x0003e80000000200 */
[----:B------:R-:W2:Y:S04]  /*6a00*/  LDSM.16.M88.4 R88, [R224+0x26000] ;  /* 0x02600000e058783b */ /* 0x000ea80000000200 */
[----:B-1----:R-:W4:Y:S01]  /*6a10*/  LDG.E R3, [R92.64] ;  /* 0x000000045c037981 */ /* 0x002f22000c1e1900 */
[C---:B--2---:R-:W-:Y:S08]  /*6a20*/  HMMA.16816.F32 R4, R84.reuse, R88, R4 ;  /* 0x000000585404723c */ /* 0x044ff00000001804 */
        /* <DEDUP_REMOVED lines=10> */
[----:B------:R-:W-:Y:S08]  /*6ad0*/  HMMA.16816.F32 R16, R84, R90, R16 ;  /* 0x0000005a5410723c */ /* 0x000ff00000001810 */
[C---:B---3--:R-:W-:Y:S04]  /*6ae0*/  FADD.FTZ R10, -R0.reuse, R10 ;  /* 0x0000000a000a7221 */ /* 0x048fe80000010100 */
[C---:B------:R-:W-:Y:S02]  /*6af0*/  FADD.FTZ R11, -R0.reuse, R11 ;  /* 0x0000000b000b7221 */ /* 0x040fe40000010100 */
[----:B------:R-:W-:Y:S04]  /*6b00*/  FADD.FTZ R6, -R0, R6 ;  /* 0x0000000600067221 */ /* 0x000fe80000010100 */
[----:B------:R-:W-:Y:S02]  /*6b10*/  FMUL.FTZ R84, R109, R6 ;  /* 0x000000066d547220 */ /* 0x000fe40000410000 */
[C---:B----4-:R-:W-:Y:S02]  /*6b20*/  FADD.FTZ R5, -R3.reuse, R5 ;  /* 0x0000000503057221 */ /* 0x050fe40000010100 */
[C---:B------:R-:W-:Y:S02]  /*6b30*/  FADD.FTZ R12, -R3.reuse, R12 ;  /* 0x0000000c030c7221 */ /* 0x040fe40000010100 */
[C---:B------:R-:W-:Y:S02]  /*6b40*/  FADD.FTZ R13, -R3.reuse, R13 ;  /* 0x0000000d030d7221 */ /* 0x040fe40000010100 */
[C---:B------:R-:W-:Y:S02]  /*6b50*/  FADD.FTZ R16, -R3.reuse, R16 ;  /* 0x0000001003107221 */ /* 0x040fe40000010100 */
[C---:B------:R-:W-:Y:S02]  /*6b60*/  FADD.FTZ R17, -R3.reuse, R17 ;  /* 0x0000001103117221 */ /* 0x040fe40000010100 */
[C---:B------:R-:W-:Y:S02]  /*6b70*/  FADD.FTZ R4, -R3.reuse, R4 ;  /* 0x0000000403047221 */ /* 0x040fe40000010100 */
[C---:B------:R-:W-:Y:S02]  /*6b80*/  FADD.FTZ R8, -R3.reuse, R8 ;  /* 0x0000000803087221 */ /* 0x040fe40000010100 */
[----:B------:R-:W-:Y:S02]  /*6b90*/  FADD.FTZ R9, -R3, R9 ;  /* 0x0000000903097221 */ /* 0x000fe40000010100 */
[----:B------:R-:W-:Y:S02]  /*6ba0*/  FMUL.FTZ R89, R106, R5 ;  /* 0x000000056a597220 */ /* 0x000fe40000410000 */
[----:B------:R-:W-:Y:S02]  /*6bb0*/  FMUL.FTZ R86, R99, R12 ;  /* 0x0000000c63567220 */ /* 0x000fe40000410000 */
[----:B------:R-:W-:Y:S02]  /*6bc0*/  FMUL.FTZ R85, R98, R13 ;  /* 0x0000000d62557220 */ /* 0x000fe40000410000 */
[----:B------:R-:W-:Y:S02]  /*6bd0*/  FMUL.FTZ R88, R95, R16 ;  /* 0x000000105f587220 */ /* 0x000fe40000410000 */
[----:B------:R-:W-:Y:S02]  /*6be0*/  FMUL.FTZ R87, R94, R17 ;  /* 0x000000115e577220 */ /* 0x000fe40000410000 */
[----:B------:R-:W-:Y:S02]  /*6bf0*/  FADD.FTZ R5, -R0, R7 ;  /* 0x0000000700057221 */ /* 0x000fe40000010100 */
[----:B------:R-:W-:Y:S02]  /*6c00*/  FMUL.FTZ R17, R105, R10 ;  /* 0x0000000a69117220 */ /* 0x000fe40000410000 */
[----:B------:R-:W-:Y:S02]  /*6c10*/  FMUL.FTZ R16, R104, R11 ;  /* 0x0000000b68107220 */ /* 0x000fe40000410000 */
        /* <DEDUP_REMOVED lines=27> */
[----:B------:R-:W-:Y:S02]  /*6dd0*/  ISETP.GE.AND P1, PT, R252, c[0x0][0x220], PT ;  /* 0x00008800fc007a0c */ /* 0x000fe40003f26270 */
[C---:B------:R-:W-:Y:S03]  /*6de0*/  LEA R0, P5, R7.reuse, R0, 0x5 ;  /* 0x0000000007007211 */ /* 0x040fe600078a28ff */
[----:B------:R-:W-:Y:S02]  /*6df0*/  IADD3 R236, R236, UR8, RZ ;  /* 0x00000008ecec7c10 */ /* 0x000fe4000fffe0ff */
[----:B------:R-:W-:Y:S02]  /*6e00*/  IADD3 R238, R238, UR8, RZ ;  /* 0x00000008eeee7c10 */ /* 0x000fe4000fffe0ff */
[C-C-:B------:R-:W-:Y:S01]  /*6e10*/  LEA.HI.X R4, R7.reuse, R4, R8.reuse, 0x5, P5 ;  /* 0x0000000407047211 */ /* 0x140fe200028f2c08 */
[----:B------:R1:W-:Y:S01]  /*6e20*/  @P4 STS [R236], RZ ;  /* 0x000000ffec004388 */ /* 0x0003e20000000800 */
[----:B------:R-:W-:Y:S02]  /*6e30*/  @!P4 LEA R6, P5, R7, R2, 0x6 ;  /* 0x000000020706c211 */ /* 0x000fe400078a30ff */
[----:B------:R-:W-:Y:S01]  /*6e40*/  IADD3 R225, R225, UR8, RZ ;  /* 0x00000008e1e17c10 */ /* 0x000fe2000fffe0ff */
[----:B------:R1:W-:Y:S01]  /*6e50*/  @P4 STS [R236+0x4], RZ ;  /* 0x000004ffec004388 */ /* 0x0003e20000000800 */
[----:B------:R-:W-:Y:S03]  /*6e60*/  @!P4 LEA.HI.X R7, R7, R3, R8, 0x6, P5 ;  /* 0x000000030707c211 */ /* 0x000fe600028f3408 */
[----:B------:R1:W-:Y:S04]  /*6e70*/  @P4 STS [R236+0x8], RZ ;  /* 0x000008ffec004388 */ /* 0x0003e80000000800 */
[----:B------:R1:W-:Y:S04]  /*6e80*/  @P4 STS [R236+0xc], RZ ;  /* 0x00000cffec004388 */ /* 0x0003e80000000800 */
        /* <DEDUP_REMOVED lines=39> */
[----:B------:R1:W-:Y:S01]  /*7100*/  @P3 STS [R236+0x300c], RZ ;  /* 0x00300cffec003388 */ /* 0x0003e20000000800 */
[C---:B--2---:R-:W-:Y:S04]  /*7110*/  @!P3 LEA R6, P4, R0.reuse, R240, 0x1 ;  /* 0x000000f00006b211 */ /* 0x044fe800078808ff */
[C-C-:B------:R-:W-:Y:S02]  /*7120*/  @!P3 LEA.HI.X R7, R0.reuse, R242, R4.reuse, 0x1, P4 ;  /* 0x000000f20007b211 */ /* 0x140fe400020f0c04 */
[C---:B------:R-:W-:Y:S03]  /*7130*/  @!P2 LEA R8, P4, R0.reuse, R240, 0x1 ;  /* 0x000000f00008a211 */ /* 0x040fe600078808ff */
[----:B------:R-:W-:Y:S01]  /*7140*/  @!PT LDS RZ, [RZ] ;  /* 0x00000000fffff984 */ /* 0x000fe20000000800 */
[----:B------:R-:W-:Y:S01]  /*7150*/  @!PT LDS RZ, [RZ] ;  /* 0x00000000fffff984 */ /* 0x000fe20000000800 */
[----:B------:R-:W-:Y:S01]  /*7160*/  @!PT LDS RZ, [RZ] ;  /* 0x00000000fffff984 */ /* 0x000fe20000000800 */
[----:B------:R2:W-:Y:S01]  /*7170*/  @!P3 LDGSTS.E.BYPASS.LTC128B.128 [R238+0x3000], [R6.64+0x80] ;  /* 0x0300008006eebfae */ /* 0x0005e2000b901d44 */
[C---:B------:R-:W-:Y:S03]  /*7180*/  @!P2 LEA.HI.X R9, R0.reuse, R242, R4, 0x1, P4 ;  /* 0x000000f20009a211 */ /* 0x040fe600020f0c04 */
        /* <DEDUP_REMOVED lines=20> */
[----:B------:R-:W0:Y:S02]  /*72d0*/  LDGDEPBAR ;  /* 0x00000000000079af */ /* 0x000e240000000000 */
.L_x_439:
[----:B-1----:R-:W-:Y:S01]  /*72e0*/  F2FP.PACK_AB R6, R89, R90 ;  /* 0x0000005a5906723e */ /* 0x002fe200000000ff */
[----:B------:R-:W-:Y:S01]  /*72f0*/  IMAD.SHL.U32 R216, R230, 0x2, RZ ;  /* 0x00000002e6d87824 */ /* 0x000fe200078e00ff */
        /* <DEDUP_REMOVED lines=12> */
[----:B------:R-:W-:Y:S06]  /*73c0*/  STS [R247+0x28400], R0 ;  /* 0x02840000f7007388 */ /* 0x000fec0000000800 */
[----:B------:R-:W-:Y:S06]  /*73d0*/  STS [R248+0x28000], R8 ;  /* 0x02800008f8007388 */ /* 0x000fec0000000800 */
[----:B------:R-:W-:Y:S06]  /*73e0*/  STS [R248+0x28400], R7 ;  /* 0x02840007f8007388 */ /* 0x000fec0000000800 */
[----:B------:R-:W-:Y:S06]  /*73f0*/  BAR.SYNC.DEFER_BLOCKING 0x0 ;  /* 0x0000000000007b1d */ /* 0x000fec0000010000 */
[----:B------:R-:W-:Y:S06]  /*7400*/  LDSM.16.MT88.4 R4, [R227+0x2a000] ;  /* 0x02a00000e304783b */ /* 0x000fec0000004200 */
[----:B------:R-:W1:Y:S06]  /*7410*/  LDSM.16.MT88.4 R8, [R216+0x10000] ;  /* 0x01000000d808783b */ /* 0x000e6c0000004200 */
[----:B------:R-:W2:Y:S01]  /*7420*/  LDSM.16.MT88.4 R12, [R226+0x2a000] ;  /* 0x02a00000e20c783b */ /* 0x000ea20000004200 */
[-C--:B-1----:R-:W-:Y:S08]  /*7430*/  HMMA.16816.F32 R20, R4, R8.reuse, R20 ;  /* 0x000000080414723c */ /* 0x082ff00000001814 */
[C---:B--2---:R-:W-:Y:S08]  /*7440*/  HMMA.16816.F32 R24, R12.reuse, R8, R24 ;  /* 0x000000080c18723c */ /* 0x044ff00000001818 */
[-C--:B------:R-:W-:Y:S08]  /*7450*/  HMMA.16816.F32 R28, R12, R10.reuse, R28 ;  /* 0x0000000a0c1c723c */ /* 0x080ff0000000181c */
[C---:B------:R-:W-:Y:S01]  /*7460*/  HMMA.16816.F32 R32, R4.reuse, R10, R32 ;  /* 0x0000000a0420723c */ /* 0x040fe20000001820 */
[----:B------:R-:W1:Y:S07]  /*7470*/  LDSM.16.MT88.4 R8, [R216+0x12000] ;  /* 0x01200000d808783b */ /* 0x000e6e0000004200 */
[-C--:B-1----:R-:W-:Y:S08]  /*7480*/  HMMA.16816.F32 R36, R4, R8.reuse, R36 ;  /* 0x000000080424723c */ /* 0x082ff00000001824 */
[C---:B------:R-:W-:Y:S08]  /*7490*/  HMMA.16816.F32 R40, R12.reuse, R8, R40 ;  /* 0x000000080c28723c */ /* 0x040ff00000001828 */
        /* <DEDUP_REMOVED lines=10> */
[-C--:B------:R-:W-:Y:S01]  /*7540*/  HMMA.16816.F32 R76, R12, R10.reuse, R76 ;  /* 0x0000000a0c4c723c */ /* 0x080fe2000000184c */
[----:B------:R-:W-:Y:S07]  /*7550*/  LDSM.16.MT88.4 R12, [R227+0x2a800] ;  /* 0x02a80000e30c783b */ /* 0x000fee0000004200 */
[----:B------:R-:W-:Y:S01]  /*7560*/  HMMA.16816.F32 R80, R4, R10, R80 ;  /* 0x0000000a0450723c */ /* 0x000fe20000001850 */
        /* <DEDUP_REMOVED lines=60> */
[----:B------:R-:W1:Y:S06]  /*7930*/  LDSM.16.MT88.4 R4, [R216+0x17800] ;  /* 0x01780000d804783b */ /* 0x000e6c0000004200 */
[----:B------:R-:W-:Y:S01]  /*7940*/  BAR.SYNC.DEFER_BLOCKING 0x0 ;  /* 0x0000000000007b1d */ /* 0x000fe20000010000 */
[-C--:B-1----:R-:W-:Y:S08]  /*7950*/  HMMA.16816.F32 R68, R12, R4.reuse, R68 ;  /* 0x000000040c44723c */ /* 0x082ff00000001844 */
        /* <DEDUP_REMOVED lines=17> */
[C---:B------:R-:W-:Y:S02]  /*7a70*/  @!P6 LEA R12, P2, R5.reuse, R2, 0x6 ;  /* 0x00000002050ce211 */ /* 0x040fe400078430ff */
[C---:B------:R-:W-:Y:S01]  /*7a80*/  LEA R0, P1, R5.reuse, R0, 0x5 ;  /* 0x0000000005007211 */ /* 0x040fe200078228ff */
[----:B------:R-:W-:Y:S01]  /*7a90*/  @!PT LDS RZ, [RZ] ;  /* 0x00000000fffff984 */ /* 0x000fe20000000800 */
[----:B------:R-:W-:Y:S01]  /*7aa0*/  @!PT LDS RZ, [RZ] ;  /* 0x00000000fffff984 */ /* 0x000fe20000000800 */
[----:B------:R-:W-:Y:S01]  /*7ab0*/  @!PT LDS RZ, [RZ] ;  /* 0x00000000fffff984 */ /* 0x000fe20000000800 */
[----:B------:R1:W-:Y:S01]  /*7ac0*/  @!P6 LDGSTS.E.BYPASS.LTC128B.128 [R237+0x10000], [R2.64] ;  /* 0x1000000002edefae */ /* 0x0003e2000b901d44 */
[C-C-:B------:R-:W-:Y:S02]  /*7ad0*/  @!P6 LEA.HI.X R13, R5.reuse, R3, R6.reuse, 0x6, P2 ;  /* 0x00000003050de211 */ /* 0x140fe400010f3406 */
[CC--:B------:R-:W-:Y:S01]  /*7ae0*/  @!P4 LEA R8, P2, R0.reuse, R241.reuse, 0x1 ;  /* 0x000000f10008c211 */ /* 0x0c0fe200078408ff */
[----:B------:R1:W-:Y:S01]  /*7af0*/  @P5 STS.128 [R237+0x12000], RZ ;  /* 0x012000ffed005388 */ /* 0x0003e20000000c00 */
[----:B------:R-:W-:Y:S02]  /*7b00*/  LEA.HI.X R4, R5, R4, R6, 0x5, P1 ;  /* 0x0000000405047211 */ /* 0x000fe400008f2c06 */
[C---:B------:R-:W-:Y:S01]  /*7b10*/  @!P5 LEA R10, P1, R0.reuse, R241, 0x1 ;  /* 0x000000f1000ad211 */ /* 0x040fe200078208ff */
[----:B------:R-:W-:Y:S01]  /*7b20*/  @!PT LDS RZ, [RZ] ;  /* 0x00000000fffff984 */ /* 0x000fe20000000800 */
[----:B------:R-:W-:Y:S01]  /*7b30*/  @!PT LDS RZ, [RZ] ;  /* 0x00000000fffff984 */ /* 0x000fe20000000800 */
[----:B------:R-:W-:Y:S01]  /*7b40*/  @!PT LDS RZ, [RZ] ;  /* 0x00000000fffff984 */ /* 0x000fe20000000800 */
[----:B------:R1:W-:Y:S01]  /*7b50*/  @!P5 LDGSTS.E.BYPASS.LTC128B.128 [R237+0x12000], [R2.64+0x80] ;  /* 0x1200008002eddfae */ /* 0x0003e2000b901d44 */
[CCC-:B------:R-:W-:Y:S02]  /*7b60*/  @!P4 LEA.HI.X R9, R0.reuse, R243.reuse, R4.reuse, 0x1, P2 ;  /* 0x000000f30009c211 */ /* 0x1c0fe400010f0c04 */
[C---:B------:R-:W-:Y:S01]  /*7b70*/  @!P5 LEA.HI.X R11, R0.reuse, R243, R4, 0x1, P1 ;  /* 0x000000f3000bd211 */ /* 0x040fe200008f0c04 */
        /* <DEDUP_REMOVED lines=35> */
.L_x_440:
[----:B------:R-:W-:Y:S01]  /*7db0*/  LDSM.16.M88.4 R128, [R229] ;  /* 0x00000000e580783b */ /* 0x000fe20000000200 */
[----:B-1----:R-:W-:Y:S01]  /*7dc0*/  IMAD.MOV.U32 R2, RZ, RZ, R111 ;  /* 0x000000ffff027224 */ /* 0x002fe200078e006f */
[----:B------:R-:W-:Y:S01]  /*7dd0*/  ULOP3.LUT UR8, UR7, 0x1, URZ, 0xc0, !UPT ;  /* 0x0000000107087892 */ /* 0x000fe2000f8ec03f */
[----:B------:R-:W-:Y:S01]  /*7de0*/  IMAD.MOV.U32 R3, RZ, RZ, R110 ;  /* 0x000000ffff037224 */ /* 0x000fe200078e006e */
[----:B------:R-:W1:Y:S01]  /*7df0*/  LDSM.16.MT88.4 R16, [R216+0x18000] ;  /* 0x01800000d810783b */ /* 0x000e620000004200 */
[----:B------:R-:W-:Y:S01]  /*7e00*/  IMAD.IADD R0, R229, 0x1, R116 ;  /* 0x00000001e5007824 */ /* 0x000fe200078e0274 */
[----:B------:R-:W-:Y:S02]  /*7e10*/  UISETP.NE.U32.AND UP0, UPT, UR8, 0x1, UPT ;  /* 0x000000010800788c */ /* 0x000fe4000bf05070 */
[----:B------:R-:W2:Y:S01]  /*7e20*/  LDSM.16.M88.4 R124, [R229+0x1000] ;  /* 0x00100000e57c783b */ /* 0x000ea20000000200 */
[----:B------:R-:W-:Y:S02]  /*7e30*/  UISETP.GT.AND UP2, UPT, UR7, UR15, UPT ;  /* 0x0000000f0700728c */ /* 0x000fe4000bf44270 */
[----:B------:R-:W-:Y:S01]  /*7e40*/  @UP3 UIADD3 UR9, UP1, UR12, -0x100, URZ ;  /* 0xffffff000c093890 */ /* 0x000fe2000ff3e03f */
[----:B------:R-:W3:Y:S01]  /*7e50*/  LDSM.16.MT88.4 R96, [R216+0x1a000] ;  /* 0x01a00000d860783b */ /* 0x000ee20000004200 */
[----:B------:R-:W-:Y:S02]  /*7e60*/  UIADD3 UR7, UR7, -0x1, URZ ;  /* 0xffffffff07077890 */ /* 0x000fe4000fffe03f */
[----:B------:R-:W-:Y:S01]  /*7e70*/  @UP3 UIADD3.X UR8, UR11, -0x1, URZ, UP1, !UPT ;  /* 0xffffffff0b083890 */ /* 0x000fe20008ffe43f */
[----:B------:R-:W4:Y:S04]  /*7e80*/  LDSM.16.MT88.4 R112, [R216+0x1c000] ;  /* 0x01c00000d870783b */ /* 0x000f280000004200 */
[----:B------:R-:W5:Y:S04]  /*7e90*/  LDSM.16.MT88.4 R196, [R216+0x1e000] ;  /* 0x01e00000d8c4783b */ /* 0x000f680000004200 */
[----:B------:R-:W-:Y:S04]  /*7ea0*/  LDSM.16.MT88.4 R204, [R216+0x18800] ;  /* 0x01880000d8cc783b */ /* 0x000fe80000004200 */
[----:B------:R-:W3:Y:S04]  /*7eb0*/  LDSM.16.M88.4 R200, [R0] ;  /* 0x0000000000c8783b */ /* 0x000ee80000000200 */
[----:B------:R4:W3:Y:S04]  /*7ec0*/  LDSM.16.M88.4 R208, [R0+0x1000] ;  /* 0x0010000000d0783b */ /* 0x0008e80000000200 */
[----:B------:R-:W3:Y:S01]  /*7ed0*/  LDSM.16.MT88.4 R212, [R216+0x1a800] ;  /* 0x01a80000d8d4783b */ /* 0x000ee20000004200 */
[-C--:B-1----:R-:W-:Y:S08]  /*7ee0*/  HMMA.16816.F32 R4, R128, R16.reuse, RZ ;  /* 0x000000108004723c */ /* 0x082ff000000018ff */
[C---:B--2---:R-:W-:Y:S04]  /*7ef0*/  HMMA.16816.F32 R8, R124.reuse, R16, RZ ;  /* 0x000000107c08723c */ /* 0x044fe800000018ff */
[----:B----4-:R-:W-:Y:S04]  /*7f00*/  IMAD.IADD R0, R217, 0x1, R0 ;  /* 0x00000001d9007824 */ /* 0x010fe800078e0200 */
[-C--:B------:R-:W-:Y:S08]  /*7f10*/  HMMA.16816.F32 R12, R124, R18.reuse, RZ ;  /* 0x000000127c0c723c */ /* 0x080ff000000018ff */
[C---:B------:R-:W-:Y:S08]  /*7f20*/  HMMA.16816.F32 R16, R128.reuse, R18, RZ ;  /* 0x000000128010723c */ /* 0x040ff000000018ff */
[-C--:B---3--:R-:W-:Y:S08]  /*7f30*/  HMMA.16816.F32 R84, R128, R96.reuse, RZ ;  /* 0x000000608054723c */ /* 0x088ff000000018ff */
[C---:B------:R-:W-:Y:S08]  /*7f40*/  HMMA.16816.F32 R88, R124.reuse, R96, RZ ;  /* 0x000000607c58723c */ /* 0x040ff000000018ff */
[-C--:B------:R-:W-:Y:S08]  /*7f50*/  HMMA.16816.F32 R92, R124, R98.reuse, RZ ;  /* 0x000000627c5c723c */ /* 0x080ff000000018ff */
[C---:B------:R-:W-:Y:S08]  /*7f60*/  HMMA.16816.F32 R96, R128.reuse, R98, RZ ;  /* 0x000000628060723c */ /* 0x040ff000000018ff */
[-C--:B------:R-:W-:Y:S08]  /*7f70*/  HMMA.16816.F32 R100, R128, R112.reuse, RZ ;  /* 0x000000708064723c */ /* 0x080ff000000018ff */
[C---:B------:R-:W-:Y:S08]  /*7f80*/  HMMA.16816.F32 R104, R124.reuse, R112, RZ ;  /* 0x000000707c68723c */ /* 0x040ff000000018ff */
[-C--:B------:R-:W-:Y:S08]  /*7f90*/  HMMA.16816.F32 R108, R124, R114.reuse, RZ ;  /* 0x000000727c6c723c */ /* 0x080ff000000018ff */
[C---:B------:R-:W-:Y:S08]  /*7fa0*/  HMMA.16816.F32 R112, R128.reuse, R114, RZ ;  /* 0x000000728070723c */ /* 0x040ff000000018ff */
[-C--:B-----5:R-:W-:Y:S08]  /*7fb0*/  HMMA.16816.F32 R116, R128, R196.reuse, RZ ;  /* 0x000000c48074723c */ /* 0x0a0ff000000018ff */
        /* <DEDUP_REMOVED lines=10> */
[C---:B------:R-:W-:Y:S07]  /*8060*/  HMMA.16816.F32 R88, R208.reuse, R212, R88 ;  /* 0x000000d4d058723c */ /* 0x040fee0000001858 */
[----:B------:R-:W-:Y:S01]  /*8070*/  IMAD.IADD R212, R229, 0x1, R217 ;  /* 0x00000001e5d47824 */ /* 0x000fe200078e02d9 */
[-C--:B------:R-:W-:Y:S08]  /*8080*/  HMMA.16816.F32 R92, R208, R214.reuse, R92 ;  /* 0x000000d6d05c723c */ /* 0x080ff0000000185c */
[C---:B------:R-:W-:Y:S08]  /*8090*/  HMMA.16816.F32 R96, R200.reuse, R214, R96 ;  /* 0x000000d6c860723c */ /* 0x040ff00000001860 */
[-C--:B-1----:R-:W-:Y:S08]  /*80a0*/  HMMA.16816.F32 R100, R200, R196.reuse, R100 ;  /* 0x000000c4c864723c */ /* 0x082ff00000001864 */
[C---:B------:R-:W-:Y:S08]  /*80b0*/  HMMA.16816.F32 R104, R208.reuse, R196, R104 ;  /* 0x000000c4d068723c */ /* 0x040ff00000001868 */
[-C--:B------:R-:W-:Y:S08]  /*80c0*/  HMMA.16816.F32 R108, R208, R198.reuse, R108 ;  /* 0x000000c6d06c723c */ /* 0x080ff0000000186c */
[C---:B------:R-:W-:Y:S01]  /*80d0*/  HMMA.16816.F32 R112, R200.reuse, R198, R112 ;  /* 0x000000c6c870723c */ /* 0x040fe20000001870 */
[----:B------:R-:W-:Y:S04]  /*80e0*/  LDSM.16.M88.4 R196, [R212] ;  /* 0x00000000d4c4783b */ /* 0x000fe80000000200 */
[----:B------:R-:W-:Y:S03]  /*80f0*/  LDSM.16.M88.4 R212, [R212+0x1000] ;  /* 0x00100000d4d4783b */ /* 0x000fe60000000200 */
        /* <DEDUP_REMOVED lines=25> */
[----:B------:R1:W3:Y:S07]  /*8290*/  LDSM.16.M88.4 R212, [R0+0x1000] ;  /* 0x0010000000d4783b */ /* 0x0002ee0000000200 */
[----:B------:R-:W-:Y:S01]  /*82a0*/  HMMA.16816.F32 R128, R196, R210, R128 ;  /* 0x000000d2c480723c */ /* 0x000fe20000001880 */
[----:B------:R-:W4:Y:S04]  /*82b0*/  LDSM.16.MT88.4 R196, [R216+0x1b800] ;  /* 0x01b80000d8c4783b */ /* 0x000f280000004200 */
[----:B------:R-:W5:Y:S03]  /*82c0*/  LDSM.16.MT88.4 R208, [R216+0x1d800] ;  /* 0x01d80000d8d0783b */ /* 0x000f660000004200 */
[-C--:B--2---:R-:W-:Y:S01]  /*82d0*/  HMMA.16816.F32 R4, R200, R204.reuse, R4 ;  /* 0x000000ccc804723c */ /* 0x084fe20000001804 */
[----:B-1----:R1:W2:Y:S07]  /*82e0*/  LDL R0, [R1+0x4] ;  /* 0x0000040001007983 */ /* 0x0022ae0000100800 */
[C---:B---3--:R-:W-:Y:S07]  /*82f0*/  HMMA.16816.F32 R8, R212.reuse, R204, R8 ;  /* 0x000000ccd408723c */ /* 0x048fee0000001808 */
[----:B------:R-:W-:Y:S01]  /*8300*/  IMAD.MOV.U32 R204, RZ, RZ, R218 ;  /* 0x000000ffffcc7224 */ /* 0x000fe200078e00da */
[-C--:B------:R-:W-:Y:S01]  /*8310*/  HMMA.16816.F32 R12, R212, R206.reuse, R12 ;  /* 0x000000ced40c723c */ /* 0x080fe2000000180c */
[----:B------:R-:W3:Y:S03]  /*8320*/  LDSM.16.MT88.4 R216, [R216+0x1f800] ;  /* 0x01f80000d8d8783b */ /* 0x000ee60000004200 */
[----:B------:R-:W-:Y:S04]  /*8330*/  IMAD.MOV.U32 R205, RZ, RZ, c[0x0][0x22c] ;  /* 0x00008b00ffcd7624 */ /* 0x000fe800078e00ff */
[C---:B------:R-:W-:Y:S04]  /*8340*/  HMMA.16816.F32 R16, R200.reuse, R206, R16 ;  /* 0x000000cec810723c */ /* 0x040fe80000001810 */
[----:B------:R-:W-:Y:S03]  /*8350*/  IMAD R205, R205, c[0x0][0x1c0], RZ ;  /* 0x00007000cdcd7a24 */ /* 0x000fe600078e02ff */
[----:B------:R-:W-:Y:S01]  /*8360*/  IMAD.MOV.U32 R206, RZ, RZ, c[0x0][0x22c] ;  /* 0x00008b00ffce7624 */ /* 0x000fe200078e00ff */
[-C--:B----4-:R-:W-:Y:S01]  /*8370*/  HMMA.16816.F32 R84, R200, R196.reuse, R84 ;  /* 0x000000c4c854723c */ /* 0x090fe20000001854 */
[----:B------:R-:W-:Y:S03]  /*8380*/  IMAD.MOV.U32 R207, RZ, RZ, c[0x0][0x22c] ;  /* 0x00008b00ffcf7624 */ /* 0x000fe600078e00ff */
[----:B------:R-:W-:Y:S02]  /*8390*/  IMAD.SHL.U32 R205, R205, 0x10, RZ ;  /* 0x00000010cdcd7824 */ /* 0x000fe400078e00ff */
[----:B------:R-:W-:Y:S02]  /*83a0*/  IMAD R206, R206, c[0x0][0x1c0], RZ ;  /* 0x00007000cece7a24 */ /* 0x000fe400078e02ff */
[C---:B------:R-:W-:Y:S04]  /*83b0*/  HMMA.16816.F32 R88, R212.reuse, R196, R88 ;  /* 0x000000c4d458723c */ /* 0x040fe80000001858 */
[----:B------:R-:W-:Y:S02]  /*83c0*/  IMAD R206, R206, 0x18, RZ ;  /* 0x00000018cece7824 */ /* 0x000fe400078e02ff */
[----:B------:R-:W-:Y:S01]  /*83d0*/  IMAD R207, R207, c[0x0][0x1c0], RZ ;  /* 0x00007000cfcf7a24 */ /* 0x000fe200078e02ff */
[----:B------:R-:W-:Y:S01]  /*83e0*/  @P0 IADD3 R196, P1, R3, UR12, RZ ;  /* 0x0000000c03c40c10 */ /* 0x000fe2000ff3e0ff */
[-C--:B------:R-:W-:Y:S01]  /*83f0*/  HMMA.16816.F32 R92, R212, R198.reuse, R92 ;  /* 0x000000c6d45c723c */ /* 0x080fe2000000185c */
[----:B------:R-:W-:Y:S03]  /*8400*/  @UP3 UMOV UR12, UR9 ;  /* 0x00000009000c3c82 */ /* 0x000fe60008000000 */
[----:B------:R-:W-:Y:S01]  /*8410*/  @P0 IADD3.X R197, R2, UR11, RZ, P1, !PT ;  /* 0x0000000b02c50c10 */ /* 0x000fe20008ffe4ff */
[----:B------:R-:W-:Y:S01]  /*8420*/  IMAD R207, R207, 0x28, RZ ;  /* 0x00000028cfcf7824 */ /* 0x000fe200078e02ff */
[CC--:B------:R-:W-:Y:S01]  /*8430*/  LEA R2, P1, R239.reuse, R234.reuse, 0x2 ;  /* 0x000000eaef027211 */ /* 0x0c0fe200078210ff */
[----:B------:R-:W-:Y:S01]  /*8440*/  @UP3 UMOV UR11, UR8 ;  /* 0x00000008000b3c82 */ /* 0x000fe20008000000 */
[C---:B------:R-:W-:Y:S01]  /*8450*/  HMMA.16816.F32 R96, R200.reuse, R198, R96 ;  /* 0x000000c6c860723c */ /* 0x040fe20000001860 */
[----:B------:R-:W4:Y:S03]  /*8460*/  @P0 LDG.E R204, [R196.64+-0x100] ;  /* 0xffff0004c4cc0981 */ /* 0x000f26000c1e1900 */
[-C--:B------:R-:W-:Y:S04]  /*8470*/  LEA.HI.X.SX32 R3, R239, R235.reuse, 0x2, P1 ;  /* 0x000000ebef037211 */ /* 0x080fe800008f16ff */
[-C--:B-----5:R-:W-:Y:S08]  /*8480*/  HMMA.16816.F32 R100, R200, R208.reuse, R100 ;  /* 0x000000d0c864723c */ /* 0x0a0ff00000001864 */
        /* <DEDUP_REMOVED lines=9> */
[-C--:B---3--:R-:W-:Y:S08]  /*8520*/  HMMA.16816.F32 R116, R200, R216.reuse, R116 ;  /* 0x000000d8c874723c */ /* 0x088ff00000001874 */
[C---:B------:R-:W-:Y:S08]  /*8530*/  HMMA.16816.F32 R120, R212.reuse, R216, R120 ;  /* 0x000000d8d478723c */ /* 0x040ff00000001878 */
[-C--:B------:R-:W-:Y:S08]  /*8540*/  HMMA.16816.F32 R124, R212, R218.reuse, R124 ;  /* 0x000000dad47c723c */ /* 0x080ff0000000187c */
[----:B------:R-:W-:Y:S01]  /*8550*/  HMMA.16816.F32 R128, R200, R218, R128 ;  /* 0x000000dac880723c */ /* 0x000fe20000001880 */
[----:B--2---:R-:W2:Y:S04]  /*8560*/  @P0 LDG.E R0, [R196.64+-0xe0] ;  /* 0xffff2004c4000981 */ /* 0x004ea8000c1e1900 */
[----:B------:R3:W-:Y:S04]  /*8570*/  RED.E.ADD.F32.FTZ.RN.STRONG.GPU [R234.64], R4 ;  /* 0x00000004ea00798e */ /* 0x0007e8000c10e784 */
[----:B------:R5:W-:Y:S03]  /*8580*/  RED.E.ADD.F32.FTZ.RN.STRONG.GPU [R2.64], R5 ;  /* 0x000000050200798e */ /* 0x000be6000c10e784 */
[CC--:B---3--:R-:W-:Y:S04]  /*8590*/  LEA R4, P1, R206.reuse, R234.reuse, 0x2 ;  /* 0x000000eace047211 */ /* 0x0c8fe800078210ff */
[-C--:B-----5:R-:W-:Y:S01]  /*85a0*/  LEA.HI.X.SX32 R5, R206, R235.reuse, 0x2, P1 ;  /* 0x000000ebce057211 */ /* 0x0a0fe200008f16ff */
[----:B------:R-:W-:Y:S04]  /*85b0*/  IMAD.MOV.U32 R206, RZ, RZ, c[0x0][0x22c] ;  /* 0x00008b00ffce7624 */ /* 0x000fe800078e00ff */
[----:B------:R-:W-:Y:S04]  /*85c0*/  IMAD R206, R206, c[0x0][0x1c0], RZ ;  /* 0x00007000cece7a24 */ /* 0x000fe800078e02ff */
[----:B------:R-:W-:Y:S01]  /*85d0*/  IMAD R206, R206, 0x30, RZ ;  /* 0x00000030cece7824 */ /* 0x000fe200078e02ff */
[----:B--2---:R2:W-:Y:S04]  /*85e0*/  @P0 STL [R1+0x4], R0 ;  /* 0x0000040001000387 */ /* 0x0045e80000100800 */
[----:B--2---:R-:W2:Y:S04]  /*85f0*/  LDL R0, [R1+0x3c] ;  /* 0x00003c0001007983 */ /* 0x004ea80000100800 */
[----:B----4-:R3:W-:Y:S01]  /*8600*/  @P0 STL [R1], R204 ;  /* 0x000000cc01000387 */ /* 0x0107e20000100800 */
[CC--:B------:R-:W-:Y:S04]  /*8610*/  LEA R196, P0, R205.reuse, R234.reuse, 0x2 ;  /* 0x000000eacdc47211 */ /* 0x0c0fe800078010ff */
[-C--:B------:R-:W-:Y:S02]  /*8620*/  LEA.HI.X.SX32 R197, R205, R235.reuse, 0x2, P0 ;  /* 0x000000ebcdc57211 */ /* 0x080fe400000f16ff */
[CC--:B------:R-:W-:Y:S03]  /*8630*/  LEA R198, P0, R209.reuse, R234.reuse, 0x2 ;  /* 0x000000ead1c67211 */ /* 0x0c0fe600078010ff */
[----:B------:R4:W-:Y:S01]  /*8640*/  RED.E.ADD.F32.FTZ.RN.STRONG.GPU [R196.64], R6 ;  /* 0x00000006c400798e */ /* 0x0009e2000c10e784 */
[-C--:B------:R-:W-:Y:S03]  /*8650*/  LEA.HI.X.SX32 R199, R209, R235.reuse, 0x2, P0 ;  /* 0x000000ebd1c77211 */ /* 0x080fe600000f16ff */
[----:B------:R5:W-:Y:S04]  /*8660*/  RED.E.ADD.F32.FTZ.RN.STRONG.GPU [R4.64], R7 ;  /* 0x000000070400798e */ /* 0x000be8000c10e784 */
[----:B------:R1:W-:Y:S04]  /*8670*/  RED.E.ADD.F32.FTZ.RN.STRONG.GPU [R198.64], R8 ;  /* 0x00000008c600798e */ /* 0x0003e8000c10e784 */
[----:B---3--:R-:W3:Y:S01]  /*8680*/  LDL R204, [R1+0x5c] ;  /* 0x00005c0001cc7983 */ /* 0x008ee20000100800 */
[CC--:B----4-:R-:W-:Y:S02]  /*8690*/  LEA R196, P2, R207.reuse, R234.reuse, 0x2 ;  /* 0x000000eacfc47211 */ /* 0x0d0fe400078410ff */
[CC--:B------:R-:W-:Y:S02]  /*86a0*/  LEA R6, P1, R206.reuse, R234.reuse, 0x2 ;  /* 0x000000eace067211 */ /* 0x0c0fe400078210ff */
[-C--:B------:R-:W-:Y:S01]  /*86b0*/  LEA.HI.X.SX32 R197, R207, R235.reuse, 0x2, P2 ;  /* 0x000000ebcfc57211 */ /* 0x080fe200010f16ff */
[----:B------:R-:W-:Y:S01]  /*86c0*/  IMAD.MOV.U32 R207, RZ, RZ, c[0x0][0x22c] ;  /* 0x00008b00ffcf7624 */ /* 0x000fe200078e00ff */
[-C--:B-----5:R-:W-:Y:S01]  /*86d0*/  LEA.HI.X.SX32 R7, R206, R235.reuse, 0x2, P1 ;  /* 0x000000ebce077211 */ /* 0x0a0fe200008f16ff */
[----:B------:R-:W-:Y:S01]  /*86e0*/  IMAD.MOV.U32 R206, RZ, RZ, c[0x0][0x22c] ;  /* 0x00008b00ffce7624 */ /* 0x000fe200078e00ff */
[-C--:B------:R-:W-:Y:S01]  /*86f0*/  LEA R4, P0, R208, R234.reuse, 0x2 ;  /* 0x000000ead0047211 */ /* 0x080fe200078010ff */
[----:B------:R4:W-:Y:S01]  /*8700*/  RED.E.ADD.F32.FTZ.RN.STRONG.GPU [R196.64], R9 ;  /* 0x00000009c400798e */ /* 0x0009e2000c10e784 */
[----:B------:R-:W-:Y:S02]  /*8710*/  IMAD R207, R207, c[0x0][0x1c0], RZ ;  /* 0x00007000cfcf7a24 */ /* 0x000fe400078e02ff */
[----:B------:R-:W-:Y:S01]  /*8720*/  IMAD R206, R206, c[0x0][0x1c0], RZ ;  /* 0x00007000cece7a24 */ /* 0x000fe200078e02ff */
[----:B------:R5:W-:Y:S01]  /*8730*/  RED.E.ADD.F32.FTZ.RN.STRONG.GPU [R6.64], R10 ;  /* 0x0000000a0600798e */ /* 0x000be2000c10e784 */
[-C--:B------:R-:W-:Y:S01]  /*8740*/  LEA.HI.X.SX32 R5, R208, R235.reuse, 0x2, P0 ;  /* 0x000000ebd0057211 */ /* 0x080fe200000f16ff */
[----:B------:R-:W-:Y:S02]  /*8750*/  IMAD.SHL.U32 R207, R207, 0x10, RZ ;  /* 0x00000010cfcf7824 */ /* 0x000fe400078e00ff */
[----:B------:R-:W-:Y:S02]  /*8760*/  IMAD.SHL.U32 R206, R206, 0x10, RZ ;  /* 0x00000010cece7824 */ /* 0x000fe400078e00ff */
[----:B------:R5:W-:Y:S01]  /*8770*/  RED.E.ADD.F32.FTZ.RN.STRONG.GPU [R4.64], R11 ;  /* 0x0000000b0400798e */ /* 0x000be2000c10e784 */
[----:B------:R-:W-:Y:S02]  /*8780*/  IADD3 R208, R207, 0x20, RZ ;  /* 0x00000020cfd07810 */ /* 0x000fe40007ffe0ff */
[----:B------:R-:W-:Y:S01]  /*8790*/  IADD3 R206, R206, 0x20, RZ ;  /* 0x00000020cece7810 */ /* 0x000fe20007ffe0ff */
[----:B------:R-:W-:Y:S02]  /*87a0*/  RED.E.ADD.F32.FTZ.RN.STRONG.GPU [R234.64+0x80], R16 ;  /* 0x00008010ea00798e */ /* 0x000fe4000c10e784 */
[----:B------:R-:W-:Y:S01]  /*87b0*/  IMAD.IADD R208, R239, 0x1, R208 ;  /* 0x00000001efd07824 */ /* 0x000fe200078e02d0 */
[CC--:B-1----:R-:W-:Y:S01]  /*87c0*/  LEA R8, P0, R206.reuse, R234.reuse, 0x2 ;  /* 0x000000eace087211 */ /* 0x0c2fe200078010ff */
[----:B------:R-:W-:Y:S04]  /*87d0*/  RED.E.ADD.F32.FTZ.RN.STRONG.GPU [R2.64+0x80], R17 ;  /* 0x000080110200798e */ /* 0x000fe8000c10e784 */
[----:B----4-:R-:W4:Y:S01]  /*87e0*/  LDL R197, [R1+0x38] ;  /* 0x0000380001c57983 */ /* 0x010f220000100800 */
[-C--:B------:R-:W-:Y:S02]  /*87f0*/  LEA.HI.X.SX32 R9, R206, R235.reuse, 0x2, P0 ;  /* 0x000000ebce097211 */ /* 0x080fe400000f16ff */
[C---:B------:R-:W-:Y:S01]  /*8800*/  IADD3 R206, R207.reuse, 0x20, RZ ;  /* 0x00000020cfce7810 */ /* 0x040fe20007ffe0ff */
[----:B------:R-:W4:Y:S01]  /*8810*/  LDL R196, [R1+0x58] ;  /* 0x0000580001c47983 */ /* 0x000f220000100800 */
[----:B------:R-:W-:Y:S02]  /*8820*/  IADD3 R207, R207, 0x20, RZ ;  /* 0x00000020cfcf7810 */ /* 0x000fe40007ffe0ff */
[CC--:B-----5:R-:W-:Y:S01]  /*8830*/  LEA R6, P1, R208.reuse, R234.reuse, 0x2 ;  /* 0x000000ead0067211 */ /* 0x0e0fe200078210ff */
[----:B------:R1:W-:Y:S01]  /*8840*/  RED.E.ADD.F32.FTZ.RN.STRONG.GPU [R8.64], R18 ;  /* 0x000000120800798e */ /* 0x0003e2000c10e784 */
[C---:B------:R-:W-:Y:S02]  /*8850*/  IMAD.IADD R206, R239.reuse, 0x1, R206 ;  /* 0x00000001efce7824 */ /* 0x040fe400078e02ce */
[C---:B------:R-:W-:Y:S01]  /*8860*/  IMAD.IADD R207, R239.reuse, 0x1, R207 ;  /* 0x00000001efcf7824 */ /* 0x040fe200078e02cf */
[-C--:B------:R-:W-:Y:S01]  /*8870*/  LEA.HI.X.SX32 R7, R208, R235.reuse, 0x2, P1 ;  /* 0x000000ebd0077211 */ /* 0x080fe200008f16ff */
[C---:B------:R-:W-:Y:S02]  /*8880*/  IMAD.IADD R206, R239.reuse, 0x1, R206 ;  /* 0x00000001efce7824 */ /* 0x040fe400078e02ce */
[C---:B------:R-:W-:Y:S02]  /*8890*/  IMAD.IADD R207, R239.reuse, 0x1, R207 ;  /* 0x00000001efcf7824 */ /* 0x040fe400078e02cf */
[----:B------:R-:W-:Y:S01]  /*88a0*/  RED.E.ADD.F32.FTZ.RN.STRONG.GPU [R6.64], R19 ;  /* 0x000000130600798e */ /* 0x000fe2000c10e784 */
[----:B------:R-:W-:Y:S02]  /*88b0*/  IMAD.IADD R206, R239, 0x1, R206 ;  /* 0x00000001efce7824 */ /* 0x000fe400078e02ce */
[CC--:B------:R-:W-:Y:S04]  /*88c0*/  LEA R10, P0, R207.reuse, R234.reuse, 0x2 ;  /* 0x000000eacf0a7211 */ /* 0x0c0fe800078010ff */
[-C--:B------:R-:W-:Y:S01]  /*88d0*/  LEA.HI.X.SX32 R11, R207, R235.reuse, 0x2, P0 ;  /* 0x000000ebcf0b7211 */ /* 0x080fe200000f16ff */
[----:B------:R-:W-:Y:S04]  /*88e0*/  IMAD.MOV.U32 R207, RZ, RZ, c[0x0][0x22c] ;  /* 0x00008b00ffcf7624 */ /* 0x000fe800078e00ff */
[----:B------:R5:W-:Y:S01]  /*88f0*/  RED.E.ADD.F32.FTZ.RN.STRONG.GPU [R10.64], R12 ;  /* 0x0000000c0a00798e */ /* 0x000be2000c10e784 */
[----:B------:R-:W-:Y:S04]  /*8900*/  IMAD R207, R207, c[0x0][0x1c0], RZ ;  /* 0x00007000cfcf7a24 */ /* 0x000fe800078e02ff */
[----:B------:R-:W-:Y:S01]  /*8910*/  IMAD.SHL.U32 R207, R207, 0x10, RZ ;  /* 0x00000010cfcf7824 */ /* 0x000fe200078e00ff */
[CC--:B-1----:R-:W-:Y:S04]  /*8920*/  LEA R8, P2, R206.reuse, R234.reuse, 0x2 ;  /* 0x000000eace087211 */ /* 0x0c2fe800078410ff */
[-C--:B------:R-:W-:Y:S02]  /*8930*/  LEA.HI.X.SX32 R9, R206, R235.reuse, 0x2, P2 ;  /* 0x000000ebce097211 */ /* 0x080fe400010f16ff */
[C---:B------:R-:W-:Y:S02]  /*8940*/  IADD3 R199, R207.reuse, 0x40, RZ ;  /* 0x00000040cfc77810 */ /* 0x040fe40007ffe0ff */
[----:B------:R-:W-:Y:S01]  /*8950*/  IADD3 R198, R207, 0x40, RZ ;  /* 0x00000040cfc67810 */ /* 0x000fe20007ffe0ff */
[----:B------:R1:W-:Y:S02]  /*8960*/  RED.E.ADD.F32.FTZ.RN.STRONG.GPU [R8.64], R13 ;  /* 0x0000000d0800798e */ /* 0x0003e4000c10e784 */
[C---:B------:R-:W-:Y:S02]  /*8970*/  IMAD.IADD R199, R239.reuse, 0x1, R199 ;  /* 0x00000001efc77824 */ /* 0x040fe400078e02c7 */
[C---:B------:R-:W-:Y:S02]  /*8980*/  IMAD.IADD R198, R239.reuse, 0x1, R198 ;  /* 0x00000001efc67824 */ /* 0x040fe400078e02c6 */
[C---:B------:R-:W-:Y:S02]  /*8990*/  IMAD.IADD R199, R239.reuse, 0x1, R199 ;  /* 0x00000001efc77824 */ /* 0x040fe400078e02c7 */
[C---:B------:R-:W-:Y:S01]  /*89a0*/  IMAD.IADD R198, R239.reuse, 0x1, R198 ;  /* 0x00000001efc67824 */ /* 0x040fe200078e02c6 */
[----:B-----5:R-:W5:Y:S03]  /*89b0*/  LDL R12, [R1+0x54] ;  /* 0x00005400010c7983 */ /* 0x020f660000100800 */
[----:B------:R-:W-:Y:S05]  /*89c0*/  IMAD.IADD R198, R239, 0x1, R198 ;  /* 0x00000001efc67824 */ /* 0x000fea00078e02c6 */
[CC--:B-1----:R-:W-:Y:S01]  /*89d0*/  LEA R8, P2, R198.reuse, R234.reuse, 0x2 ;  /* 0x000000eac6087211 */ /* 0x0c2fe200078410ff */
[----:B------:R-:W5:Y:S03]  /*89e0*/  LDL R13, [R1+0x50] ;  /* 0x00005000010d7983 */ /* 0x000f660000100800 */
[-C--:B------:R-:W-:Y:S02]  /*89f0*/  LEA.HI.X.SX32 R9, R198, R235.reuse, 0x2, P2 ;  /* 0x000000ebc6097211 */ /* 0x080fe400010f16ff */
[CC--:B--2---:R-:W-:Y:S04]  /*8a00*/  LEA R4, P1, R0.reuse, R234.reuse, 0x2 ;  /* 0x000000ea00047211 */ /* 0x0c4fe800078210ff */
[-C--:B------:R-:W-:Y:S01]  /*8a10*/  LEA.HI.X.SX32 R5, R0, R235.reuse, 0x2, P1 ;  /* 0x000000eb00057211 */ /* 0x080fe200008f16ff */
[----:B------:R-:W-:Y:S04]  /*8a20*/  IMAD.MOV.U32 R0, RZ, RZ, c[0x0][0x22c] ;  /* 0x00008b00ff007624 */ /* 0x000fe800078e00ff */
[----:B------:R1:W-:Y:S01]  /*8a30*/  RED.E.ADD.F32.FTZ.RN.STRONG.GPU [R4.64], R14 ;  /* 0x0000000e0400798e */ /* 0x0003e2000c10e784 */
[----:B------:R-:W-:Y:S04]  /*8a40*/  IMAD R0, R0, c[0x0][0x1c0], RZ ;  /* 0x0000700000007a24 */ /* 0x000fe800078e02ff */
[----:B------:R-:W-:Y:S05]  /*8a50*/  IMAD.SHL.U32 R0, R0, 0x10, RZ ;  /* 0x0000001000007824 */ /* 0x000fea00078e00ff */
[----:B------:R-:W-:Y:S02]  /*8a60*/  IADD3 R0, R0, 0x40, RZ ;  /* 0x0000004000007810 */ /* 0x000fe40007ffe0ff */
[CC--:B---3--:R-:W-:Y:S04]  /*8a70*/  LEA R6, P0, R204.reuse, R234.reuse, 0x2 ;  /* 0x000000eacc067211 */ /* 0x0c8fe800078010ff */
[-C--:B------:R-:W-:Y:S02]  /*8a80*/  LEA.HI.X.SX32 R7, R204, R235.reuse, 0x2, P0 ;  /* 0x000000ebcc077211 */ /* 0x080fe400000f16ff */
[----:B------:R-:W-:Y:S01]  /*8a90*/  IADD3 R204, R207, 0x40, RZ ;  /* 0x00000040cfcc7810 */ /* 0x000fe20007ffe0ff */
[----:B-1----:R-:W2:Y:S01]  /*8aa0*/  LDL R14, [R1+0x30] ;  /* 0x00003000010e7983 */ /* 0x002ea20000100800 */
[CC--:B------:R-:W-:Y:S01]  /*8ab0*/  LEA R4, P0, R0.reuse, R234.reuse, 0x2 ;  /* 0x000000ea00047211 */ /* 0x0c0fe200078010ff */
[----:B------:R-:W-:Y:S02]  /*8ac0*/  IMAD.MOV.U32 R207, RZ, RZ, c[0x0][0x22c] ;  /* 0x00008b00ffcf7624 */ /* 0x000fe400078e00ff */
[----:B------:R1:W-:Y:S01]  /*8ad0*/  RED.E.ADD.F32.FTZ.RN.STRONG.GPU [R6.64], R15 ;  /* 0x0000000f0600798e */ /* 0x0003e2000c10e784 */
[-C--:B------:R-:W-:Y:S01]  /*8ae0*/  LEA.HI.X.SX32 R5, R0, R235.reuse, 0x2, P0 ;  /* 0x000000eb00057211 */ /* 0x080fe200000f16ff */
[----:B------:R-:W-:Y:S01]  /*8af0*/  IMAD.IADD R204, R239, 0x1, R204 ;  /* 0x00000001efcc7824 */ /* 0x000fe200078e02cc */
[-C--:B------:R-:W-:Y:S01]  /*8b00*/  LEA R10, P0, R199, R234.reuse, 0x2 ;  /* 0x000000eac70a7211 */ /* 0x080fe200078010ff */
[----:B------:R-:W3:Y:S01]  /*8b10*/  LDL R0, [R1+0x34] ;  /* 0x0000340001007983 */ /* 0x000ee20000100800 */
[----:B------:R-:W-:Y:S02]  /*8b20*/  IMAD R207, R207, c[0x0][0x1c0], RZ ;  /* 0x00007000cfcf7a24 */ /* 0x000fe400078e02ff */
[-C--:B------:R-:W-:Y:S01]  /*8b30*/  LEA.HI.X.SX32 R11, R199, R235.reuse, 0x2, P0 ;  /* 0x000000ebc70b7211 */ /* 0x080fe200000f16ff */
[----:B------:R-:W-:Y:S01]  /*8b40*/  RED.E.ADD.F32.FTZ.RN.STRONG.GPU [R234.64+0x100], R84 ;  /* 0x00010054ea00798e */ /* 0x000fe2000c10e784 */
[----:B------:R-:W-:Y:S03]  /*8b50*/  IMAD.SHL.U32 R207, R207, 0x10, RZ ;  /* 0x00000010cfcf7824 */ /* 0x000fe600078e00ff */
[----:B------:R-:W-:Y:S02]  /*8b60*/  RED.E.ADD.F32.FTZ.RN.STRONG.GPU [R2.64+0x100], R85 ;  /* 0x000100550200798e */ /* 0x000fe4000c10e784 */
[----:B------:R-:W-:Y:S01]  /*8b70*/  IADD3 R16, R207, 0x60, RZ ;  /* 0x00000060cf107810 */ /* 0x000fe20007ffe0ff */
[----:B------:R-:W-:Y:S01]  /*8b80*/  IMAD.MOV.U32 R207, RZ, RZ, c[0x0][0x22c] ;  /* 0x00008b00ffcf7624 */ /* 0x000fe200078e00ff */
[----:B------:R4:W-:Y:S03]  /*8b90*/  RED.E.ADD.F32.FTZ.RN.STRONG.GPU [R4.64], R86 ;  /* 0x000000560400798e */ /* 0x0009e6000c10e784 */
[----:B------:R-:W-:Y:S04]  /*8ba0*/  IMAD R207, R207, c[0x0][0x1c0], RZ ;  /* 0x00007000cfcf7a24 */ /* 0x000fe800078e02ff */
[----:B------:R-:W-:Y:S01]  /*8bb0*/  IMAD.SHL.U32 R207, R207, 0x10, RZ ;  /* 0x00000010cfcf7824 */ /* 0x000fe200078e00ff */
[CC--:B-1----:R-:W-:Y:S04]  /*8bc0*/  LEA R6, P1, R204.reuse, R234.reuse, 0x2 ;  /* 0x000000eacc067211 */ /* 0x0c2fe800078210ff */
[-C--:B------:R-:W-:Y:S01]  /*8bd0*/  LEA.HI.X.SX32 R7, R204, R235.reuse, 0x2, P1 ;  /* 0x000000ebcc077211 */ /* 0x080fe200008f16ff */
[----:B------:R-:W-:Y:S04]  /*8be0*/  IMAD.MOV.U32 R204, RZ, RZ, c[0x0][0x22c] ;  /* 0x00008b00ffcc7624 */ /* 0x000fe800078e00ff */
[----:B------:R1:W-:Y:S01]  /*8bf0*/  RED.E.ADD.F32.FTZ.RN.STRONG.GPU [R6.64], R87 ;  /* 0x000000570600798e */ /* 0x0003e2000c10e784 */
[----:B------:R-:W-:Y:S03]  /*8c00*/  IMAD R204, R204, c[0x0][0x1c0], RZ ;  /* 0x00007000cccc7a24 */ /* 0x000fe600078e02ff */
[----:B------:R-:W-:Y:S01]  /*8c10*/  RED.E.ADD.F32.FTZ.RN.STRONG.GPU [R10.64], R88 ;  /* 0x000000580a00798e */ /* 0x000fe2000c10e784 */
[----:B------:R-:W-:Y:S01]  /*8c20*/  IMAD.SHL.U32 R204, R204, 0x10, RZ ;  /* 0x00000010cccc7824 */ /* 0x000fe200078e00ff */
[CC--:B----4-:R-:W-:Y:S02]  /*8c30*/  LEA R4, P1, R197.reuse, R234.reuse, 0x2 ;  /* 0x000000eac5047211 */ /* 0x0d0fe400078210ff */
[----:B------:R4:W-:Y:S02]  /*8c40*/  RED.E.ADD.F32.FTZ.RN.STRONG.GPU [R8.64], R89 ;  /* 0x000000590800798e */ /* 0x0009e4000c10e784 */
[C---:B------:R-:W-:Y:S02]  /*8c50*/  IADD3 R17, R204.reuse, 0x60, RZ ;  /* 0x00000060cc117810 */ /* 0x040fe40007ffe0ff */
[-C--:B------:R-:W-:Y:S01]  /*8c60*/  LEA.HI.X.SX32 R5, R197, R235.reuse, 0x2, P1 ;  /* 0x000000ebc5057211 */ /* 0x080fe200008f16ff */
[----:B------:R-:W-:Y:S01]  /*8c70*/  LDSM.16.MT88.4 R84, [R220+0x4000] ;  /* 0x00400000dc54783b */ /* 0x000fe20000004200 */
[----:B------:R-:W-:Y:S01]  /*8c80*/  IADD3 R15, R204, 0x60, RZ ;  /* 0x00000060cc0f7810 */ /* 0x000fe20007ffe0ff */
[C---:B------:R-:W-:Y:S02]  /*8c90*/  IMAD.IADD R17, R239.reuse, 0x1, R17 ;  /* 0x00000001ef117824 */ /* 0x040fe400078e0211 */
[----:B------:R4:W-:Y:S02]  /*8ca0*/  RED.E.ADD.F32.FTZ.RN.STRONG.GPU [R4.64], R90 ;  /* 0x0000005a0400798e */ /* 0x0009e4000c10e784 */
[C---:B------:R-:W-:Y:S04]  /*8cb0*/  IMAD.IADD R15, R239.reuse, 0x1, R15 ;  /* 0x00000001ef0f7824 */ /* 0x040fe800078e020f */
[C---:B------:R-:W-:Y:S01]  /*8cc0*/  IMAD.IADD R15, R239.reuse, 0x1, R15 ;  /* 0x00000001ef0f7824 */ /* 0x040fe200078e020f */
[CC--:B-1----:R-:W-:Y:S03]  /*8cd0*/  LEA R6, P0, R196.reuse, R234.reuse, 0x2 ;  /* 0x000000eac4067211 */ /* 0x0c2fe600078010ff */
[----:B------:R-:W-:Y:S01]  /*8ce0*/  IMAD.IADD R15, R239, 0x1, R15 ;  /* 0x00000001ef0f7824 */ /* 0x000fe200078e020f */
[-C--:B------:R-:W-:Y:S04]  /*8cf0*/  LEA.HI.X.SX32 R7, R196, R235.reuse, 0x2, P0 ;  /* 0x000000ebc4077211 */ /* 0x080fe800000f16ff */
[CC--:B----4-:R-:W-:Y:S01]  /*8d00*/  LEA R8, P2, R15.reuse, R234.reuse, 0x2 ;  /* 0x000000ea0f087211 */ /* 0x0d0fe200078410ff */
[----:B------:R1:W-:Y:S03]  /*8d10*/  RED.E.ADD.F32.FTZ.RN.STRONG.GPU [R6.64], R91 ;  /* 0x0000005b0600798e */ /* 0x0003e6000c10e784 */
[-C--:B------:R-:W-:Y:S01]  /*8d20*/  LEA.HI.X.SX32 R9, R15, R235.reuse, 0x2, P2 ;  /* 0x000000eb0f097211 */ /* 0x080fe200010f16ff */
[----:B------:R-:W-:Y:S01]  /*8d30*/  RED.E.ADD.F32.FTZ.RN.STRONG.GPU [R234.64+0x180], R96 ;  /* 0x00018060ea00798e */ /* 0x000fe2000c10e784 */
[CC--:B------:R-:W-:Y:S03]  /*8d40*/  LEA R4, P0, R16.reuse, R234.reuse, 0x2 ;  /* 0x000000ea10047211 */ /* 0x0c0fe600078010ff */
[----:B------:R-:W-:Y:S01]  /*8d50*/  RED.E.ADD.F32.FTZ.RN.STRONG.GPU [R2.64+0x180], R97 ;  /* 0x000180610200798e */ /* 0x000fe2000c10e784 */
[-C--:B------:R-:W-:Y:S03]  /*8d60*/  LEA.HI.X.SX32 R5, R16, R235.reuse, 0x2, P0 ;  /* 0x000000eb10057211 */ /* 0x080fe600000f16ff */
[----:B------:R-:W-:Y:S01]  /*8d70*/  LDSM.16.MT88.4 R88, [R220+0x6000] ;  /* 0x00600000dc58783b */ /* 0x000fe20000004200 */
[----:B------:R-:W-:Y:S01]  /*8d80*/  IADD3 R16, R204, 0x60, RZ ;  /* 0x00000060cc107810 */ /* 0x000fe20007ffe0ff */
[----:B------:R-:W-:Y:S02]  /*8d90*/  IMAD.MOV.U32 R204, RZ, RZ, c[0x0][0x22c] ;  /* 0x00008b00ffcc7624 */ /* 0x000fe400078e00ff */
[----:B------:R-:W-:Y:S02]  /*8da0*/  RED.E.ADD.F32.FTZ.RN.STRONG.GPU [R4.64], R98 ;  /* 0x000000620400798e */ /* 0x000fe4000c10e784 */
[C---:B------:R-:W-:Y:S02]  /*8db0*/  IMAD.IADD R16, R239.reuse, 0x1, R16 ;  /* 0x00000001ef107824 */ /* 0x040fe400078e0210 */
[----:B------:R-:W-:Y:S02]  /*8dc0*/  IMAD R204, R204, c[0x0][0x1c0], RZ ;  /* 0x00007000cccc7a24 */ /* 0x000fe400078e02ff */
[----:B------:R-:W-:Y:S02]  /*8dd0*/  IMAD.IADD R16, R239, 0x1, R16 ;  /* 0x00000001ef107824 */ /* 0x000fe400078e0210 */
[----:B------:R-:W-:Y:S01]  /*8de0*/  IMAD.SHL.U32 R204, R204, 0x10, RZ ;  /* 0x00000010cccc7824 */ /* 0x000fe200078e00ff */
[CC--:B-1----:R-:W-:Y:S02]  /*8df0*/  LEA R6, P1, R17.reuse, R234.reuse, 0x2 ;  /* 0x000000ea11067211 */ /* 0x0c2fe400078210ff */
[CC--:B------:R-:W-:Y:S02]  /*8e00*/  LEA R10, P0, R16.reuse, R234.reuse, 0x2 ;  /* 0x000000ea100a7211 */ /* 0x0c0fe400078010ff */
[-C--:B------:R-:W-:Y:S02]  /*8e10*/  LEA.HI.X.SX32 R7, R17, R235.reuse, 0x2, P1 ;  /* 0x000000eb11077211 */ /* 0x080fe400008f16ff */
[-C--:B------:R-:W-:Y:S02]  /*8e20*/  LEA.HI.X.SX32 R11, R16, R235.reuse, 0x2, P0 ;  /* 0x000000eb100b7211 */ /* 0x080fe400000f16ff */
[C---:B------:R-:W-:Y:S01]  /*8e30*/  IADD3 R17, R204.reuse, 0x80, RZ ;  /* 0x00000080cc117810 */ /* 0x040fe20007ffe0ff */
[----:B------:R5:W-:Y:S01]  /*8e40*/  RED.E.ADD.F32.FTZ.RN.STRONG.GPU [R6.64], R99 ;  /* 0x000000630600798e */ /* 0x000be2000c10e784 */
[C---:B------:R-:W-:Y:S02]  /*8e50*/  IADD3 R16, R204.reuse, 0x80, RZ ;  /* 0x00000080cc107810 */ /* 0x040fe40007ffe0ff */
[----:B------:R-:W-:Y:S01]  /*8e60*/  IADD3 R15, R204, 0x80, RZ ;  /* 0x00000080cc0f7810 */ /* 0x000fe20007ffe0ff */
[----:B------:R-:W-:Y:S01]  /*8e70*/  RED.E.ADD.F32.FTZ.RN.STRONG.GPU [R10.64], R92 ;  /* 0x0000005c0a00798e */ /* 0x000fe2000c10e784 */
[C---:B------:R-:W-:Y:S02]  /*8e80*/  IMAD.IADD R17, R239.reuse, 0x1, R17 ;  /* 0x00000001ef117824 */ /* 0x040fe400078e0211 */
[C---:B------:R-:W-:Y:S01]  /*8e90*/  IMAD.IADD R16, R239.reuse, 0x1, R16 ;  /* 0x00000001ef107824 */ /* 0x040fe200078e0210 */
[----:B------:R1:W-:Y:S01]  /*8ea0*/  RED.E.ADD.F32.FTZ.RN.STRONG.GPU [R8.64], R93 ;  /* 0x0000005d0800798e */ /* 0x0003e2000c10e784 */
[C---:B------:R-:W-:Y:S02]  /*8eb0*/  IMAD.IADD R15, R239.reuse, 0x1, R15 ;  /* 0x00000001ef0f7824 */ /* 0x040fe400078e020f */
[C---:B------:R-:W-:Y:S01]  /*8ec0*/  IMAD.IADD R16, R239.reuse, 0x1, R16 ;  /* 0x00000001ef107824 */ /* 0x040fe200078e0210 */
[----:B------:R-:W-:Y:S01]  /*8ed0*/  LDSM.16.MT88.4 R96, [R226+0x28800] ;  /* 0x02880000e260783b */ /* 0x000fe20000004200 */
[C---:B------:R-:W-:Y:S02]  /*8ee0*/  IMAD.IADD R15, R239.reuse, 0x1, R15 ;  /* 0x00000001ef0f7824 */ /* 0x040fe400078e020f */
[----:B------:R-:W-:Y:S02]  /*8ef0*/  IMAD.MOV.U32 R204, RZ, RZ, c[0x0][0x22c] ;  /* 0x00008b00ffcc7624 */ /* 0x000fe400078e00ff */
[----:B------:R-:W-:Y:S02]  /*8f00*/  IMAD.IADD R15, R239, 0x1, R15 ;  /* 0x00000001ef0f7824 */ /* 0x000fe400078e020f */
[----:B------:R-:W-:Y:S04]  /*8f10*/  IMAD R204, R204, c[0x0][0x1c0], RZ ;  /* 0x00007000cccc7a24 */ /* 0x000fe800078e02ff */
[----:B------:R-:W-:Y:S01]  /*8f20*/  IMAD.SHL.U32 R204, R204, 0x10, RZ ;  /* 0x00000010cccc7824 */ /* 0x000fe200078e00ff */
[CC--:B-----5:R-:W-:Y:S04]  /*8f30*/  LEA R6, P0, R12.reuse, R234.reuse, 0x2 ;  /* 0x000000ea0c067211 */ /* 0x0e0fe800078010ff */
[-C--:B------:R-:W-:Y:S02]  /*8f40*/  LEA.HI.X.SX32 R7, R12, R235.reuse, 0x2, P0 ;  /* 0x000000eb0c077211 */ /* 0x080fe400000f16ff */
[----:B------:R-:W4:Y:S01]  /*8f50*/  LDL R12, [R1+0x2c] ;  /* 0x00002c00010c7983 */ /* 0x000f220000100800 */
[CC--:B-1----:R-:W-:Y:S04]  /*8f60*/  LEA R8, P2, R15.reuse, R234.reuse, 0x2 ;  /* 0x000000ea0f087211 */ /* 0x0c2fe800078410ff */
[-C--:B------:R-:W-:Y:S02]  /*8f70*/  LEA.HI.X.SX32 R9, R15, R235.reuse, 0x2, P2 ;  /* 0x000000eb0f097211 */ /* 0x080fe400010f16ff */
[----:B------:R-:W-:Y:S05]  /*8f80*/  IADD3 R15, R204, 0xa0, RZ ;  /* 0x000000a0cc0f7810 */ /* 0x000fea0007ffe0ff */
[C---:B------:R-:W-:Y:S04]  /*8f90*/  IMAD.IADD R15, R239.reuse, 0x1, R15 ;  /* 0x00000001ef0f7824 */ /* 0x040fe800078e020f */
[C---:B------:R-:W-:Y:S04]  /*8fa0*/  IMAD.IADD R15, R239.reuse, 0x1, R15 ;  /* 0x00000001ef0f7824 */ /* 0x040fe800078e020f */
[----:B------:R-:W-:Y:S01]  /*8fb0*/  IMAD.IADD R15, R239, 0x1, R15 ;  /* 0x00000001ef0f7824 */ /* 0x000fe200078e020f */
[CC--:B---3--:R-:W-:Y:S04]  /*8fc0*/  LEA R4, P1, R0.reuse, R234.reuse, 0x2 ;  /* 0x000000ea00047211 */ /* 0x0c8fe800078210ff */
        /* <DEDUP_REMOVED lines=30> */
[CC--:B--2---:R-:W-:Y:S04]  /*91b0*/  LEA R4, P1, R14.reuse, R234.reuse, 0x2 ;  /* 0x000000ea0e047211 */ /* 0x0c4fe800078210ff */
[-C--:B------:R-:W-:Y:S02]  /*91c0*/  LEA.HI.X.SX32 R5, R14, R235.reuse, 0x2, P1 ;  /* 0x000000eb0e057211 */ /* 0x080fe400008f16ff */
[----:B------:R-:W2:Y:S01]  /*91d0*/  LDL R14, [R1+0x28] ;  /* 0x00002800010e7983 */ /* 0x000ea20000100800 */
[CC--:B-1----:R-:W-:Y:S03]  /*91e0*/  LEA R6, P0, R13.reuse, R234.reuse, 0x2 ;  /* 0x000000ea0d067211 */ /* 0x0c2fe600078010ff */
[----:B------:R1:W-:Y:S01]  /*91f0*/  RED.E.ADD.F32.FTZ.RN.STRONG.GPU [R4.64], R106 ;  /* 0x0000006a0400798e */ /* 0x0003e2000c10e784 */
[-C--:B------:R-:W-:Y:S02]  /*9200*/  LEA.HI.X.SX32 R7, R13, R235.reuse, 0x2, P0 ;  /* 0x000000eb0d077211 */ /* 0x080fe400000f16ff */
        /* <DEDUP_REMOVED lines=13> */
[----:B------:R-:W2:Y:S01]  /*92e0*/  LDL R13, [R1+0x48] ;  /* 0x00004800010d7983 */ /* 0x000ea20000100800 */
        /* <DEDUP_REMOVED lines=13> */
[CC--:B----4-:R-:W-:Y:S04]  /*93c0*/  LEA R4, P1, R12.reuse, R234.reuse, 0x2 ;  /* 0x000000ea0c047211 */ /* 0x0d0fe800078210ff */
[-C--:B------:R-:W-:Y:S02]  /*93d0*/  LEA.HI.X.SX32 R5, R12, R235.reuse, 0x2, P1 ;  /* 0x000000eb0c057211 */ /* 0x080fe400008f16ff */
[----:B------:R-:W3:Y:S04]  /*93e0*/  LDL R12, [R1+0x24] ;  /* 0x00002400010c7983 */ /* 0x000ee80000100800 */
[----:B------:R1:W-:Y:S01]  /*93f0*/  RED.E.ADD.F32.FTZ.RN.STRONG.GPU [R4.64], R110 ;  /* 0x0000006e0400798e */ /* 0x0003e2000c10e784 */
[CC--:B-----5:R-:W-:Y:S04]  /*9400*/  LEA R6, P0, R0.reuse, R234.reuse, 0x2 ;  /* 0x000000ea00067211 */ /* 0x0e0fe800078010ff */
[-C--:B------:R-:W-:Y:S02]  /*9410*/  LEA.HI.X.SX32 R7, R0, R235.reuse, 0x2, P0 ;  /* 0x000000eb00077211 */ /* 0x080fe400000f16ff */
[CC--:B-1----:R-:W-:Y:S01]  /*9420*/  LEA R4, P0, R15.reuse, R234.reuse, 0x2 ;  /* 0x000000ea0f047211 */ /* 0x0c2fe200078010ff */
[----:B------:R-:W4:Y:S03]  /*9430*/  LDL R0, [R1+0x44] ;  /* 0x0000440001007983 */ /* 0x000f260000100800 */
[-C--:B------:R-:W-:Y:S01]  /*9440*/  LEA.HI.X.SX32 R5, R15, R235.reuse, 0x2, P0 ;  /* 0x000000eb0f057211 */ /* 0x080fe200000f16ff */
[----:B------:R1:W-:Y:S01]  /*9450*/  RED.E.ADD.F32.FTZ.RN.STRONG.GPU [R6.64], R111 ;  /* 0x0000006f0600798e */ /* 0x0003e2000c10e784 */
[----:B------:R-:W-:Y:S01]  /*9460*/  IADD3 R15, R204, 0xc0, RZ ;  /* 0x000000c0cc0f7810 */ /* 0x000fe20007ffe0ff */
[----:B------:R-:W-:Y:S01]  /*9470*/  IMAD.MOV.U32 R204, RZ, RZ, c[0x0][0x22c] ;  /* 0x00008b00ffcc7624 */ /* 0x000fe200078e00ff */
[CC--:B------:R-:W-:Y:S01]  /*9480*/  LEA R10, P0, R16.reuse, R234.reuse, 0x2 ;  /* 0x000000ea100a7211 */ /* 0x0c0fe200078010ff */
[----:B------:R-:W-:Y:S02]  /*9490*/  RED.E.ADD.F32.FTZ.RN.STRONG.GPU [R234.64+0x300], R116 ;  /* 0x00030074ea00798e */ /* 0x000fe4000c10e784 */
[C---:B------:R-:W-:Y:S01]  /*94a0*/  IMAD.IADD R15, R239.reuse, 0x1, R15 ;  /* 0x00000001ef0f7824 */ /* 0x040fe200078e020f */
[-C--:B------:R-:W-:Y:S01]  /*94b0*/  LEA.HI.X.SX32 R11, R16, R235.reuse, 0x2, P0 ;  /* 0x000000eb100b7211 */ /* 0x080fe200000f16ff */
[----:B------:R-:W-:Y:S01]  /*94c0*/  RED.E.ADD.F32.FTZ.RN.STRONG.GPU [R2.64+0x300], R117 ;  /* 0x000300750200798e */ /* 0x000fe2000c10e784 */
[----:B------:R-:W-:Y:S02]  /*94d0*/  IMAD R204, R204, c[0x0][0x1c0], RZ ;  /* 0x00007000cccc7a24 */ /* 0x000fe400078e02ff */
[C---:B------:R-:W-:Y:S01]  /*94e0*/  IMAD.IADD R15, R239.reuse, 0x1, R15 ;  /* 0x00000001ef0f7824 */ /* 0x040fe200078e020f */
[----:B------:R2:W-:Y:S01]  /*94f0*/  RED.E.ADD.F32.FTZ.RN.STRONG.GPU [R4.64], R118 ;  /* 0x000000760400798e */ /* 0x0005e2000c10e784 */
[----:B------:R-:W-:Y:S02]  /*9500*/  IMAD.SHL.U32 R204, R204, 0x10, RZ ;  /* 0x00000010cccc7824 */ /* 0x000fe400078e00ff */
[----:B------:R-:W-:Y:S01]  /*9510*/  IMAD.IADD R15, R239, 0x1, R15 ;  /* 0x00000001ef0f7824 */ /* 0x000fe200078e020f */
[----:B------:R-:W-:Y:S04]  /*9520*/  LDSM.16.MT88.4 R108, [R220+0x6800] ;  /* 0x00680000dc6c783b */ /* 0x000fe80000004200 */
[CC--:B------:R-:W-:Y:S04]  /*9530*/  LEA R8, P2, R15.reuse, R234.reuse, 0x2 ;  /* 0x000000ea0f087211 */ /* 0x0c0fe800078410ff */
[-C--:B------:R-:W-:Y:S02]  /*9540*/  LEA.HI.X.SX32 R9, R15, R235.reuse, 0x2, P2 ;  /* 0x000000eb0f097211 */ /* 0x080fe400010f16ff */
[----:B------:R-:W-:Y:S02]  /*9550*/  IADD3 R15, R205, 0xe0, RZ ;  /* 0x000000e0cd0f7810 */ /* 0x000fe40007ffe0ff */
[-C--:B-1----:R-:W-:Y:S03]  /*9560*/  LEA R6, P1, R17, R234.reuse, 0x2 ;  /* 0x000000ea11067211 */ /* 0x082fe600078210ff */
[----:B------:R-:W-:Y:S01]  /*9570*/  IMAD.IADD R15, R239, 0x1, R15 ;  /* 0x00000001ef0f7824 */ /* 0x000fe200078e020f */
[-C--:B------:R-:W-:Y:S02]  /*9580*/  LEA.HI.X.SX32 R7, R17, R235.reuse, 0x2, P1 ;  /* 0x000000eb11077211 */ /* 0x080fe400008f16ff */
[----:B------:R-:W-:Y:S04]  /*9590*/  LDSM.16.MT88.4 R16, [R220+0x2000] ;  /* 0x00200000dc10783b */ /* 0x000fe80000004200 */
[----:B------:R1:W-:Y:S01]  /*95a0*/  RED.E.ADD.F32.FTZ.RN.STRONG.GPU [R6.64], R119 ;  /* 0x000000770600798e */ /* 0x0003e2000c10e784 */
[CC--:B--2---:R-:W-:Y:S03]  /*95b0*/  LEA R4, P1, R14.reuse, R234.reuse, 0x2 ;  /* 0x000000ea0e047211 */ /* 0x0c4fe600078210ff */
[----:B------:R2:W-:Y:S01]  /*95c0*/  RED.E.ADD.F32.FTZ.RN.STRONG.GPU [R10.64], R120 ;  /* 0x000000780a00798e */ /* 0x0005e2000c10e784 */
[-C--:B------:R-:W-:Y:S02]  /*95d0*/  LEA.HI.X.SX32 R5, R14, R235.reuse, 0x2, P1 ;  /* 0x000000eb0e057211 */ /* 0x080fe400008f16ff */
[----:B------:R-:W-:Y:S01]  /*95e0*/  IADD3 R14, R205, 0xe0, RZ ;  /* 0x000000e0cd0e7810 */ /* 0x000fe20007ffe0ff */
[----:B------:R5:W-:Y:S04]  /*95f0*/  RED.E.ADD.F32.FTZ.RN.STRONG.GPU [R8.64], R121 ;  /* 0x000000790800798e */ /* 0x000be8000c10e784 */
[----:B------:R5:W-:Y:S01]  /*9600*/  RED.E.ADD.F32.FTZ.RN.STRONG.GPU [R4.64], R122 ;  /* 0x0000007a0400798e */ /* 0x000be2000c10e784 */
[C---:B------:R-:W-:Y:S04]  /*9610*/  IMAD.IADD R14, R239.reuse, 0x1, R14 ;  /* 0x00000001ef0e7824 */ /* 0x040fe800078e020e */
[----:B------:R-:W-:Y:S01]  /*9620*/  IMAD.IADD R14, R239, 0x1, R14 ;  /* 0x00000001ef0e7824 */ /* 0x000fe200078e020e */
[CC--:B-1----:R-:W-:Y:S04]  /*9630*/  LEA R6, P0, R13.reuse, R234.reuse, 0x2 ;  /* 0x000000ea0d067211 */ /* 0x0c2fe800078010ff */
[-C--:B------:R-:W-:Y:S02]  /*9640*/  LEA.HI.X.SX32 R7, R13, R235.reuse, 0x2, P0 ;  /* 0x000000eb0d077211 */ /* 0x080fe400000f16ff */
[----:B------:R-:W-:Y:S02]  /*9650*/  IADD3 R13, R204, 0xe0, RZ ;  /* 0x000000e0cc0d7810 */ /* 0x000fe40007ffe0ff */
[-C--:B--2---:R-:W-:Y:S01]  /*9660*/  LEA R10, P0, R15, R234.reuse, 0x2 ;  /* 0x000000ea0f0a7211 */ /* 0x084fe200078010ff */
[----:B------:R1:W-:Y:S01]  /*9670*/  RED.E.ADD.F32.FTZ.RN.STRONG.GPU [R6.64], R123 ;  /* 0x0000007b0600798e */ /* 0x0003e2000c10e784 */
[CC--:B-----5:R-:W-:Y:S02]  /*9680*/  LEA R8, P3, R14.reuse, R234.reuse, 0x2 ;  /* 0x000000ea0e087211 */ /* 0x0e0fe400078610ff */
[-C--:B------:R-:W-:Y:S01]  /*9690*/  LEA R4, P1, R13, R234.reuse, 0x2 ;  /* 0x000000ea0d047211 */ /* 0x080fe200078210ff */
[----:B------:R-:W-:Y:S01]  /*96a0*/  RED.E.ADD.F32.FTZ.RN.STRONG.GPU [R234.64+0x380], R128 ;  /* 0x00038080ea00798e */ /* 0x000fe2000c10e784 */
[-C--:B------:R-:W-:Y:S02]  /*96b0*/  LEA.HI.X.SX32 R11, R15, R235.reuse, 0x2, P0 ;  /* 0x000000eb0f0b7211 */ /* 0x080fe400000f16ff */
[-C--:B------:R-:W-:Y:S01]  /*96c0*/  LEA.HI.X.SX32 R5, R13, R235.reuse, 0x2, P1 ;  /* 0x000000eb0d057211 */ /* 0x080fe200008f16ff */
[----:B------:R-:W-:Y:S01]  /*96d0*/  RED.E.ADD.F32.FTZ.RN.STRONG.GPU [R2.64+0x380], R129 ;  /* 0x000380810200798e */ /* 0x000fe2000c10e784 */
[----:B------:R-:W-:Y:S02]  /*96e0*/  IADD3 R13, R205, 0xe0, RZ ;  /* 0x000000e0cd0d7810 */ /* 0x000fe40007ffe0ff */
[-C--:B------:R-:W-:Y:S01]  /*96f0*/  LEA.HI.X.SX32 R9, R14, R235.reuse, 0x2, P3 ;  /* 0x000000eb0e097211 */ /* 0x080fe200018f16ff */
[----:B------:R3:W-:Y:S02]  /*9700*/  RED.E.ADD.F32.FTZ.RN.STRONG.GPU [R4.64], R130 ;  /* 0x000000820400798e */ /* 0x0007e4000c10e784 */
[C---:B------:R-:W-:Y:S02]  /*9710*/  IMAD.IADD R13, R239.reuse, 0x1, R13 ;  /* 0x00000001ef0d7824 */ /* 0x040fe400078e020d */
[----:B------:R-:W-:Y:S02]  /*9720*/  RED.E.ADD.F32.FTZ.RN.STRONG.GPU [R10.64], R131 ;  /* 0x000000830a00798e */ /* 0x000fe4000c10e784 */
[C---:B------:R-:W-:Y:S02]  /*9730*/  IMAD.IADD R13, R239.reuse, 0x1, R13 ;  /* 0x00000001ef0d7824 */ /* 0x040fe400078e020d */
[----:B------:R-:W-:Y:S02]  /*9740*/  RED.E.ADD.F32.FTZ.RN.STRONG.GPU [R8.64], R124 ;  /* 0x0000007c0800798e */ /* 0x000fe4000c10e784 */
[----:B------:R-:W-:Y:S02]  /*9750*/  IMAD.IADD R13, R239, 0x1, R13 ;  /* 0x00000001ef0d7824 */ /* 0x000fe400078e020d */
[----:B------:R-:W-:Y:S03]  /*9760*/  LDSM.16.MT88.4 R8, [R220] ;  /* 0x00000000dc08783b */ /* 0x000fe60000004200 */
[CC--:B-1----:R-:W-:Y:S04]  /*9770*/  LEA R6, P2, R13.reuse, R234.reuse, 0x2 ;  /* 0x000000ea0d067211 */ /* 0x0c2fe800078410ff */
[-C--:B------:R-:W-:Y:S05]  /*9780*/  LEA.HI.X.SX32 R7, R13, R235.reuse, 0x2, P2 ;  /* 0x000000eb0d077211 */ /* 0x080fea00010f16ff */
[----:B------:R-:W-:Y:S01]  /*9790*/  RED.E.ADD.F32.FTZ.RN.STRONG.GPU [R6.64], R125 ;  /* 0x0000007d0600798e */ /* 0x000fe2000c10e784 */
[CC--:B---3--:R-:W-:Y:S04]  /*97a0*/  LEA R4, P1, R12.reuse, R234.reuse, 0x2 ;  /* 0x000000ea0c047211 */ /* 0x0c8fe800078210ff */
[-C--:B------:R-:W-:Y:S02]  /*97b0*/  LEA.HI.X.SX32 R5, R12, R235.reuse, 0x2, P1 ;  /* 0x000000eb0c057211 */ /* 0x080fe400008f16ff */
[----:B------:R-:W-:Y:S01]  /*97c0*/  LDSM.16.MT88.4 R12, [R226+0x28000] ;  /* 0x02800000e20c783b */ /* 0x000fe20000004200 */
[----:B------:R-:W-:Y:S01]  /*97d0*/  PLOP3.LUT P1, PT, PT, PT, UP0, 0x80, 0x0 ;  /* 0x000000000000781c */ /* 0x000fe20003f2f008 */
[----:B------:R-:W-:Y:S02]  /*97e0*/  @UP3 UIADD3 UR14, UP0, UR14, -0x100, URZ ;  /* 0xffffff000e0e3890 */ /* 0x000fe4000ff1e03f */
[----:B------:R-:W-:Y:S02]  /*97f0*/  RED.E.ADD.F32.FTZ.RN.STRONG.GPU [R4.64], R126 ;  /* 0x0000007e0400798e */ /* 0x000fe4000c10e784 */
[----:B------:R-:W-:Y:S02]  /*9800*/  @UP3 UIADD3.X UR13, UR13, -0x1, URZ, UP0, !UPT ;  /* 0xffffffff0d0d3890 */ /* 0x000fe400087fe43f */
        /* <DEDUP_REMOVED lines=23> */
[-C--:B-1----:R-:W-:Y:S05]  /*9980*/  HMMA.16816.F32 R132, R8, R92.reuse, R132 ;  /* 0x0000005c0884723c */ /* 0x082fea0000001884 */
[C---:B----4-:R-:W-:Y:S03]  /*9990*/  LEA R2, P0, R0.reuse, R234, 0x2 ;  /* 0x000000ea00027211 */ /* 0x050fe600078010ff */
[C---:B------:R-:W-:Y:S04]  /*99a0*/  HMMA.16816.F32 R136, R96.reuse, R92, R136 ;  /* 0x0000005c6088723c */ /* 0x040fe80000001888 */
[----:B------:R-:W-:Y:S02]  /*99b0*/  LEA.HI.X.SX32 R3, R0, R235, 0x2, P0 ;  /* 0x000000eb00037211 */ /* 0x000fe400000f16ff */
[----:B------:R-:W-:Y:S02]  /*99c0*/  PLOP3.LUT P0, PT, PT, PT, UP2, 0x80, 0x0 ;  /* 0x000000000000781c */ /* 0x000fe40003f0f028 */
[-C--:B------:R-:W-:Y:S01]  /*99d0*/  HMMA.16816.F32 R140, R96, R94.reuse, R140 ;  /* 0x0000005e608c723c */ /* 0x080fe2000000188c */
[----:B------:R-:W-:Y:S03]  /*99e0*/  RED.E.ADD.F32.FTZ.RN.STRONG.GPU [R2.64], R127 ;  /* 0x0000007f0200798e */ /* 0x000fe6000c10e784 */
[C---:B------:R-:W-:Y:S02]  /*99f0*/  IADD3 R0, R220.reuse, -0x8000, RZ ;  /* 0xffff8000dc007810 */ /* 0x040fe40007ffe0ff */
[----:B------:R-:W-:Y:S02]  /*9a00*/  @P1 IADD3 R0, R220, 0x8000, RZ ;  /* 0x00008000dc001810 */ /* 0x000fe40007ffe0ff */
        /* <DEDUP_REMOVED lines=269> */
.L_x_442:
        /* <DEDUP_REMOVED lines=18> */
.L_x_443:
        /* <DEDUP_REMOVED lines=51> */
[----:B------:R-:W-:Y:S01]  /*af30*/  IMAD R80, R31, c[0x0][0x3a0], RZ ;  /* 0x0000e8001f507a24 */ /* 0x000fe200078e02ff */
[----:B------:R-:W-:-:S02]  /*af40*/  ISETP.GE.AND P1, PT, R28, c[0x0][0x220], PT ;  /* 0x000088001c007a0c */ /* 0x000fc40003f26270 */
[----:B------:R-:W-:Y:S01]  /*af50*/  LDS.128 R12, [R8+0x1e000] ;  /* 0x01e00000080c7984 */ /* 0x000fe20000000c00 */
[----:B------:R-:W-:-:S03]  /*af60*/  ISETP.GE.AND P0, PT, R29, c[0x0][0x220], PT ;  /* 0x000088001d007a0c */ /* 0x000fc60003f06270 */
[----:B------:R5:W4:Y:S02]  /*af70*/  @!P3 LDS.128 R16, [R8+0x18000] ;  /* 0x018000000810b984 */ /* 0x000b240000000c00 */
[----:B-1---5:R-:W-:-:S04]  /*af80*/  IMAD.WIDE.U32 R8, R0, c[0x0][0x3a0], R2 ;  /* 0x0000e80000087a25 */ /* 0x022fc800078e0002 */
[----:B------:R-:W-:-:S04]  /*af90*/  IMAD R2, R0, c[0x0][0x3a4], R80 ;  /* 0x0000e90000027a24 */ /* 0x000fc800078e0250 */
[----:B------:R-:W-:Y:S01]  /*afa0*/  IMAD.IADD R3, R2, 0x1, R9 ;  /* 0x0000000102037824 */ /* 0x000fe200078e0209 */
[----:B------:R-:W-:-:S04]  /*afb0*/  LEA R2, P4, R8, c[0x0][0x340], 0x1 ;  /* 0x0000d00008027a11 */ /* 0x000fc800078808ff */
[----:B------:R-:W-:-:S05]  /*afc0*/  LEA.HI.X R3, R8, c[0x0][0x344], R3, 0x1, P4 ;  /* 0x0000d10008037a11 */ /* 0x000fca00020f0c03 */
[----:B--2---:R1:W-:Y:S04]  /*afd0*/  @!P2 STG.E.128 [R2.64+0x80], R24 ;  /* 0x000080180200a986 */ /* 0x0043e8000c101d04 */
[----:B---3--:R1:W-:Y:S04]  /*afe0*/  @!P1 STG.E.128 [R2.64+0x100], R20 ;  /* 0x0001001402009986 */ /* 0x0083e8000c101d04 */
[----:B----4-:R1:W-:Y:S04]  /*aff0*/  @!P3 STG.E.128 [R2.64], R16 ;  /* 0x000000100200b986 */ /* 0x0103e8000c101d04 */
[----:B------:R1:W-:Y:S02]  /*b000*/  @!P0 STG.E.128 [R2.64+0x180], R12 ;  /* 0x0001800c02008986 */ /* 0x0003e4000c101d04 */
.L_x_445:
[----:B--23--:R-:W-:Y:S05]  /*b010*/  BSYNC B0 ;  /* 0x0000000000007941 */ /* 0x00cfea0003800000 */
.L_x_444:
        /* <DEDUP_REMOVED lines=21> */
.L_x_447:
[----:B------:R-:W-:Y:S05]  /*b170*/  BSYNC B0 ;  /* 0x0000000000007941 */ /* 0x000fea0003800000 */
.L_x_446:
        /* <DEDUP_REMOVED lines=31> */
.L_x_449:
[----:B------:R-:W-:Y:S05]  /*b370*/  BSYNC B0 ;  /* 0x0000000000007941 */ /* 0x000fea0003800000 */
.L_x_448:
[----:B------:R-:W-:Y:S05]  /*b380*/  @P4 BRA `(.L_x_420) ;  /* 0x0000012000004947 */ /* 0x000fea0003800000 */
[----:B------:R-:W-:Y:S01]  /*b390*/  IADD3 R0, P0, R0, 0x20, RZ ;  /* 0x0000002000007810 */ /* 0x000fe20007f1e0ff */
[----:B-1----:R-:W-:Y:S01]  /*b3a0*/  IMAD.MOV.U32 R3, RZ, RZ, R8 ;  /* 0x000000ffff037224 */ /* 0x002fe200078e0008 */
[----:B------:R-:W-:-:S02]  /*b3b0*/  ISETP.GE.AND P2, PT, R10, c[0x0][0x220], PT ;  /* 0x000088000a007a0c */ /* 0x000fc40003f46270 */
        /* <DEDUP_REMOVED lines=15> */
.L_x_420:
[----:B------:R-:W-:Y:S05]  /*b4b0*/  BSYNC B1 ;  /* 0x0000000000017941 */ /* 0x000fea0003800000 */
.L_x_406:
        /* <DEDUP_REMOVED lines=12> */
.L_x_450:
[----:B------:R-:W-:Y:S05]  /*b580*/  EXIT ;  /* 0x000000000000794d */ /* 0x000fea0003800000 */
.L_x_452:
        /* <DEDUP_REMOVED lines=15> */
.L_x_1029:


//--------------------- .text._ZN5flash27flash_bwd_convert_dq_kernelI23Flash_bwd_kernel_traitsILi256ELi64ELi64ELi8ELi4ELi2ELi2ELb0ELb1EN7cutlass6half_tE19Flash_kernel_traitsILi256ELi64ELi64ELi8ES3_EEEEvNS_16Flash_bwd_paramsEi --------------------------
	.section	.text._ZN5flash27flash_bwd_convert_dq_kernelI23Flash_bwd_kernel_traitsILi256ELi64ELi64ELi8ELi4ELi2ELi2ELb0ELb1EN7cutlass6half_tE19Flash_kernel_traitsILi256ELi64ELi64ELi8ES3_EEEEvNS_16Flash_bwd_paramsEi,"ax",@progbits
	.sectioninfo	@"SHI_REGISTERS=96"
	.align	128
        .global         _ZN5flash27flash_bwd_convert_dq_kernelI23Flash_bwd_kernel_traitsILi256ELi64ELi64ELi8ELi4ELi2ELi2ELb0ELb1EN7cutlass6half_tE19Flash_kernel_traitsILi256ELi64ELi64ELi8ES3_EEEEvNS_16Flash_bwd_paramsEi
        .type           _ZN5flash27flash_bwd_convert_dq_kernelI23Flash_bwd_kernel_traitsILi256ELi64ELi64ELi8ELi4ELi2ELi2ELb0ELb1EN7cutlass6half_tE19Flash_kernel_traitsILi256ELi64ELi64ELi8ES3_EEEEvNS_16Flash_bwd_paramsEi,@function
        .size           _ZN5flash27flash_bwd_convert_dq_kernelI23Flash_bwd_kernel_traitsILi256ELi64ELi64ELi8ELi4ELi2ELi2ELb0ELb1EN7cutlass6half_tE19Flash_kernel_traitsILi256ELi64ELi64ELi8ES3_EEEEvNS_16Flash_bwd_paramsEi,(.L_x_1030 - _ZN5flash27flash_bwd_convert_dq_kernelI23Flash_bwd_kernel_traitsILi256ELi64ELi64ELi8ELi4ELi2ELi2ELb0ELb1EN7cutlass6half_tE19Flash_kernel_traitsILi256ELi64ELi64ELi8ES3_EEEEvNS_16Flash_bwd_paramsEi)
        .other          _ZN5flash27flash_bwd_convert_dq_kernelI23Flash_bwd_kernel_traitsILi256ELi64ELi64ELi8ELi4ELi2ELi2ELb0ELb1EN7cutlass6half_tE19Flash_kernel_traitsILi256ELi64ELi64ELi8ES3_EEEEvNS_16Flash_bwd_paramsEi,@"STO_CUDA_ENTRY STV_DEFAULT"
_ZN5flash27flash_bwd_convert_dq_kernelI23Flash_bwd_kernel_traitsILi256ELi64ELi64ELi8ELi4ELi2ELi2ELb0ELb1EN7cutlass6half_tE19Flash_kernel_traitsILi256ELi64ELi64ELi8ES3_EEEEvNS_16Flash_bwd_paramsEi:
.text._ZN5flash27flash_bwd_convert_dq_kernelI23Flash_bwd_kernel_traitsILi256ELi64ELi64ELi8ELi4ELi2ELi2ELb0ELb1EN7cutlass6half_tE19Flash_kernel_traitsILi256ELi64ELi64ELi8ES3_EEEEvNS_16Flash_bwd_paramsEi:
        /* <DEDUP_REMOVED lines=185> */
.L_x_454:
        /* <DEDUP_REMOVED lines=171> */
.L_x_453:
        /* <DEDUP_REMOVED lines=181> */
.L_x_456:
[----:B------:R-:W-:Y:S05]  /*2190*/  BSYNC B0 ;  /* 0x0000000000007941 */ /* 0x000fea0003800000 */
.L_x_455:
        /* <DEDUP_REMOVED lines=22> */
.L_x_457:
        /* <DEDUP_REMOVED lines=16> */
.L_x_1030:


//--------------------- .text._ZN5flash44flash_bwd_dq_dk_dv_loop_seqk_parallel_kernelI23Flash_bwd_kernel_traitsILi256ELi64ELi64ELi8ELi4ELi2ELi2ELb0ELb1EN7cutlass6half_tE19Flash_kernel_traitsILi256ELi64ELi64ELi8ES3_EELb1ELb1ELb0ELb0ELb0ELb0ELb0EEEvNS_16Flash_bwd_paramsE --------------------------
	.section	.text._ZN5flash44flash_bwd_dq_dk_dv_loop_seqk_parallel_kernelI23Flash_bwd_kernel_traitsILi256ELi64ELi64ELi8ELi4ELi2ELi2ELb0ELb1EN7cutlass6half_tE19Flash_kernel_traitsILi256ELi64ELi64ELi8ES3_EELb1ELb1ELb0ELb0ELb0ELb0ELb0EEEvNS_16Flash_bwd_paramsE,"ax",@progbits
	.sectioninfo	@"SHI_REGISTERS=255"
	.align	128
        .global         _ZN5flash44flash_bwd_dq_dk_dv_loop_seqk_parallel_kernelI23Flash_bwd_kernel_traitsILi256ELi64ELi64ELi8ELi4ELi2ELi2ELb0ELb1EN7cutlass6half_tE19Flash_kernel_traitsILi256ELi64ELi64ELi8ES3_EELb1ELb1ELb0ELb0ELb0ELb0ELb0EEEvNS_16Flash_bwd_paramsE
        .type           _ZN5flash44flash_bwd_dq_dk_dv_loop_seqk_parallel_kernelI23Flash_bwd_kernel_traitsILi256ELi64ELi64ELi8ELi4ELi2ELi2ELb0ELb1EN7cutlass6half_tE19Flash_kernel_traitsILi256ELi64ELi64ELi8ES3_EELb1ELb1ELb0ELb0ELb0ELb0ELb0EEEvNS_16Flash_bwd_paramsE,@function
        .size           _ZN5flash44flash_bwd_dq_dk_dv_loop_seqk_parallel_kernelI23Flash_bwd_kernel_traitsILi256ELi64ELi64ELi8ELi4ELi2ELi2ELb0ELb1EN7cutlass6half_tE19Flash_kernel_traitsILi256ELi64ELi64ELi8ES3_EELb1ELb1ELb0ELb0ELb0ELb0ELb0EEEvNS_16Flash_bwd_paramsE,(.L_x_1031 - _ZN5flash44flash_bwd_dq_dk_dv_loop_seqk_parallel_kernelI23Flash_bwd_kernel_traitsILi256ELi64ELi64ELi8ELi4ELi2ELi2ELb0ELb1EN7cutlass6half_tE19Flash_kernel_traitsILi256ELi64ELi64ELi8ES3_EELb1ELb1ELb0ELb0ELb0ELb0ELb0EEEvNS_16Flash_bwd_paramsE)
        .other          _ZN5flash44flash_bwd_dq_dk_dv_loop_seqk_parallel_kernelI23Flash_bwd_kernel_traitsILi256ELi64ELi64ELi8ELi4ELi2ELi2ELb0ELb1EN7cutlass6half_tE19Flash_kernel_traitsILi256ELi64ELi64ELi8ES3_EELb1ELb1ELb0ELb0ELb0ELb0ELb0EEEvNS_16Flash_bwd_paramsE,@"STO_CUDA_ENTRY STV_DEFAULT"
_ZN5flash44flash_bwd_dq_dk_dv_loop_seqk_parallel_kernelI23Flash_bwd_kernel_traitsILi256ELi64ELi64ELi8ELi4ELi2ELi2ELb0ELb1EN7cutlass6half_tE19Flash_kernel_traitsILi256ELi64ELi64ELi8ES3_EELb1ELb1ELb0ELb0ELb0ELb0ELb0EEEvNS_16Flash_bwd_paramsE:
.text._ZN5flash44flash_bwd_dq_dk_dv_loop_seqk_parallel_kernelI23Flash_bwd_kernel_traitsILi256ELi64ELi64ELi8ELi4ELi2ELi2ELb0ELb1EN7cutlass6half_tE19Flash_kernel_traitsILi256ELi64ELi64ELi8ES3_EELb1ELb1ELb0ELb0ELb0ELb0ELb0EEEvNS_16Flash_bwd_paramsE:
        /* <DEDUP_REMOVED lines=12> */
[----:B------:R-:W-:Y:S01]  /*00c0*/  IMAD.MOV.U32 R218, RZ, RZ, 0x20 ;  /* 0x00000020ffda7424 */ /* 0x000fe200078e00ff */
[----:B------:R-:W-:Y:S01]  /*00d0*/  ULDC.U8 UR9, c[0x0][0x328] ;  /* 0x0000ca0000097ab9 */ /* 0x000fe20000000000 */
[----:B------:R-:W-:Y:S01]  /*00e0*/  IMAD.MOV.U32 R214, RZ, RZ, 0x40 ;  /* 0x00000040ffd67424 */ /* 0x000fe200078e00ff */
[----:B------:R-:W-:Y:S01]  /*00f0*/  UISETP.NE.AND UP5, UPT, UR9, URZ, UPT ;  /* 0x0000003f0900728c */ /* 0x000fe2000bfa5270 */
[----:B------:R-:W-:Y:S01]  /*0100*/  IMAD.MOV.U32 R232, RZ, RZ, -0x10 ;  /* 0xfffffff0ffe87424 */ /* 0x000fe200078e00ff */
[----:B------:R-:W-:Y:S02]  /*0110*/  ULDC UR15, c[0x0][0x224] ;  /* 0x00008900000f7ab9 */ /* 0x000fe40000000800 */
[----:B------:R-:W3:Y:S01]  /*0120*/  S2UR UR37, SR_CTAID.Z ;  /* 0x00000000002579c3 */ /* 0x000ee20000002700 */
[----:B------:R-:W-:-:S02]  /*0130*/  ULDC UR48, c[0x0][0x22c] ;  /* 0x00008b0000307ab9 */ /* 0x000fc40000000800 */
[----:B------:R-:W-:Y:S02]  /*0140*/  ULDC UR38, c[0x0][0x1c0] ;  /* 0x0000700000267ab9 */ /* 0x000fe40000000800 */
[----:B------:R-:W-:Y:S02]  /*0150*/  UMOV UR7, 0x80 ;  /* 0x0000008000077882 */ /* 0x000fe40000000000 */
[----:B------:R-:W-:Y:S02]  /*0160*/  ULDC UR6, c[0x0][0x210] ;  /* 0x0000840000067ab9 */ /* 0x000fe40000000800 */
[----:B------:R-:W-:Y:S02]  /*0170*/  ULDC UR58, c[0x0][0x234] ;  /* 0x00008d00003a7ab9 */ /* 0x000fe40000000800 */
[----:B------:R-:W-:Y:S02]  /*0180*/  ULDC UR12, c[0x0][0x1c0] ;  /* 0x00007000000c7ab9 */ /* 0x000fe40000000800 */
[----:B------:R-:W-:Y:S01]  /*0190*/  ULDC UR13, c[0x0][0x1c0] ;  /* 0x00007000000d7ab9 */ /* 0x000fe20000000800 */
[----:B-1----:R-:W-:Y:S01]  /*01a0*/  SHF.R.S32.HI R5, RZ, 0x1f, R6 ;  /* 0x0000001fff057819 */ /* 0x002fe20000011406 */
[----:B------:R-:W-:-:S02]  /*01b0*/  USHF.R.S32.HI UR8, URZ, 0x1f, UR15 ;  /* 0x0000001f3f087899 */ /* 0x000fc4000801140f */
[----:B--2---:R-:W-:Y:S01]  /*01c0*/  UIMAD.WIDE.U32 UR44, UR35, UR15, URZ ;  /* 0x0000000f232c72a5 */ /* 0x004fe2000f8e003f */
[CC--:B------:R-:W-:Y:S01]  /*01d0*/  LEA.HI R0, R5.reuse, R6.reuse, RZ, 0x5 ;  /* 0x0000000605007211 */ /* 0x0c0fe200078f28ff */
[----:B------:R-:W-:Y:S01]  /*01e0*/  UIMAD.WIDE UR38, UR48, UR38, URZ ;  /* 0x00000026302672a5 */ /* 0x000fe2000f8e023f */
[CC--:B------:R-:W-:Y:S01]  /*01f0*/  LEA.HI R10, R5.reuse, R6.reuse, RZ, 0x3 ;  /* 0x00000006050a7211 */ /* 0x0c0fe200078f18ff */
[----:B------:R-:W-:Y:S01]  /*0200*/  USHF.L.U32 UR15, UR35, 0x7, URZ ;  /* 0x00000007230f7899 */ /* 0x000fe2000800063f */
[CC--:B------:R-:W-:Y:S01]  /*0210*/  LEA.HI R3, R5.reuse, R6.reuse, RZ, 0x4 ;  /* 0x0000000605037211 */ /* 0x0c0fe200078f20ff */
[----:B---3--:R-:W-:Y:S01]  /*0220*/  UIMAD UR49, UR37, UR48, URZ ;  /* 0x00000030253172a4 */ /* 0x008fe2000f8e023f */
[CC--:B------:R-:W-:Y:S01]  /*0230*/  LEA.HI R245, R5.reuse, R6.reuse, RZ, 0x7 ;  /* 0x0000000605f57211 */ /* 0x0c0fe200078f38ff */
[----:B------:R-:W-:Y:S01]  /*0240*/  UIMAD UR58, UR7, UR6, UR58 ;  /* 0x00000006073a72a4 */ /* 0x000fe2000f8e023a */
[CC--:B------:R-:W-:Y:S01]  /*0250*/  LEA.HI R12, R5.reuse, R6.reuse, RZ, 0x6 ;  /* 0x00000006050c7211 */ /* 0x0c0fe200078f30ff */
[----:B------:R-:W-:Y:S01]  /*0260*/  USHF.R.S32.HI UR9, URZ, 0x1f, UR35 ;  /* 0x0000001f3f097899 */ /* 0x000fe20008011423 */
[----:B------:R-:W-:Y:S01]  /*0270*/  LEA.HI R5, R5, R6, RZ, 0x2 ;  /* 0x0000000605057211 */ /* 0x000fe200078f10ff */
[----:B------:R-:W-:Y:S01]  /*0280*/  UIMAD UR48, UR48, UR12, URZ ;  /* 0x0000000c303072a4 */ /* 0x000fe2000f8e023f */
[----:B------:R-:W-:Y:S01]  /*0290*/  LOP3.LUT R2, R0, 0xffffffe0, RZ, 0xc0, !PT ;  /* 0xffffffe000027812 */ /* 0x000fe200078ec0ff */
[----:B------:R-:W-:Y:S01]  /*02a0*/  UIMAD UR6, UR35, UR13, UR37 ;  /* 0x0000000d230672a4 */ /* 0x000fe2000f8e0225 */
[----:B------:R-:W-:Y:S01]  /*02b0*/  LOP3.LUT R4, R5, 0x7ffffffc, RZ, 0xc0, !PT ;  /* 0x7ffffffc05047812 */ /* 0x000fe200078ec0ff */
[----:B------:R-:W-:Y:S01]  /*02c0*/  ULDC UR14, c[0x0][0x1c0] ;  /* 0x00007000000e7ab9 */ /* 0x000fe20000000800 */
        /* <DEDUP_REMOVED lines=10> */
[----:B------:R-:W-:Y:S01]  /*0370*/  LEA.HI R0, R0, R2, RZ, 0x1 ;  /* 0x0000000200007211 */ /* 0x000fe200078f08ff */
[----:B------:R-:W-:Y:S01]  /*0380*/  ULDC UR11, c[0x0][0x1c0] ;  /* 0x00007000000b7ab9 */ /* 0x000fe20000000800 */
[----:B------:R-:W-:Y:S01]  /*0390*/  LEA.HI R3, R3, R4, RZ, 0x1 ;  /* 0x0000000403037211 */ /* 0x000fe200078f08ff */
[----:B------:R-:W-:Y:S01]  /*03a0*/  UIMAD UR55, UR8, UR35, URZ ;  /* 0x00000023083772a4 */ /* 0x000fe2000f8e023f */
[----:B------:R-:W-:Y:S01]  /*03b0*/  LOP3.LUT R0, R0, 0xfffffffe, RZ, 0xc0, !PT ;  /* 0xfffffffe00007812 */ /* 0x000fe200078ec0ff */
[----:B------:R-:W-:Y:S01]  /*03c0*/  UIMAD UR7, UR35, UR11, UR37 ;  /* 0x0000000b230772a4 */ /* 0x000fe2000f8e0225 */
[----:B------:R-:W-:Y:S01]  /*03d0*/  LOP3.LUT R3, R3, 0xfffffffe, RZ, 0xc0, !PT ;  /* 0xfffffffe03037812 */ /* 0x000fe200078ec0ff */
[----:B------:R-:W-:Y:S01]  /*03e0*/  @!UP5 UIMAD UR8, UR35, UR14, UR37 ;  /* 0x0000000e2308d2a4 */ /* 0x000fe2000f8e0225 */
[----:B------:R-:W-:Y:S01]  /*03f0*/  LEA.HI R6, R6, R2, RZ, 0x2 ;  /* 0x0000000206067211 */ /* 0x000fe200078f10ff */
[----:B------:R-:W-:Y:S01]  /*0400*/  IMAD.IADD R216, R2, 0x1, -R0 ;  /* 0x0000000102d87824 */ /* 0x000fe200078e0a00 */
[----:B------:R-:W-:Y:S01]  /*0410*/  SHF.R.S32.HI R0, RZ, 0x1f, R5 ;  /* 0x0000001fff007819 */ /* 0x000fe20000011405 */
[----:B------:R-:W-:Y:S01]  /*0420*/  IMAD.IADD R11, R4, 0x1, -R3 ;  /* 0x00000001040b7824 */ /* 0x000fe200078e0a03 */
[----:B------:R-:W-:Y:S01]  /*0430*/  SHF.R.S32.HI R3, RZ, 0x2, R5 ;  /* 0x00000002ff037819 */ /* 0x000fe20000011405 */
[----:B------:R-:W-:Y:S01]  /*0440*/  USHF.L.U32 UR47, UR48, 0x6, URZ ;  /* 0x00000006302f7899 */ /* 0x000fe2000800063f */
[----:B------:R-:W-:Y:S01]  /*0450*/  LOP3.LUT R6, R6, 0xfffffffc, RZ, 0xc0, !PT ;  /* 0xfffffffc06067812 */ /* 0x000fe200078ec0ff */
[----:B------:R-:W-:Y:S01]  /*0460*/  IMAD.SHL.U32 R213, R11, 0x200, RZ ;  /* 0x000002000bd57824 */ /* 0x000fe200078e00ff */
[----:B------:R-:W-:Y:S01]  /*0470*/  LEA.HI R0, R0, R3, RZ, 0x3 ;  /* 0x0000000300007211 */ /* 0x000fe200078f18ff */
[----:B------:R-:W-:Y:S01]  /*0480*/  USHF.L.U32 UR46, UR6, 0x5, URZ ;  /* 0x00000005062e7899 */ /* 0x000fe2000800063f */
[----:B------:R-:W-:Y:S01]  /*0490*/  SHF.R.S32.HI R239, RZ, 0x3, R10 ;  /* 0x00000003ffef7819 */ /* 0x000fe2000001140a */
[----:B------:R-:W-:Y:S01]  /*04a0*/  IMAD.IADD R246, R2, 0x1, -R6 ;  /* 0x0000000102f67824 */ /* 0x000fe200078e0a06 */
[----:B------:R-:W-:Y:S01]  /*04b0*/  LOP3.LUT R0, R0, 0xfffffff8, RZ, 0xc0, !PT ;  /* 0xfffffff800007812 */ /* 0x000fe200078ec0ff */
[----:B------:R-:W-:Y:S01]  /*04c0*/  ULDC UR52, c[0x0][0x214] ;  /* 0x0000850000347ab9 */ /* 0x000fe20000000800 */
[----:B------:R-:W-:Y:S01]  /*04d0*/  SHF.R.S32.HI R5, RZ, 0x1f, R8 ;  /* 0x0000001fff057819 */ /* 0x000fe20000011408 */
[----:B------:R-:W-:Y:S01]  /*04e0*/  IMAD.SHL.U32 R2, R239, 0x40, RZ ;  /* 0x00000040ef027824 */ /* 0x000fe200078e00ff */
[----:B------:R-:W-:Y:S01]  /*04f0*/  SHF.R.S32.HI R245, RZ, 0x7, R245 ;  /* 0x00000007fff57819 */ /* 0x000fe200000114f5 */
[----:B------:R-:W-:Y:S01]  /*0500*/  IMAD.IADD R4, R3, 0x1, -R0 ;  /* 0x0000000103047824 */ /* 0x000fe200078e0a00 */
[----:B------:R-:W-:Y:S01]  /*0510*/  SHF.R.S32.HI R3, RZ, 0x1f, R9 ;  /* 0x0000001fff037819 */ /* 0x000fe20000011409 */
[----:B------:R-:W-:Y:S01]  /*0520*/  IMAD.U32 R252, RZ, RZ, UR15 ;  /* 0x0000000ffffc7e24 */ /* 0x000fe2000f8e00ff */
[----:B------:R-:W-:Y:S01]  /*0530*/  LOP3.LUT R0, R2, 0x1c0, RZ, 0xc0, !PT ;  /* 0x000001c002007812 */ /* 0x000fe200078ec0ff */
[----:B------:R-:W-:Y:S01]  /*0540*/  IMAD.U32 R251, RZ, RZ, UR9 ;  /* 0x00000009fffb7e24 */ /* 0x000fe2000f8e00ff */
[----:B------:R-:W-:Y:S01]  /*0550*/  LEA.HI R227, R3, R9, RZ, 0x2 ;  /* 0x0000000903e37211 */ /* 0x000fe200078f10ff */
[----:B------:R-:W-:Y:S01]  /*0560*/  ULDC UR59, c[0x0][0x1c8] ;  /* 0x00007200003b7ab9 */ /* 0x000fe20000000800 */
[----:B------:R-:W-:Y:S01]  /*0570*/  LOP3.LUT R2, R0, 0x38, R228, 0xf8, !PT ;  /* 0x0000003800027812 */ /* 0x000fe200078ef8e4 */
[----:B------:R-:W-:Y:S01]  /*0580*/  ULDC.U8 UR10, c[0x0][0x3d0] ;  /* 0x0000f400000a7ab9 */ /* 0x000fe20000000000 */
[----:B------:R-:W-:Y:S01]  /*0590*/  SHF.R.U32.HI R0, RZ, 0x3, R0 ;  /* 0x00000003ff007819 */ /* 0x000fe20000011600 */
[----:B------:R-:W-:Y:S01]  /*05a0*/  ULDC UR53, c[0x0][0x224] ;  /* 0x0000890000357ab9 */ /* 0x000fe20000000800 */
[----:B------:R-:W-:Y:S01]  /*05b0*/  LEA.HI R9, R5, R8, RZ, 0x3 ;  /* 0x0000000805097211 */ /* 0x000fe200078f18ff */
[----:B------:R-:W-:Y:S01]  /*05c0*/  @UP5 UIMAD UR57, UR35, UR52, URZ ;  /* 0x00000034233952a4 */ /* 0x000fe2000f8e023f */
[----:B------:R-:W-:Y:S01]  /*05d0*/  LOP3.LUT R6, R2, R0, RZ, 0x3c, !PT ;  /* 0x0000000002067212 */ /* 0x000fe200078e3cff */
[----:B------:R-:W-:Y:S01]  /*05e0*/  IMAD.SHL.U32 R0, R7, 0x40, RZ ;  /* 0x0000004007007824 */ /* 0x000fe200078e00ff */
[----:B------:R-:W-:Y:S01]  /*05f0*/  LOP3.LUT R2, R9, 0xfffffff8, RZ, 0xc0, !PT ;  /* 0xfffffff809027812 */ /* 0x000fe200078ec0ff */
[----:B------:R-:W-:Y:S01]  /*0600*/  UMOV UR41, URZ ;  /* 0x0000003f00297c82 */ /* 0x000fe20008000000 */
[----:B------:R-:W-:Y:S01]  /*0610*/  LOP3.LUT R3, R4, 0x1, RZ, 0xc0, !PT ;  /* 0x0000000104037812 */ /* 0x000fe200078ec0ff */
[----:B------:R-:W-:Y:S01]  /*0620*/  ULDC.64 UR4, c[0x0][0x118] ;  /* 0x0000460000047ab9 */ /* 0x000fe20000000a00 */
[----:B------:R-:W-:Y:S01]  /*0630*/  LOP3.LUT R0, R0, 0x1c0, RZ, 0xc0, !PT ;  /* 0x000001c000007812 */ /* 0x000fe200078ec0ff */
[----:B------:R-:W-:Y:S01]  /*0640*/  IMAD.IADD R8, R8, 0x1, -R2 ;  /* 0x0000000108087824 */ /* 0x000fe200078e0a02 */
[----:B------:R-:W-:Y:S01]  /*0650*/  ISETP.NE.U32.AND P0, PT, R3, 0x1, PT ;  /* 0x000000010300780c */ /* 0x000fe20003f05070 */
[----:B------:R-:W-:Y:S01]  /*0660*/  IMAD.SHL.U32 R2, R216, 0x10, RZ ;  /* 0x00000010d8027824 */ /* 0x000fe200078e00ff */
[----:B------:R-:W-:Y:S01]  /*0670*/  LOP3.LUT R208, R0, 0x8, R10, 0xf8, !PT ;  /* 0x0000000800d07812 */ /* 0x000fe200078ef80a */
[----:B------:R-:W-:Y:S01]  /*0680*/  IMAD.SHL.U32 R3, R4, 0x40, RZ ;  /* 0x0000004004037824 */ /* 0x000fe200078e00ff */
[----:B------:R-:W-:Y:S01]  /*0690*/  LOP3.LUT P4, RZ, R7, 0x4, RZ, 0xc0, !PT ;  /* 0x0000000407ff7812 */ /* 0x000fe2000788c0ff */
[----:B------:R-:W-:Y:S01]  /*06a0*/  ULOP3.LUT UR59, UR37, UR59, URZ, 0x3c, !UPT ;  /* 0x0000003b253b7292 */ /* 0x000fe2000f8e3c3f */
[----:B------:R-:W-:Y:S01]  /*06b0*/  LOP3.LUT R5, R0, 0x10, R2, 0xf8, !PT ;  /* 0x0000001000057812 */ /* 0x000fe200078ef802 */
[----:B------:R-:W-:Y:S01]  /*06c0*/  IMAD R2, R245, 0x800, R213 ;  /* 0x00000800f5027824 */ /* 0x000fe200078e02d5 */
[----:B------:R-:W-:Y:S01]  /*06d0*/  SHF.R.U32.HI R0, RZ, 0x3, R0 ;  /* 0x00000003ff007819 */ /* 0x000fe20000011600 */
[----:B------:R-:W-:Y:S01]  /*06e0*/  UISETP.NE.AND UP6, UPT, UR10, URZ, UPT ;  /* 0x0000003f0a00728c */ /* 0x000fe2000bfc5270 */
[----:B------:R-:W-:Y:S01]  /*06f0*/  LOP3.LUT R5, R5, 0x8, R10, 0xf8, !PT ;  /* 0x0000000805057812 */ /* 0x000fe200078ef80a */
[----:B------:R-:W-:Y:S01]  /*0700*/  USHF.R.S32.HI UR60, URZ, 0x1f, UR37 ;  /* 0x0000001f3f3c7899 */ /* 0x000fe20008011425 */
[----:B------:R-:W-:Y:S01]  /*0710*/  LOP3.LUT R208, R208, R0, RZ, 0x3c, !PT ;  /* 0x00000000d0d07212 */ /* 0x000fe200078e3cff */
[----:B------:R-:W-:Y:S01]  /*0720*/  USHF.R.S32.HI UR61, URZ, 0x1f, UR37 ;  /* 0x0000001f3f3d7899 */ /* 0x000fe20008011425 */
[----:B------:R-:W-:Y:S01]  /*0730*/  LOP3.LUT P3, RZ, R7, 0x2, RZ, 0xc0, !PT ;  /* 0x0000000207ff7812 */ /* 0x000fe2000786c0ff */
[----:B------:R-:W-:Y:S01]  /*0740*/  UIMAD.WIDE.U32 UR42, UR38, UR44, URZ ;  /* 0x0000002c262a72a5 */ /* 0x000fe2000f8e003f */
[----:B------:R-:W-:Y:S01]  /*0750*/  LOP3.LUT R213, R213, R5, R0, 0xf6, !PT ;  /* 0x00000005d5d57212 */ /* 0x000fe200078ef600 */
[----:B------:R-:W-:Y:S01]  /*0760*/  IMAD.IADD R208, R2, 0x1, R208 ;  /* 0x0000000102d07824 */ /* 0x000fe200078e02d0 */
[----:B------:R-:W-:Y:S01]  /*0770*/  SHF.R.S32.HI R2, RZ, 0x6, R12 ;  /* 0x00000006ff027819 */ /* 0x000fe2000001140c */
[----:B------:R-:W-:Y:S01]  /*0780*/  IMAD.SHL.U32 R5, R245, 0x20, RZ ;  /* 0x00000020f5057824 */ /* 0x000fe200078e00ff */
[----:B------:R-:W-:Y:S01]  /*0790*/  LOP3.LUT R0, R3, 0x1c0, RZ, 0xc0, !PT ;  /* 0x000001c003007812 */ /* 0x000fe200078ec0ff */
[----:B------:R-:W-:Y:S01]  /*07a0*/  IMAD.SHL.U32 R209, R208, 0x2, RZ ;  /* 0x00000002d0d17824 */ /* 0x000fe200078e00ff */
[----:B------:R-:W-:Y:S01]  /*07b0*/  R2P PR, R4, 0x6 ;  /* 0x0000000604007804 */ /* 0x000fe20000000000 */
[C---:B------:R-:W-:Y:S01]  /*07c0*/  IMAD R222, R2.reuse, 0x200, R6 ;  /* 0x0000020002de7824 */ /* 0x040fe200078e0206 */
[----:B------:R-:W-:Y:S01]  /*07d0*/  SHF.R.U32.HI R3, RZ, 0x3, R0 ;  /* 0x00000003ff037819 */ /* 0x000fe20000011600 */
[----:B------:R-:W-:Y:S01]  /*07e0*/  IMAD.SHL.U32 R2, R2, 0x8, RZ ;  /* 0x0000000802027824 */ /* 0x000fe200078e00ff */
[C---:B------:R-:W-:Y:S01]  /*07f0*/  LOP3.LUT P6, RZ, R8.reuse, 0x4, RZ, 0xc0, !PT ;  /* 0x0000000408ff7812 */ /* 0x040fe200078cc0ff */
[----:B------:R-:W-:Y:S01]  /*0800*/  IMAD.SHL.U32 R4, R11, 0x20, RZ ;  /* 0x000000200b047824 */ /* 0x000fe200078e00ff */
[----:B------:R-:W-:Y:S01]  /*0810*/  LOP3.LUT P5, RZ, R8, 0x2, RZ, 0xc0, !PT ;  /* 0x0000000208ff7812 */ /* 0x000fe200078ac0ff */
[----:B------:R-:W-:Y:S01]  /*0820*/  IMAD.SHL.U32 R222, R222, 0x2, RZ ;  /* 0x00000002dede7824 */ /* 0x000fe200078e00ff */
[----:B------:R-:W-:Y:S01]  /*0830*/  LOP3.LUT R2, R2, 0x18, RZ, 0xc0, !PT ;  /* 0x0000001802027812 */ /* 0x000fe200078ec0ff */
[----:B------:R-:W-:Y:S01]  /*0840*/  UIMAD UR54, UR39, UR44, URZ ;  /* 0x0000002c273672a4 */ /* 0x000fe2000f8e023f */
[----:B------:R-:W-:Y:S01]  /*0850*/  SEL R212, R214, 0xffffffc0, !P4 ;  /* 0xffffffc0d6d47807 */ /* 0x000fe20006000000 */
[----:B------:R-:W-:Y:S01]  /*0860*/  USHF.R.S32.HI UR56, URZ, 0x1f, UR49 ;  /* 0x0000001f3f387899 */ /* 0x000fe20008011431 */
[----:B------:R-:W-:Y:S01]  /*0870*/  LOP3.LUT R7, R2, 0x20, R4, 0xf8, !PT ;  /* 0x0000002002077812 */ /* 0x000fe200078ef804 */
[----:B------:R-:W-:Y:S01]  /*0880*/  UIMAD UR53, UR7, UR53, URZ ;  /* 0x00000035073572a4 */ /* 0x000fe2000f8e023f */
[----:B------:R-:W-:Y:S01]  /*0890*/  LOP3.LUT R4, R0, 0x20, R5, 0xf8, !PT ;  /* 0x0000002000047812 */ /* 0x000fe200078ef805 */
[----:B------:R-:W-:Y:S01]  /*08a0*/  IMAD.SHL.U32 R5, R8, 0x40, RZ ;  /* 0x0000004008057824 */ /* 0x000fe200078e00ff */
[----:B------:R-:W-:Y:S01]  /*08b0*/  LOP3.LUT R6, R3, R0, R2, 0x1e, !PT ;  /* 0x0000000003067212 */ /* 0x000fe200078e1e02 */
[----:B------:R-:W-:Y:S01]  /*08c0*/  IMAD.SHL.U32 R0, R13, 0x2, RZ ;  /* 0x000000020d007824 */ /* 0x000fe200078e00ff */
[----:B------:R-:W-:Y:S01]  /*08d0*/  LOP3.LUT R3, R4, R3, RZ, 0x3c, !PT ;  /* 0x0000000304037212 */ /* 0x000fe200078e3cff */
[----:B------:R-:W-:Y:S01]  /*08e0*/  @!UP5 UIMAD UR52, UR8, UR52, URZ ;  /* 0x000000340834d2a4 */ /* 0x000fe2000f8e023f */
[----:B------:R-:W-:Y:S01]  /*08f0*/  SEL R214, R214, 0xffffffc0, !P6 ;  /* 0xffffffc0d6d67807 */ /* 0x000fe20007000000 */
[--C-:B------:R-:W-:Y:S01]  /*0900*/  IMAD R4, R246, 0x400, R0.reuse ;  /* 0x00000400f6047824 */ /* 0x100fe200078e0200 */
[----:B------:R-:W-:Y:S01]  /*0910*/  SEL R232, R232, 0x10, !P0 ;  /* 0x00000010e8e87807 */ /* 0x000fe20004000000 */
[----:B------:R-:W-:Y:S01]  /*0920*/  IMAD R2, R216, 0x400, R0 ;  /* 0x00000400d8027824 */ /* 0x000fe200078e0200 */
[----:B------:R-:W-:Y:S01]  /*0930*/  LOP3.LUT R0, R5, 0x1c0, RZ, 0xc0, !PT ;  /* 0x000001c005007812 */ /* 0x000fe200078ec0ff */
[----:B------:R-:W-:Y:S01]  /*0940*/  IMAD.IADD R230, R4, 0x1, R3 ;  /* 0x0000000104e67824 */ /* 0x000fe200078e0203 */
[----:B------:R-:W-:Y:S01]  /*0950*/  SHF.R.S32.HI R227, RZ, 0x2, R227 ;  /* 0x00000002ffe37819 */ /* 0x000fe200000114e3 */
[----:B------:R-:W-:Y:S01]  /*0960*/  IMAD.IADD R6, R2, 0x1, R6 ;  /* 0x0000000102067824 */ /* 0x000fe200078e0206 */
[--C-:B------:R-:W-:Y:S01]  /*0970*/  SHF.R.U32.HI R2, RZ, 0x3, R0.reuse ;  /* 0x00000003ff027819 */ /* 0x100fe20000011600 */
[----:B------:R-:W-:Y:S01]  /*0980*/  IMAD.SHL.U32 R4, R11, 0x8, RZ ;  /* 0x000000080b047824 */ /* 0x000fe200078e00ff */
[----:B------:R-:W-:Y:S01]  /*0990*/  IADD3 R237, R228, 0x40, RZ ;  /* 0x00000040e4ed7810 */ /* 0x000fe20007ffe0ff */
[----:B------:R-:W-:Y:S01]  /*09a0*/  IMAD.SHL.U32 R3, R9, 0x40, RZ ;  /* 0x0000004009037824 */ /* 0x000fe200078e00ff */
[----:B------:R-:W-:Y:S01]  /*09b0*/  LOP3.LUT R5, R2, R7, R0, 0x1e, !PT ;  /* 0x0000000702057212 */ /* 0x000fe200078e1e00 */
[----:B------:R-:W-:Y:S01]  /*09c0*/  IMAD.SHL.U32 R230, R230, 0x2, RZ ;  /* 0x00000002e6e67824 */ /* 0x000fe200078e00ff */
[----:B------:R-:W-:Y:S01]  /*09d0*/  LOP3.LUT R4, R0, 0x8, R4, 0xf8, !PT ;  /* 0x0000000800047812 */ /* 0x000fe200078ef804 */
[----:B------:R-:W-:Y:S01]  /*09e0*/  IMAD R227, R246, 0x10, R227 ;  /* 0x00000010f6e37824 */ /* 0x000fe200078e02e3 */
[----:B------:R-:W-:Y:S01]  /*09f0*/  LOP3.LUT R0, R3, 0xfffffe00, RZ, 0xc0, !PT ;  /* 0xfffffe0003007812 */ /* 0x000fe200078ec0ff */
[----:B------:R-:W-:Y:S01]  /*0a00*/  IMAD.IADD R233, R230, 0x1, R232 ;  /* 0x00000001e6e97824 */ /* 0x000fe200078e02e8 */
[----:B------:R-:W-:Y:S01]  /*0a10*/  LOP3.LUT R2, R4, R2, RZ, 0x3c, !PT ;  /* 0x0000000204027212 */ /* 0x000fe200078e3cff */
[----:B------:R-:W-:Y:S01]  /*0a20*/  USHF.R.S32.HI UR51, URZ, 0x1f, UR47 ;  /* 0x0000001f3f337899 */ /* 0x000fe2000801142f */
[----:B------:R-:W-:Y:S01]  /*0a30*/  IADD3 R231, R230, 0x20, RZ ;  /* 0x00000020e6e77810 */ /* 0x000fe20007ffe0ff */
[--C-:B------:R-:W-:Y:S01]  /*0a40*/  IMAD R216, R216, 0x400, R0.reuse ;  /* 0x00000400d8d87824 */ /* 0x100fe200078e0200 */
        /* <DEDUP_REMOVED lines=11> */
[----:B------:R-:W-:Y:S01]  /*0b00*/  IMAD R2, R208, 0x2, R2 ;  /* 0x00000002d0027824 */ /* 0x000fe200078e0202 */
[----:B------:R-:W-:Y:S01]  /*0b10*/  IADD3 R243, R242, 0x40, RZ ;  /* 0x00000040f2f37810 */ /* 0x000fe20007ffe0ff */
[----:B------:R-:W-:Y:S01]  /*0b20*/  IMAD.IADD R211, R210, 0x1, R218 ;  /* 0x00000001d2d37824 */ /* 0x000fe200078e02da */
[----:B------:R-:W-:Y:S01]  /*0b30*/  IADD3 R236, R228, 0x80, RZ ;  /* 0x00000080e4ec7810 */ /* 0x000fe20007ffe0ff */
[----:B------:R-:W-:Y:S01]  /*0b40*/  IMAD.IADD R217, R214, 0x1, R216 ;  /* 0x00000001d6d97824 */ /* 0x000fe200078e02d8 */
[----:B------:R-:W-:Y:S01]  /*0b50*/  IADD3 R238, R228, 0xc0, RZ ;  /* 0x000000c0e4ee7810 */ /* 0x000fe20007ffe0ff */
[----:B------:R-:W-:Y:S01]  /*0b60*/  IMAD R208, R208, 0x2, R212 ;  /* 0x00000002d0d07824 */ /* 0x000fe200078e02d4 */
[----:B------:R-:W-:Y:S01]  /*0b70*/  @P2 IADD3 R243, R242, -0x40, RZ ;  /* 0xffffffc0f2f32810 */ /* 0x000fe20007ffe0ff */
[----:B------:R-:W-:Y:S01]  /*0b80*/  IMAD.IADD R3, R212, 0x1, R2 ;  /* 0x00000001d4037824 */ /* 0x000fe200078e0202 */
[----:B------:R-:W-:Y:S01]  /*0b90*/  USHF.R.S32.HI UR50, URZ, 0x1f, UR46 ;  /* 0x0000001f3f327899 */ /* 0x000fe2000801142e */
[----:B------:R-:W-:Y:S01]  /*0ba0*/  IMAD R212, R213, 0x2, R212 ;  /* 0x00000002d5d47824 */ /* 0x000fe200078e02d4 */
[----:B------:R-:W-:Y:S01]  /*0bb0*/  ULDC.U8 UR32, c[0x0][0x2d8] ;  /* 0x0000b60000207ab9 */ /* 0x000fe20000000000 */
[----:B------:R-:W-:-:S02]  /*0bc0*/  IMAD.IADD R215, R210, 0x1, R214 ;  /* 0x00000001d2d77824 */ /* 0x000fc400078e02d6 */
[----:B------:R-:W-:Y:S02]  /*0bd0*/  IMAD.IADD R219, R218, 0x1, R216 ;  /* 0x00000001dadb7824 */ /* 0x000fe400078e02d8 */
[----:B------:R-:W-:Y:S02]  /*0be0*/  IMAD.SHL.U32 R213, R213, 0x2, RZ ;  /* 0x00000002d5d57824 */ /* 0x000fe400078e00ff */
[----:B------:R-:W-:Y:S02]  /*0bf0*/  IMAD.IADD R232, R232, 0x1, R231 ;  /* 0x00000001e8e87824 */ /* 0x000fe400078e02e7 */
[----:B------:R-:W-:Y:S02]  /*0c00*/  IMAD.IADD R214, R211, 0x1, R214 ;  /* 0x00000001d3d67824 */ /* 0x000fe400078e02d6 */
[----:B------:R-:W-:Y:S02]  /*0c10*/  IMAD.IADD R218, R218, 0x1, R217 ;  /* 0x00000001dada7824 */ /* 0x000fe400078e02d9 */
.L_x_502:
        /* <DEDUP_REMOVED lines=35> */
[----:B------:R-:W-:Y:S02]  /*0e50*/  UMOV UR34, 0xffffffff ;  /* 0xffffffff00227882 */ /* 0x000fe40000000000 */
[----:B------:R-:W-:Y:S02]  /*0e60*/  ULDC UR8, c[0x0][0xc] ;  /* 0x0000030000087ab9 */ /* 0x000fe40000000800 */
[----:B------:R-:W-:Y:S02]  /*0e70*/  USHF.L.U32 UR8, UR8, 0x6, URZ ;  /* 0x0000000608087899 */ /* 0x000fe4000800063f */
[----:B------:R-:W-:Y:S01]  /*0e80*/  UMOV UR33, URZ ;  /* 0x0000003f00217c82 */ /* 0x000fe20008000000 */
[----:B------:R-:W-:Y:S01]  /*0e90*/  SHF.R.S32.HI R24, RZ, 0x1f, R239 ;  /* 0x0000001fff187819 */ /* 0x000fe200000114ef */
[----:B-1----:R-:W-:-:S04]  /*0ea0*/  USHF.L.U32 UR6, UR25, 0x6, URZ ;  /* 0x0000000619067899 */ /* 0x002fc8000800063f */
[----:B------:R-:W-:-:S03]  /*0eb0*/  UIMAD UR6, UR8, UR41, UR6 ;  /* 0x00000029080672a4 */ /* 0x000fc6000f8e0206 */
[----:B------:R-:W-:Y:S01]  /*0ec0*/  ULDC UR8, c[0x0][0x218] ;  /* 0x0000860000087ab9 */ /* 0x000fe20000000800 */
        /* <DEDUP_REMOVED lines=19> */
.L_x_458:
        /* <DEDUP_REMOVED lines=21> */
[----:B------:R-:W-:Y:S02]  /*1150*/  UISETP.NE.AND UP0, UPT, UR34, -0x1, UPT ;  /* 0xffffffff2200788c */ /* 0x000fe4000bf05270 */
[----:B------:R-:W-:Y:S02]  /*1160*/  ULDC.64 UR10, c[0x0][0x178] ;  /* 0x00005e00000a7ab9 */ /* 0x000fe40000000a00 */
[----:B------:R-:W-:Y:S02]  /*1170*/  ULDC.64 UR8, c[0x0][0x190] ;  /* 0x0000640000087ab9 */ /* 0x000fe40000000a00 */
[----:B------:R-:W-:Y:S01]  /*1180*/  UISETP.NE.AND UP2, UPT, UR13, -0x1, UPT ;  /* 0xffffffff0d00788c */ /* 0x000fe2000bf45270 */
[----:B------:R-:W-:Y:S01]  /*1190*/  PLOP3.LUT P1, PT, PT, PT, UP0, 0x80, 0x0 ;  /* 0x000000000000781c */ /* 0x000fe20003f2f008 */
[----:B------:R-:W-:Y:S02]  /*11a0*/  UIADD3 UR12, UR31, 0x3f, URZ ;  /* 0x0000003f1f0c7890 */ /* 0x000fe4000fffe03f */
[----:B------:R-:W-:-:S02]  /*11b0*/  UIMAD UR14, UR40, UR10, URZ ;  /* 0x0000000a280e72a4 */ /* 0x000fc4000f8e023f */
[----:B------:R-:W-:Y:S02]  /*11c0*/  UIMAD.WIDE.U32 UR6, UR13, UR8, URZ ;  /* 0x000000080d0672a5 */ /* 0x000fe4000f8e003f */
[----:B------:R-:W-:Y:S02]  /*11d0*/  UIMAD UR16, UR13, UR9, URZ ;  /* 0x000000090d1072a4 */ /* 0x000fe4000f8e023f */
[----:B------:R-:W-:Y:S02]  /*11e0*/  UIMAD.WIDE.U32 UR8, UR35, UR10, URZ ;  /* 0x0000000a230872a5 */ /* 0x000fe4000f8e003f */
[----:B------:R-:W-:Y:S02]  /*11f0*/  USHF.R.S32.HI UR15, URZ, 0x1f, UR12 ;  /* 0x0000001f3f0f7899 */ /* 0x000fe4000801140c */
[----:B------:R-:W-:Y:S02]  /*1200*/  UIMAD UR14, UR35, UR11, UR14 ;  /* 0x0000000b230e72a4 */ /* 0x000fe4000f8e020e */
[----:B------:R-:W-:-:S02]  /*1210*/  @UP0 UIADD3 UR10, UR33, UR34, URZ ;  /* 0x00000022210a0290 */ /* 0x000fc4000fffe03f */
[----:B------:R-:W-:Y:S02]  /*1220*/  ULEA.HI UR11, UR15, UR12, URZ, 0x6 ;  /* 0x0000000c0f0b7291 */ /* 0x000fe4000f8f303f */
[----:B------:R-:W-:Y:S02]  /*1230*/  UIADD3 UR26, UR9, UR14, URZ ;  /* 0x0000000e091a7290 */ /* 0x000fe4000fffe03f */
[----:B------:R-:W-:Y:S02]  /*1240*/  USEL UR28, UR8, UR6, !UP2 ;  /* 0x00000006081c7287 */ /* 0x000fe4000d000000 */
[----:B------:R-:W-:Y:S02]  /*1250*/  @UP2 UIADD3 UR26, UR7, UR16, URZ ;  /* 0x00000010071a2290 */ /* 0x000fe4000fffe03f */
[----:B------:R-:W-:Y:S02]  /*1260*/  ULDC.64 UR8, c[0x0][0x198] ;  /* 0x0000660000087ab9 */ /* 0x000fe40000000a00 */
[----:B------:R-:W-:-:S02]  /*1270*/  @UP0 UIMAD.WIDE.U32 UR6, UR10, UR8, URZ ;  /* 0x000000080a0602a5 */ /* 0x000fc4000f8e003f */
[----:B------:R-:W-:Y:S02]  /*1280*/  ULOP3.LUT UR8, UR11, 0xffffffc0, URZ, 0xc0, !UPT ;  /* 0xffffffc00b087892 */ /* 0x000fe4000f8ec03f */
[----:B------:R-:W-:Y:S02]  /*1290*/  @UP0 UIMAD UR24, UR10, UR9, UR7 ;  /* 0x000000090a1802a4 */ /* 0x000fe4000f8e0207 */
[----:B------:R-:W-:Y:S02]  /*12a0*/  UIADD3 UR19, UR8, -0x40, URZ ;  /* 0xffffffc008137890 */ /* 0x000fe4000fffe03f */
[----:B------:R-:W-:Y:S02]  /*12b0*/  USHF.R.S32.HI UR36, URZ, 0x6, UR11 ;  /* 0x000000063f247899 */ /* 0x000fe4000801140b */
[----:B------:R-:W-:Y:S02]  /*12c0*/  USHF.R.S32.HI UR29, URZ, 0x1f, UR19 ;  /* 0x0000001f3f1d7899 */ /* 0x000fe40008011413 */
[----:B------:R-:W-:Y:S01]  /*12d0*/  @UP0 UMOV UR22, UR6 ;  /* 0x0000000600160c82 */ /* 0x000fe20008000000 */
[----:B------:R-:W-:Y:S05]  /*12e0*/  @P1 BRA `(.L_x_460) ;  /* 0x000000c000001947 */ /* 0x000fea0003800000 */
[----:B------:R-:W-:Y:S02]  /*12f0*/  USHF.R.S32.HI UR6, URZ, 0x1f, UR33 ;  /* 0x0000001f3f067899 */ /* 0x000fe40008011421 */
[----:B------:R-:W-:-:S02]  /*1300*/  ULDC.64 UR8, c[0x0][0x198] ;  /* 0x0000660000087ab9 */ /* 0x000fc40000000a00 */
        /* <DEDUP_REMOVED lines=9> */
[----:B------:R-:W-:Y:S02]  /*13a0*/  UIADD3 UR24, UR7, UR8, URZ ;  /* 0x0000000807187290 */ /* 0x000fe4000fffe03f */
.L_x_460:
        /* <DEDUP_REMOVED lines=34> */
[----:B------:R-:W-:Y:S02]  /*15d0*/  ULDC.64 UR10, c[0x0][0x188] ;  /* 0x00006200000a7ab9 */ /* 0x000fe40000000a00 */
[----:B------:R-:W-:Y:S02]  /*15e0*/  UIMAD UR9, UR33, UR9, UR6 ;  /* 0x00000009210972a4 */ /* 0x000fe4000f8e0206 */
[----:B------:R-:W-:-:S04]  /*15f0*/  UIMAD UR6, UR40, UR10, URZ ;  /* 0x0000000a280672a4 */ /* 0x000fc8000f8e023f */
[----:B------:R-:W-:Y:S02]  /*1600*/  UIMAD UR11, UR35, UR11, UR6 ;  /* 0x0000000b230b72a4 */ /* 0x000fe4000f8e0206 */
[----:B------:R-:W-:-:S04]  /*1610*/  UIMAD.WIDE.U32 UR6, UR33, UR8, URZ ;  /* 0x00000008210672a5 */ /* 0x000fc8000f8e003f */
[----:B------:R-:W-:-:S04]  /*1620*/  UIADD3 UR7, UR7, UR9, URZ ;  /* 0x0000000907077290 */ /* 0x000fc8000fffe03f */
[----:B------:R-:W-:-:S04]  /*1630*/  UIMAD.WIDE.U32 UR6, UR35, UR10, UR6 ;  /* 0x0000000a230672a5 */ /* 0x000fc8000f8e0006 */
[----:B------:R-:W-:-:S03]  /*1640*/  UIADD3 UR23, UR7, UR11, URZ ;  /* 0x0000000b07177290 */ /* 0x000fc6000fffe03f */
[----:B------:R-:W-:Y:S02]  /*1650*/  UMOV UR21, UR6 ;  /* 0x0000000600157c82 */ /* 0x000fe40008000000 */
.L_x_461:
[----:B------:R-:W-:Y:S01]  /*1660*/  ULDC.64 UR8, c[0x0][0x370] ;  /* 0x0000dc0000087ab9 */ /* 0x000fe20000000a00 */
[----:B------:R-:W-:Y:S01]  /*1670*/  PLOP3.LUT P0, PT, PT, PT, UP5, 0x80, 0x0 ;  /* 0x000000000000781c */ /* 0x000fe20003f0f058 */
[----:B------:R-:W-:Y:S02]  /*1680*/  @UP2 UIMAD.WIDE.U32 UR6, UR13, UR8, URZ ;  /* 0x000000080d0622a5 */ /* 0x000fe4000f8e003f */
[----:B------:R-:W-:Y:S02]  /*1690*/  ULDC UR11, c[0x0][0x224] ;  /* 0x00008900000b7ab9 */ /* 0x000fe40000000800 */
[----:B------:R-:W-:Y:S02]  /*16a0*/  @UP2 UIMAD UR18, UR13, UR9, UR7 ;  /* 0x000000090d1222a4 */ /* 0x000fe4000f8e0207 */
[----:B------:R-:W-:Y:S02]  /*16b0*/  USHF.L.U32 UR15, UR35, 0x7, URZ ;  /* 0x00000007230f7899 */ /* 0x000fe4000800063f */
[----:B------:R-:W-:-:S02]  /*16c0*/  @UP2 UMOV UR16, UR6 ;  /* 0x0000000600102c82 */ /* 0x000fc40008000000 */
        /* <DEDUP_REMOVED lines=22> */
[----:B------:R-:W-:Y:S02]  /*1830*/  UIADD3 UR6, UP1, UR19, UR6, URZ ;  /* 0x0000000613067290 */ /* 0x000fe4000ff3e03f */
[----:B------:R-:W-:Y:S02]  /*1840*/  ULDC UR15, c[0x0][0x234] ;  /* 0x00008d00000f7ab9 */ /* 0x000fe40000000800 */
        /* <DEDUP_REMOVED lines=14> */
.L_x_462:
[----:B------:R-:W-:-:S04]  /*1930*/  UMOV UR8, UR53 ;  /* 0x0000003500087c82 */ /* 0x000fc80008000000 */
.L_x_463:
[----:B------:R-:W-:Y:S01]  /*1940*/  UIADD3 UR6, UP4, UP3, UR6, UR47, UR49 ;  /* 0x0000002f06067290 */ /* 0x000fe2000fb9e031 */
[----:B------:R-:W1:Y:S01]  /*1950*/  S2R R21, SR_TID.X ;  /* 0x0000000000157919 */ /* 0x000e620000002100 */
[----:B------:R-:W-:Y:S01]  /*1960*/  UIADD3 UR15, UR19, UR15, URZ ;  /* 0x0000000f130f7290 */ /* 0x000fe2000fffe03f */
[----:B------:R-:W-:Y:S01]  /*1970*/  IADD3 R14, P0, R239, UR19, RZ ;  /* 0x00000013ef0e7c10 */ /* 0x000fe2000ff1e0ff */
[----:B------:R-:W-:Y:S01]  /*1980*/  UIADD3 UR27, UP2, UP1, UR12, UR6, UR14 ;  /* 0x000000060c1b7290 */ /* 0x000fe2000f95e00e */
[----:B------:R-:W-:Y:S01]  /*1990*/  IMAD.U32 R7, RZ, RZ, UR19 ;  /* 0x00000013ff077e24 */ /* 0x000fe2000f8e00ff */
[----:B------:R-:W-:Y:S01]  /*19a0*/  UIADD3.X UR6, UR9, UR51, UR56, UP4, UP3 ;  /* 0x0000003309067290 */ /* 0x000fe2000a7e6438 */
[----:B------:R-:W-:Y:S01]  /*19b0*/  SHF.R.S32.HI R229, RZ, 0x1f, R228 ;  /* 0x0000001fffe57819 */ /* 0x000fe200000114e4 */
[----:B------:R-:W-:Y:S01]  /*19c0*/  ULDC UR13, c[0x0][0x2e8] ;  /* 0x0000ba00000d7ab9 */ /* 0x000fe20000000800 */
[----:B------:R-:W-:Y:S01]  /*19d0*/  IADD3.X R16, R24, UR29, RZ, P0, !PT ;  /* 0x0000001d18107c10 */ /* 0x000fe200087fe4ff */
[----:B------:R-:W-:Y:S01]  /*19e0*/  UIADD3.X UR25, UR10, UR6, UR11, UP2, UP1 ;  /* 0x000000060a197290 */ /* 0x000fe200097e240b */
[----:B------:R-:W-:Y:S01]  /*19f0*/  IMAD.U32 R9, RZ, RZ, UR37 ;  /* 0x00000025ff097e24 */ /* 0x000fe2000f8e00ff */
[----:B------:R-:W-:Y:S01]  /*1a00*/  BSSY B1, `(.L_x_459) ;  /* 0x0000905000017945 */ /* 0x000fe20003800000 */
[----:B------:R-:W-:Y:S01]  /*1a10*/  ULDC.64 UR6, c[0x0][0x1a8] ;  /* 0x00006a0000067ab9 */ /* 0x000fe20000000a00 */
[----:B------:R-:W-:Y:S01]  /*1a20*/  IMAD R8, R16, c[0x0][0x190], RZ ;  /* 0x0000640010087a24 */ /* 0x000fe200078e02ff */
[----:B------:R-:W-:Y:S01]  /*1a30*/  UIMAD UR6, UR60, UR6, URZ ;  /* 0x000000063c0672a4 */ /* 0x000fe2000f8e023f */
[----:B------:R-:W-:Y:S01]  /*1a40*/  IMAD.U32 R12, RZ, RZ, UR37 ;  /* 0x00000025ff0c7e24 */ /* 0x000fe2000f8e00ff */
        /* <DEDUP_REMOVED lines=12> */
[----:B------:R-:W-:Y:S01]  /*1b10*/  UIMAD UR12, UR37, UR7, UR6 ;  /* 0x00000007250c72a4 */ /* 0x000fe2000f8e0206 */
[----:B------:R-:W-:Y:S01]  /*1b20*/  IADD3 R4, P2, R228, UR16, RZ ;  /* 0x00000010e4047c10 */ /* 0x000fe2000ff5e0ff */
[----:B------:R-:W-:Y:S01]  /*1b30*/  UIADD3 UR6, UR19, UR8, URZ ;  /* 0x0000000813067290 */ /* 0x000fe2000fffe03f */
[----:B------:R-:W-:Y:S01]  /*1b40*/  IMAD.IADD R21, R21, 0x1, -R5 ;  /* 0x0000000115157824 */ /* 0x000fe200078e0a05 */
[----:B------:R-:W-:Y:S01]  /*1b50*/  UIADD3 UR8, UR36, -0x1, URZ ;  /* 0xffffffff24087890 */ /* 0x000fe2000fffe03f */
[----:B------:R-:W-:Y:S01]  /*1b60*/  IADD3.X R5, R229, UR18, RZ, P2, !PT ;  /* 0x00000012e5057c10 */ /* 0x000fe200097fe4ff */
[----:B------:R-:W-:Y:S01]  /*1b70*/  UMOV UR19, 0x4 ;  /* 0x0000000400137882 */ /* 0x000fe20000000000 */
[----:B------:R-:W-:Y:S01]  /*1b80*/  IMAD R6, R6, UR48, R21 ;  /* 0x0000003006067c24 */ /* 0x000fe2000f8e0215 */
[----:B------:R-:W-:-:S02]  /*1b90*/  UIMAD.WIDE UR6, UR6, UR19, UR10 ;  /* 0x00000013060672a5 */ /* 0x000fc4000f8e020a */
[----:B------:R-:W-:Y:S02]  /*1ba0*/  IMAD.WIDE.U32 R4, R7, c[0x0][0x370], R4 ;  /* 0x0000dc0007047a25 */ /* 0x000fe400078e0004 */
[----:B------:R-:W-:-:S03]  /*1bb0*/  IADD3 R10, P0, R6, UR27, RZ ;  /* 0x0000001b060a7c10 */ /* 0x000fc6000ff1e0ff */
[----:B------:R-:W-:Y:S01]  /*1bc0*/  UMOV UR11, UR6 ;  /* 0x00000006000b7c82 */ /* 0x000fe20008000000 */
[----:B------:R-:W-:Y:S01]  /*1bd0*/  LEA.HI.X.SX32 R11, R6, UR25, 0x1, P0 ;  /* 0x00000019060b7c11 */ /* 0x000fe200080f0eff */
[----:B------:R-:W-:Y:S01]  /*1be0*/  UIADD3 UR6, -UR20, UR31, UR17 ;  /* 0x0000001f14067290 */ /* 0x000fe2000fffe111 */
[----:B------:R-:W-:Y:S01]  /*1bf0*/  IMAD.WIDE.U32 R6, R14, c[0x0][0x190], R228 ;  /* 0x000064000e067a25 */ /* 0x000fe200078e00e4 */
[----:B------:R-:W-:Y:S01]  /*1c00*/  IADD3 R5, R5, UR9, RZ ;  /* 0x0000000905057c10 */ /* 0x000fe2000fffe0ff */
[----:B------:R-:W-:Y:S02]  /*1c10*/  UMOV UR10, UR7 ;  /* 0x00000007000a7c82 */ /* 0x000fe40008000000 */
[----:B------:R-:W-:Y:S01]  /*1c20*/  UIADD3 UR6, UR6, -UR13, URZ ;  /* 0x8000000d06067290 */ /* 0x000fe2000fffe03f */
[----:B------:R-:W-:Y:S01]  /*1c30*/  IADD3 R8, P0, R6, UR28, RZ ;  /* 0x0000001c06087c10 */ /* 0x000fe2000ff1e0ff */
[----:B------:R-:W-:Y:S02]  /*1c40*/  IMAD.WIDE.U32 R4, R9, c[0x0][0x378], R4 ;  /* 0x0000de0009047a25 */ /* 0x000fe400078e0004 */
[----:B------:R-:W-:Y:S01]  /*1c50*/  USHF.R.S32.HI UR13, URZ, 0x1f, UR6 ;  /* 0x0000001f3f0d7899 */ /* 0x000fe20008011406 */
[----:B------:R-:W-:Y:S01]  /*1c60*/  IADD3.X R9, R7, UR26, R17, P0, !PT ;  /* 0x0000001a07097c10 */ /* 0x000fe200087fe411 */
[----:B------:R-:W-:Y:S01]  /*1c70*/  IMAD.MOV.U32 R6, RZ, RZ, R4 ;  /* 0x000000ffff067224 */ /* 0x000fe200078e0004 */
[----:B------:R-:W-:Y:S01]  /*1c80*/  LEA R220, P0, R10, c[0x0][0x350], 0x2 ;  /* 0x0000d4000adc7a11 */ /* 0x000fe200078010ff */
[----:B------:R-:W-:Y:S01]  /*1c90*/  ULEA.HI UR13, UR13, UR6, URZ, 0x6 ;  /* 0x000000060d0d7291 */ /* 0x000fe2000f8f303f */
[----:B------:R-:W-:Y:S01]  /*1ca0*/  IADD3 R7, R5, UR12, RZ ;  /* 0x0000000c05077c10 */ /* 0x000fe2000fffe0ff */
[----:B------:R-:W-:Y:S01]  /*1cb0*/  IMAD R5, R24, c[0x0][0x370], RZ ;  /* 0x0000dc0018057a24 */ /* 0x000fe200078e02ff */
[----:B------:R-:W-:Y:S01]  /*1cc0*/  LEA.HI.X R221, R10, c[0x0][0x354], R11, 0x2, P0 ;  /* 0x0000d5000add7a11 */ /* 0x000fe200000f140b */
[----:B------:R-:W-:Y:S01]  /*1cd0*/  USHF.R.S32.HI UR13, URZ, 0x6, UR13 ;  /* 0x000000063f0d7899 */ /* 0x000fe2000801140d */
[----:B------:R-:W-:Y:S01]  /*1ce0*/  IMAD.WIDE.U32 R12, R12, c[0x0][0x1a8], R8 ;  /* 0x00006a000c0c7a25 */ /* 0x000fe200078e0008 */
[----:B------:R-:W-:-:S02]  /*1cf0*/  ULDC.64 UR6, c[0x0][0x200] ;  /* 0x0000800000067ab9 */ /* 0x000fc40000000a00 */
[----:B------:R-:W-:Y:S01]  /*1d00*/  UISETP.LT.AND UP1, UPT, URZ, UR13, UPT ;  /* 0x0000000d3f00728c */ /* 0x000fe2000bf21270 */
[----:B------:R-:W-:Y:S01]  /*1d10*/  IMAD R4, R239, c[0x0][0x374], R5 ;  /* 0x0000dd00ef047a24 */ /* 0x000fe200078e0205 */
[----:B------:R-:W-:Y:S01]  /*1d20*/  IADD3 R18, R13, UR14, RZ ;  /* 0x0000000e0d127c10 */ /* 0x000fe2000fffe0ff */
[----:B------:R-:W-:Y:S01]  /*1d30*/  IMAD.WIDE.U32 R6, R239, c[0x0][0x370], R6 ;  /* 0x0000dc00ef067a25 */ /* 0x000fe200078e0006 */
[----:B------:R-:W-:Y:S01]  /*1d40*/  USEL UR13, URZ, UR13, !UP1 ;  /* 0x0000000d3f0d7287 */ /* 0x000fe2000c800000 */
[----:B------:R-:W-:Y:S01]  /*1d50*/  LEA R224, P3, R12, c[0x0][0x160], 0x1 ;  /* 0x000058000ce07a11 */ /* 0x000fe200078608ff */
[----:B------:R-:W-:Y:S01]  /*1d60*/  UIMAD.WIDE UR6, UR15, UR19, UR6 ;  /* 0x000000130f0672a5 */ /* 0x000fe2000f8e0206 */
[----:B------:R-:W-:Y:S01]  /*1d70*/  IMAD.IADD R11, R7, 0x1, R4 ;  /* 0x00000001070b7824 */ /* 0x000fe200078e0204 */
[----:B------:R-:W-:Y:S01]  /*1d80*/  UISETP.GT.AND UP1, UPT, UR36, UR13, UPT ;  /* 0x0000000d2400728c */ /* 0x000fe2000bf24270 */
[----:B------:R-:W-:Y:S02]  /*1d90*/  LEA R223, P2, R6, c[0x0][0x330], 0x1 ;  /* 0x0000cc0006df7a11 */ /* 0x000fe400078408ff */
[----:B------:R-:W-:-:S02]  /*1da0*/  LEA.HI.X R225, R12, c[0x0][0x164], R18, 0x1, P3 ;  /* 0x000059000ce17a11 */ /* 0x000fc400018f0c12 */
[----:B------:R-:W-:Y:S02]  /*1db0*/  LEA.HI.X R226, R6, c[0x0][0x334], R11, 0x1, P2 ;  /* 0x0000cd0006e27a11 */ /* 0x000fe400010f0c0b */
        /* <DEDUP_REMOVED lines=20> */
.L_x_465:
        /* <DEDUP_REMOVED lines=18> */
.L_x_466:
        /* <DEDUP_REMOVED lines=35> */
.L_x_468:
[----:B------:R-:W-:Y:S05]  /*2250*/  BSYNC B0 ;  /* 0x0000000000007941 */ /* 0x000fea0003800000 */
.L_x_467:
        /* <DEDUP_REMOVED lines=21> */
.L_x_470:
[----:B------:R-:W-:Y:S05]  /*23b0*/  BSYNC B0 ;  /* 0x0000000000007941 */ /* 0x000fea0003800000 */
.L_x_469:
        /* <DEDUP_REMOVED lines=31> */
.L_x_472:
[----:B------:R-:W-:Y:S05]  /*25b0*/  BSYNC B0 ;  /* 0x0000000000007941 */ /* 0x000fea0003800000 */
.L_x_471:
        /* <DEDUP_REMOVED lines=20> */
.L_x_464:
        /* <DEDUP_REMOVED lines=15> */
[----:B------:R-:W-:Y:S01]  /*27f0*/  IMAD R8, R14, c[0x0][0x374], R8 ;  /* 0x0000dd000e087a24 */ /* 0x000fe200078e0208 */
        /* <DEDUP_REMOVED lines=34> */
.L_x_475:
[----:B------:R-:W-:Y:S05]  /*2a20*/  BSYNC B0 ;  /* 0x0000000000007941 */ /* 0x000fea0003800000 */
.L_x_474:
        /* <DEDUP_REMOVED lines=48> */
.L_x_477:
[----:B------:R-:W-:Y:S05]  /*2d30*/  BSYNC B0 ;  /* 0x0000000000007941 */ /* 0x000fea0003800000 */
.L_x_476:
        /* <DEDUP_REMOVED lines=44> */
.L_x_479:
[----:B------:R-:W-:Y:S05]  /*3000*/  BSYNC B0 ;  /* 0x0000000000007941 */ /* 0x000fea0003800000 */
.L_x_478:
        /* <DEDUP_REMOVED lines=45> */
.L_x_481:
[----:B------:R-:W-:Y:S05]  /*32e0*/  BSYNC B0 ;  /* 0x0000000000007941 */ /* 0x000fea0003800000 */
.L_x_480:
[C---:B--23--:R-:W-:Y:S01]  /*32f0*/  IADD3 R4, R227.reuse, 0x8, RZ ;  /* 0x00000008e3047810 */ /* 0x04cfe20007ffe0ff */
[----:B------:R-:W-:Y:S01]  /*3300*/  USHF.R.S32.HI UR12, URZ, 0x1f, UR17 ;  /* 0x0000001f3f0c7899 */ /* 0x000fe20008011411 */
[C---:B------:R-:W-:Y:S01]  /*3310*/  ISETP.GE.AND P1, PT, R227.reuse, UR9, PT ;  /* 0x00000009e3007c0c */ /* 0x040fe2000bf26270 */
[----:B------:R-:W-:Y:S01]  /*3320*/  ULDC.64 UR14, c[0x0][0x198] ;  /* 0x00006600000e7ab9 */ /* 0x000fe20000000a00 */
[----:B------:R-:W-:Y:S01]  /*3330*/  ISETP.GE.AND P0, PT, R4, UR9, PT ;  /* 0x0000000904007c0c */ /* 0x000fe2000bf06270 */
[----:B------:R-:W-:Y:S01]  /*3340*/  UIMAD UR9, UR12, UR14, URZ ;  /* 0x0000000e0c0972a4 */ /* 0x000fe2000f8e023f */
[----:B------:R-:W-:Y:S01]  /*3350*/  IMAD.MOV.U32 R4, RZ, RZ, 0x4 ;  /* 0x00000004ff047424 */ /* 0x000fe200078e00ff */
[----:B------:R-:W-:Y:S01]  /*3360*/  MOV R235, 0x7f800000 ;  /* 0x7f80000000eb7802 */ /* 0x000fe20000000f00 */
[----:B------:R-:W-:Y:S01]  /*3370*/  IMAD.MOV.U32 R234, RZ, RZ, 0x7f800000 ;  /* 0x7f800000ffea7424 */ /* 0x000fe200078e00ff */
[----:B------:R-:W-:Y:S01]  /*3380*/  UIMAD UR9, UR17, UR15, UR9 ;  /* 0x0000000f110972a4 */ /* 0x000fe2000f8e0209 */
[----:B------:R-:W-:-:S05]  /*3390*/  IMAD.WIDE R4, R227, R4, UR6 ;  /* 0x00000006e3047e25 */ /* 0x000fca000f8e0204 */
[----:B------:R-:W-:Y:S01]  /*33a0*/  IMAD.U32 R6, RZ, RZ, UR9 ;  /* 0x00000009ff067e24 */ /* 0x000fe2000f8e00ff */
[----:B------:R-:W-:Y:S01]  /*33b0*/  UIADD3 UR9, -UR17, UR20, URZ ;  /* 0x0000001411097290 */ /* 0x000fe2000fffe13f */
[----:B------:R-:W-:Y:S01]  /*33c0*/  MOV R17, UR17 ;  /* 0x0000001100117c02 */ /* 0x000fe20008000f00 */
[----:B------:R2:W5:Y:S04]  /*33d0*/  @!P1 LDG.E R234, [R4.64] ;  /* 0x0000000404ea9981 */ /* 0x000568000c1e1900 */
[----:B------:R-:W-:Y:S01]  /*33e0*/  ISETP.GE.AND P5, PT, R239, UR9, PT ;  /* 0x00000009ef007c0c */ /* 0x000fe2000bfa6270 */
[----:B------:R2:W5:Y:S01]  /*33f0*/  @!P0 LDG.E R235, [R4.64+0x20] ;  /* 0x0000200404eb8981 */ /* 0x000562000c1e1900 */
[----:B------:R-:W-:Y:S11]  /*3400*/  BSSY B0, `(.L_x_482) ;  /* 0x000003a000007945 */ /* 0x000ff60003800000 */
[----:B------:R3:W-:Y:S04]  /*3410*/  @P5 STS.128 [R222+0x10000], RZ ;  /* 0x010000ffde005388 */ /* 0x0007e80000000c00 */
[----:B------:R3:W-:Y:S04]  /*3420*/  @P5 STS.128 [R222+0x12000], RZ ;  /* 0x012000ffde005388 */ /* 0x0007e80000000c00 */
[----:B------:R3:W-:Y:S04]  /*3430*/  @P5 STS.128 [R222+0x14000], RZ ;  /* 0x014000ffde005388 */ /* 0x0007e80000000c00 */
[----:B------:R3:W-:Y:S01]  /*3440*/  @P5 STS.128 [R222+0x16000], RZ ;  /* 0x016000ffde005388 */ /* 0x0007e20000000c00 */
[----:B--2---:R-:W-:-:S05]  /*3450*/  IMAD.WIDE.U32 R4, R17, c[0x0][0x198], R228 ;  /* 0x0000660011047a25 */ /* 0x004fca00078e00e4 */
[----:B------:R-:W-:-:S04]  /*3460*/  IADD3 R4, P0, R4, UR22, RZ ;  /* 0x0000001604047c10 */ /* 0x000fc8000ff1e0ff */
[----:B------:R-:W-:Y:S01]  /*3470*/  IADD3.X R5, R5, UR24, R6, P0, !PT ;  /* 0x0000001805057c10 */ /* 0x000fe200087fe406 */
[----:B------:R-:W-:-:S04]  /*3480*/  IMAD R6, R22, c[0x0][0x1b0], RZ ;  /* 0x00006c0016067a24 */ /* 0x000fc800078e02ff */
[C---:B------:R-:W-:Y:S02]  /*3490*/  IMAD R14, R15.reuse, c[0x0][0x1b4], R6 ;  /* 0x00006d000f0e7a24 */ /* 0x040fe400078e0206 */
[----:B------:R-:W-:-:S05]  /*34a0*/  IMAD.WIDE.U32 R10, R15, c[0x0][0x1b0], R4 ;  /* 0x00006c000f0a7a25 */ /* 0x000fca00078e0004 */
[----:B------:R-:W-:Y:S01]  /*34b0*/  IADD3 R16, R11, R14, RZ ;  /* 0x0000000e0b107210 */ /* 0x000fe20007ffe0ff */
[----:B------:R-:W-:Y:S05]  /*34c0*/  @P5 BRA `(.L_x_483) ;  /* 0x000002d000005947 */ /* 0x000fea0003800000 */
[----:B---3--:R-:W-:Y:S01]  /*34d0*/  ISETP.GE.AND P3, PT, R228, c[0x0][0x220], PT ;  /* 0x00008800e4007a0c */ /* 0x008fe20003f66270 */
        /* <DEDUP_REMOVED lines=44> */
.L_x_483:
[----:B---3--:R-:W-:Y:S05]  /*37a0*/  BSYNC B0 ;  /* 0x0000000000007941 */ /* 0x008fea0003800000 */
.L_x_482:
        /* <DEDUP_REMOVED lines=8> */
[----:B--2---:R-:W-:Y:S01]  /*3830*/  IMAD.U32 R4, RZ, RZ, UR22 ;  /* 0x00000016ff047e24 */ /* 0x004fe2000f8e00ff */
        /* <DEDUP_REMOVED lines=10> */
[C---:B------:R-:W-:Y:S01]  /*38e0*/  IMAD.WIDE.U32 R10, R7.reuse, c[0x0][0x198], R10 ;  /* 0x00006600070a7a25 */ /* 0x040fe200078e000a */
        /* <DEDUP_REMOVED lines=35> */
.L_x_485:
[----:B------:R-:W-:Y:S05]  /*3b20*/  BSYNC B0 ;  /* 0x0000000000007941 */ /* 0x000fea0003800000 */
.L_x_484:
        /* <DEDUP_REMOVED lines=62> */
.L_x_487:
[----:B------:R-:W-:Y:S05]  /*3f10*/  BSYNC B0 ;  /* 0x0000000000007941 */ /* 0x000fea0003800000 */
.L_x_486:
[----:B------:R1:W-:Y:S01]  /*3f20*/  @P4 STS.128 [R222+0x19000], RZ ;  /* 0x019000ffde004388 */ /* 0x0003e20000000c00 */
[----:B------:R-:W-:Y:S03]  /*3f30*/  BSSY B0, `(.L_x_488) ;  /* 0x0000034000007945 */ /* 0x000fe60003800000 */
[----:B------:R1:W-:Y:S04]  /*3f40*/  @P4 STS.128 [R222+0x1b000], RZ ;  /* 0x01b000ffde004388 */ /* 0x0003e80000000c00 */
[----:B------:R1:W-:Y:S04]  /*3f50*/  @P4 STS.128 [R222+0x1d000], RZ ;  /* 0x01d000ffde004388 */ /* 0x0003e80000000c00 */
[----:B------:R1:W-:Y:S01]  /*3f60*/  @P4 STS.128 [R222+0x1f000], RZ ;  /* 0x01f000ffde004388 */ /* 0x0003e20000000c00 */
[----:B------:R-:W-:Y:S05]  /*3f70*/  @P4 BRA `(.L_x_489) ;  /* 0x000002f000004947 */ /* 0x000fea0003800000 */
[----:B------:R-:W-:Y:S01]  /*3f80*/  IADD3 R6, P0, R19, 0x20, RZ ;  /* 0x0000002013067810 */ /* 0x000fe20007f1e0ff */
[----:B-12---:R-:W-:Y:S01]  /*3f90*/  IMAD.U32 R5, RZ, RZ, UR23 ;  /* 0x00000017ff057e24 */ /* 0x006fe2000f8e00ff */
        /* <DEDUP_REMOVED lines=44> */
[----:B------:R1:W-:Y:S02]  /*4260*/  @!P0 LDGSTS.E.BYPASS.LTC128B.128 [R222+0x1f000], [R4.64+0x180] ;  /* 0x1f00018004de8fae */ /* 0x0003e4000b901d44 */
.L_x_489:
[----:B------:R-:W-:Y:S05]  /*4270*/  BSYNC B0 ;  /* 0x0000000000007941 */ /* 0x000fea0003800000 */
.L_x_488:
[----:B------:R-:W-:Y:S01]  /*4280*/  IMAD.MOV.U32 R6, RZ, RZ, c[0x0][0x308] ;  /* 0x0000c200ff067624 */ /* 0x000fe200078e00ff */
[----:B------:R-:W-:Y:S01]  /*4290*/  MOV R7, c[0x0][0x30c] ;  /* 0x0000c30000077a02 */ /* 0x000fe20000000f00 */
[----:B------:R-:W0:Y:S04]  /*42a0*/  LDGDEPBAR ;  /* 0x00000000000079af */ /* 0x000e280000000000 */
[----:B-12---:R1:W2:Y:S04]  /*42b0*/  LDG.E.64 R4, [R6.64+0x8] ;  /* 0x0000080406047981 */ /* 0x0062a8000c1e1b00 */
[----:B-1-3--:R-:W3:Y:S01]  /*42c0*/  LDG.E.64 R6, [R6.64] ;  /* 0x0000000406067981 */ /* 0x00aee2000c1e1b00 */
[----:B------:R-:W-:Y:S01]  /*42d0*/  IMAD.MOV.U32 R247, RZ, RZ, c[0x0][0x22c] ;  /* 0x00008b00fff77624 */ /* 0x000fe200078e00ff */
[--C-:B------:R-:W-:Y:S01]  /*42e0*/  SHF.R.S32.HI R8, RZ, 0x1f, R21.reuse ;  /* 0x0000001fff087819 */ /* 0x100fe20000011415 */
[----:B------:R-:W-:Y:S01]  /*42f0*/  UIADD3 UR16, UR31, 0x40, UR17 ;  /* 0x000000401f107890 */ /* 0x000fe2000fffe011 */
        /* <DEDUP_REMOVED lines=64> */
[----:B------:R-:W-:Y:S01]  /*4700*/  SHF.L.U32 R250, R245, 0x5, RZ ;  /* 0x00000005f5fa7819 */ /* 0x000fe200000006ff */
[----:B------:R-:W-:Y:S01]  /*4710*/  IMAD.U32 R249, R247, -0x40, RZ ;  /* 0xffffffc0f7f97824 */ /* 0x000fe200078e00ff */
[----:B------:R-:W-:Y:S01]  /*4720*/  UIADD3 UR16, UR16, -UR20, URZ ;  /* 0x8000001410107290 */ /* 0x000fe2000fffe03f */
[----:B--2---:R-:W-:-:S02]  /*4730*/  IADD3 R240, P1, P0, R4, UR46, R21 ;  /* 0x0000002e04f07c10 */ /* 0x004fc4000f83e015 */
[----:B------:R-:W-:Y:S02]  /*4740*/  CS2R R20, SRZ ;  /* 0x0000000000147805 */ /* 0x000fe4000001ff00 */
[----:B------:R-:W-:Y:S01]  /*4750*/  IADD3.X R244, R5, UR50, R8, P1, P0 ;  /* 0x0000003205f47c10 */ /* 0x000fe20008fe0408 */
[----:B------:R-:W-:Y:S01]  /*4760*/  IMAD.WIDE.U32 R240, R240, -0x2daee0ad, RZ ;  /* 0xd2511f53f0f07825 */ /* 0x000fe200078e00ff */
[----:B---3--:R-:W1:Y:S08]  /*4770*/  R2UR UR14, R7 ;  /* 0x00000000070e73c2 */ /* 0x008e7000000e0000 */
[----:B------:R-:W2:Y:S01]  /*4780*/  R2UR UR15, R6 ;  /* 0x00000000060f73c2 */ /* 0x000ea200000e0000 */
[----:B-1----:R-:W-:-:S02]  /*4790*/  UIADD3 UR28, UR14, -0x4498517b, URZ ;  /* 0xbb67ae850e1c7890 */ /* 0x002fc4000fffe03f */
[----:B------:R-:W-:Y:S02]  /*47a0*/  UIADD3 UR26, UR14, 0x76cf5d0a, URZ ;  /* 0x76cf5d0a0e1a7890 */ /* 0x000fe4000fffe03f */
[----:B------:R-:W-:Y:S02]  /*47b0*/  UIADD3 UR24, UR14, 0x32370b8f, URZ ;  /* 0x32370b8f0e187890 */ /* 0x000fe4000fffe03f */
[----:B------:R-:W-:Y:S02]  /*47c0*/  UIADD3 UR22, UR14, -0x126145ec, URZ ;  /* 0xed9eba140e167890 */ /* 0x000fe4000fffe03f */
[----:B--2---:R-:W-:Y:S02]  /*47d0*/  UIADD3 UR29, UR15, -0x61c88647, URZ ;  /* 0x9e3779b90f1d7890 */ /* 0x004fe4000fffe03f */
[----:B------:R-:W-:Y:S02]  /*47e0*/  UIADD3 UR27, UR15, 0x3c6ef372, URZ ;  /* 0x3c6ef3720f1b7890 */ /* 0x000fe4000fffe03f */
[----:B------:R-:W-:-:S02]  /*47f0*/  UIADD3 UR25, UR15, -0x255992d5, URZ ;  /* 0xdaa66d2b0f197890 */ /* 0x000fc4000fffe03f */
[----:B------:R-:W-:Y:S02]  /*4800*/  UIADD3 UR23, UR15, 0x78dde6e4, URZ ;  /* 0x78dde6e40f177890 */ /* 0x000fe4000fffe03f */
[----:B------:R-:W-:Y:S02]  /*4810*/  UIADD3 UR21, UR15, 0x1715609d, URZ ;  /* 0x1715609d0f157890 */ /* 0x000fe4000fffe03f */
[----:B------:R-:W-:Y:S02]  /*4820*/  UIADD3 UR19, UR14, -0x56f99767, URZ ;  /* 0xa90668990e137890 */ /* 0x000fe4000fffe03f */
[----:B------:R-:W-:Y:S02]  /*4830*/  UIADD3 UR18, UR15, -0x4ab325aa, URZ ;  /* 0xb54cda560f127890 */ /* 0x000fe4000fffe03f */
[----:B------:R-:W-:Y:S02]  /*4840*/  UIADD3 UR17, UR14, 0x646e171e, URZ ;  /* 0x646e171e0e117890 */ /* 0x000fe4000fffe03f */
.L_x_492:
[----:B------:R-:W0:Y:S01]  /*4850*/  LDGDEPBAR ;  /* 0x00000000000079af */ /* 0x000e220000000000 */
[----:B------:R-:W-:Y:S01]  /*4860*/  USHF.L.U32 UR9, UR8, 0x6, URZ ;  /* 0x0000000608097899 */ /* 0x000fe2000800063f */
[C---:B-----5:R-:W-:Y:S01]  /*4870*/  FSETP.NEU.FTZ.AND P0, PT, R234.reuse, -INF , PT ;  /* 0xff800000ea00780b */ /* 0x060fe20003f1d000 */
[----:B------:R-:W-:Y:S02]  /*4880*/  UISETP.GT.AND UP1, UPT, UR8, UR13, UPT ;  /* 0x0000000d0800728c */ /* 0x000fe4000bf24270 */
[----:B------:R-:W-:Y:S02]  /*4890*/  UISETP.GE.AND UP0, UPT, UR9, UR16, UPT ;  /* 0x000000100900728c */ /* 0x000fe4000bf06270 */
[----:B------:R-:W-:Y:S01]  /*48a0*/  IMAD.U32 R116, RZ, RZ, UR9 ;  /* 0x00000009ff747e24 */ /* 0x000fe2000f8e00ff */
[----:B------:R-:W-:Y:S04]  /*48b0*/  USHF.L.U32 UR9, UR30, 0x6, URZ ;  /* 0x000000061e097899 */ /* 0x000fe8000800063f */
[----:B------:R-:W-:Y:S04]  /*48c0*/  UIADD3 UR9, UR9, 0x40, URZ ;  /* 0x0000004009097890 */ /* 0x000fe8000fffe03f */
[----:B------:R-:W-:Y:S06]  /*48d0*/  UISETP.LT.AND UP0, UPT, UR9, UR20, UP0 ;  /* 0x000000140900728c */ /* 0x000fec0008701270 */
[----:B------:R-:W-:Y:S01]  /*48e0*/  PLOP3.LUT P4, PT, PT, PT, UP0, 0x80, 0x0 ;  /* 0x000000000000781c */ /* 0x000fe20003f8f008 */
[----:B------:R-:W-:Y:S04]  /*48f0*/  DEPBAR.LE SB0, 0x0 ;  /* 0x000080000000791a */ /* 0x000fe80000000000 */
[----:B------:R-:W-:Y:S06]  /*4900*/  BAR.SYNC.DEFER_BLOCKING 0x0 ;  /* 0x0000000000007b1d */ /* 0x000fec0000010000 */
[----:B------:R-:W-:Y:S06]  /*4910*/  LDSM.16.M88.4 R16, [R210] ;  /* 0x00000000d210783b */ /* 0x000fec0000000200 */
[----:B-1----:R-:W1:Y:S06]  /*4920*/  LDSM.16.M88.4 R8, [R209+0x10000] ;  /* 0x01000000d108783b */ /* 0x002e6c0000000200 */
[----:B------:R-:W2:Y:S06]  /*4930*/  LDSM.16.M88.4 R84, [R209+0x10800] ;  /* 0x01080000d154783b */ /* 0x000eac0000000200 */
[----:B------:R-:W-:Y:S06]  /*4940*/  LDSM.16.M88.4 R88, [R211] ;  /* 0x00000000d358783b */ /* 0x000fec0000000200 */
[----:B------:R-:W3:Y:S06]  /*4950*/  LDSM.16.M88.4 R92, [R2+0x10000] ;  /* 0x01000000025c783b */ /* 0x000eec0000000200 */
[----:B------:R-:W4:Y:S06]  /*4960*/  LDSM.16.M88.4 R96, [R2+0x10800] ;  /* 0x010800000260783b */ /* 0x000f2c0000000200 */
[----:B------:R-:W-:Y:S06]  /*4970*/  LDSM.16.M88.4 R100, [R215] ;  /* 0x00000000d764783b */ /* 0x000fec0000000200 */
[----:B------:R-:W4:Y:S01]  /*4980*/  LDSM.16.M88.4 R104, [R208+0x10000] ;  /* 0x01000000d068783b */ /* 0x000f220000000200 */
[C---:B-1----:R-:W-:Y:S05]  /*4990*/  HMMA.16816.F32 R4, R16.reuse, R8, RZ ;  /* 0x000000081004723c */ /* 0x042fea00000018ff */
[----:B------:R-:W-:Y:S03]  /*49a0*/  LDSM.16.M88.4 R108, [R214] ;  /* 0x00000000d66c783b */ /* 0x000fe60000000200 */
[C---:B------:R-:W-:Y:S03]  /*49b0*/  HMMA.16816.F32 R8, R16.reuse, R10, RZ ;  /* 0x0000000a1008723c */ /* 0x040fe600000018ff */
[----:B------:R-:W-:Y:S05]  /*49c0*/  LDSM.16.M88.4 R112, [R3+0x10000] ;  /* 0x010000000370783b */ /* 0x000fea0000000200 */
[C---:B--2---:R-:W-:Y:S08]  /*49d0*/  HMMA.16816.F32 R12, R16.reuse, R84, RZ ;  /* 0x00000054100c723c */ /* 0x044ff000000018ff */
[----:B------:R-:W-:Y:S01]  /*49e0*/  HMMA.16816.F32 R16, R16, R86, RZ ;  /* 0x000000561010723c */ /* 0x000fe200000018ff */
[----:B------:R-:W1:Y:S07]  /*49f0*/  LDSM.16.M88.4 R84, [R208+0x10800] ;  /* 0x01080000d054783b */ /* 0x000e6e0000000200 */
[C---:B---3--:R-:W-:Y:S08]  /*4a00*/  HMMA.16816.F32 R4, R88.reuse, R92, R4 ;  /* 0x0000005c5804723c */ /* 0x048ff00000001804 */
[C---:B------:R-:W-:Y:S01]  /*4a10*/  HMMA.16816.F32 R8, R88.reuse, R94, R8 ;  /* 0x0000005e5808723c */ /* 0x040fe20000001808 */
[----:B------:R-:W-:Y:S07]  /*4a20*/  LDSM.16.M88.4 R92, [R210+0x2000] ;  /* 0x00200000d25c783b */ /* 0x000fee0000000200 */
[C---:B----4-:R-:W-:Y:S08]  /*4a30*/  HMMA.16816.F32 R12, R88.reuse, R96, R12 ;  /* 0x00000060580c723c */ /* 0x050ff0000000180c */
[----:B------:R-:W-:Y:S01]  /*4a40*/  HMMA.16816.F32 R16, R88, R98, R16 ;  /* 0x000000625810723c */ /* 0x000fe20000001810 */
[----:B------:R-:W2:Y:S06]  /*4a50*/  LDSM.16.M88.4 R88, [R3+0x10800] ;  /* 0x010800000358783b */ /* 0x000eac0000000200 */
[----:B------:R-:W3:Y:S01]  /*4a60*/  LDSM.16.M88.4 R96, [R209+0x12000] ;  /* 0x01200000d160783b */ /* 0x000ee20000000200 */
[C---:B------:R-:W-:Y:S08]  /*4a70*/  HMMA.16816.F32 R4, R100.reuse, R104, R4 ;  /* 0x000000686404723c */ /* 0x040ff00000001804 */
[C---:B------:R-:W-:Y:S01]  /*4a80*/  HMMA.16816.F32 R8, R100.reuse, R106, R8 ;  /* 0x0000006a6408723c */ /* 0x040fe20000001808 */
[----:B------:R-:W-:Y:S07]  /*4a90*/  LDSM.16.M88.4 R104, [R2+0x12000] ;  /* 0x012000000268783b */ /* 0x000fee0000000200 */
[C---:B-1----:R-:W-:Y:S08]  /*4aa0*/  HMMA.16816.F32 R12, R100.reuse, R84, R12 ;  /* 0x00000054640c723c */ /* 0x042ff0000000180c */
[----:B------:R-:W-:Y:S01]  /*4ab0*/  HMMA.16816.F32 R16, R100, R86, R16 ;  /* 0x000000566410723c */ /* 0x000fe20000001810 */
[----:B------:R-:W1:Y:S06]  /*4ac0*/  LDSM.16.M88.4 R84, [R209+0x12800] ;  /* 0x01280000d154783b */ /* 0x000e6c0000000200 */
[----:B------:R-:W4:Y:S01]  /*4ad0*/  LDSM.16.M88.4 R100, [R211+0x2000] ;  /* 0x00200000d364783b */ /* 0x000f220000000200 */
[C---:B------:R-:W-:Y:S08]  /*4ae0*/  HMMA.16816.F32 R4, R108.reuse, R112, R4 ;  /* 0x000000706c04723c */ /* 0x040ff00000001804 */
[C---:B------:R-:W-:Y:S01]  /*4af0*/  HMMA.16816.F32 R8, R108.reuse, R114, R8 ;  /* 0x000000726c08723c */ /* 0x040fe20000001808 */
[----:B------:R-:W-:Y:S07]  /*4b00*/  LDSM.16.M88.4 R112, [R208+0x12000] ;  /* 0x01200000d070783b */ /* 0x000fee0000000200 */
[C---:B--2---:R-:W-:Y:S08]  /*4b10*/  HMMA.16816.F32 R12, R108.reuse, R88, R12 ;  /* 0x000000586c0c723c */ /* 0x044ff0000000180c */
[----:B------:R-:W-:Y:S01]  /*4b20*/  HMMA.16816.F32 R16, R108, R90, R16 ;  /* 0x0000005a6c10723c */ /* 0x000fe20000001810 */
[----:B------:R-:W2:Y:S06]  /*4b30*/  LDSM.16.M88.4 R88, [R2+0x12800] ;  /* 0x012800000258783b */ /* 0x000eac0000000200 */
[----:B------:R-:W2:Y:S01]  /*4b40*/  LDSM.16.M88.4 R108, [R215+0x2000] ;  /* 0x00200000d76c783b */ /* 0x000ea20000000200 */
[C---:B---3--:R-:W-:Y:S08]  /*4b50*/  HMMA.16816.F32 R4, R92.reuse, R96, R4 ;  /* 0x000000605c04723c */ /* 0x048ff00000001804 */
[C---:B------:R-:W-:Y:S01]  /*4b60*/  HMMA.16816.F32 R8, R92.reuse, R98, R8 ;  /* 0x000000625c08723c */ /* 0x040fe20000001808 */
[----:B------:R-:W-:Y:S07]  /*4b70*/  LDSM.16.M88.4 R96, [R3+0x12000] ;  /* 0x012000000360783b */ /* 0x000fee0000000200 */
[C---:B-1----:R-:W-:Y:S08]  /*4b80*/  HMMA.16816.F32 R12, R92.reuse, R84, R12 ;  /* 0x000000545c0c723c */ /* 0x042ff0000000180c */
[----:B------:R-:W-:Y:S01]  /*4b90*/  HMMA.16816.F32 R16, R92, R86, R16 ;  /* 0x000000565c10723c */ /* 0x000fe20000001810 */
[----:B------:R-:W1:Y:S06]  /*4ba0*/  LDSM.16.M88.4 R84, [R208+0x12800] ;  /* 0x01280000d054783b */ /* 0x000e6c0000000200 */
[----:B------:R-:W3:Y:S01]  /*4bb0*/  LDSM.16.M88.4 R92, [R214+0x2000] ;  /* 0x00200000d65c783b */ /* 0x000ee20000000200 */
[C---:B----4-:R-:W-:Y:S08]  /*4bc0*/  HMMA.16816.F32 R4, R100.reuse, R104, R4 ;  /* 0x000000686404723c */ /* 0x050ff00000001804 */
[C---:B------:R-:W-:Y:S01]  /*4bd0*/  HMMA.16816.F32 R8, R100.reuse, R106, R8 ;  /* 0x0000006a6408723c */ /* 0x040fe20000001808 */
[----:B------:R-:W-:Y:S07]  /*4be0*/  LDSM.16.M88.4 R104, [R209+0x14000] ;  /* 0x01400000d168783b */ /* 0x000fee0000000200 */
[C---:B--2---:R-:W-:Y:S08]  /*4bf0*/  HMMA.16816.F32 R12, R100.reuse, R88, R12 ;  /* 0x00000058640c723c */ /* 0x044ff0000000180c */
[----:B------:R-:W-:Y:S01]  /*4c00*/  HMMA.16816.F32 R16, R100, R90, R16 ;  /* 0x0000005a6410723c */ /* 0x000fe20000001810 */
[----:B------:R-:W2:Y:S06]  /*4c10*/  LDSM.16.M88.4 R88, [R3+0x12800] ;  /* 0x012800000358783b */ /* 0x000eac0000000200 */
[----:B------:R-:W4:Y:S01]  /*4c20*/  LDSM.16.M88.4 R100, [R210+0x4000] ;  /* 0x00400000d264783b */ /* 0x000f220000000200 */
[C---:B------:R-:W-:Y:S08]  /*4c30*/  HMMA.16816.F32 R4, R108.reuse, R112, R4 ;  /* 0x000000706c04723c */ /* 0x040ff00000001804 */
[C---:B------:R-:W-:Y:S01]  /*4c40*/  HMMA.16816.F32 R8, R108.reuse, R114, R8 ;  /* 0x000000726c08723c */ /* 0x040fe20000001808 */
[----:B------:R-:W-:Y:S07]  /*4c50*/  LDSM.16.M88.4 R112, [R2+0x14000] ;  /* 0x014000000270783b */ /* 0x000fee0000000200 */
[C---:B-1----:R-:W-:Y:S08]  /*4c60*/  HMMA.16816.F32 R12, R108.reuse, R84, R12 ;  /* 0x000000546c0c723c */ /* 0x042ff0000000180c */
[----:B------:R-:W-:Y:S01]  /*4c70*/  HMMA.16816.F32 R16, R108, R86, R16 ;  /* 0x000000566c10723c */ /* 0x000fe20000001810 */
[----:B------:R-:W1:Y:S06]  /*4c80*/  LDSM.16.M88.4 R84, [R209+0x14800] ;  /* 0x01480000d154783b */ /* 0x000e6c0000000200 */
[----:B------:R-:W1:Y:S01]  /*4c90*/  LDSM.16.M88.4 R108, [R211+0x4000] ;  /* 0x00400000d36c783b */ /* 0x000e620000000200 */
[C---:B---3--:R-:W-:Y:S08]  /*4ca0*/  HMMA.16816.F32 R4, R92.reuse, R96, R4 ;  /* 0x000000605c04723c */ /* 0x048ff00000001804 */
[C---:B------:R-:W-:Y:S01]  /*4cb0*/  HMMA.16816.F32 R8, R92.reuse, R98, R8 ;  /* 0x000000625c08723c */ /* 0x040fe20000001808 */
[----:B------:R-:W-:Y:S07]  /*4cc0*/  LDSM.16.M88.4 R96, [R208+0x14000] ;  /* 0x01400000d060783b */ /* 0x000fee0000000200 */
[C---:B--2---:R-:W-:Y:S08]  /*4cd0*/  HMMA.16816.F32 R12, R92.reuse, R88, R12 ;  /* 0x000000585c0c723c */ /* 0x044ff0000000180c */
[----:B------:R-:W-:Y:S01]  /*4ce0*/  HMMA.16816.F32 R16, R92, R90, R16 ;  /* 0x0000005a5c10723c */ /* 0x000fe20000001810 */
[----:B------:R-:W2:Y:S06]  /*4cf0*/  LDSM.16.M88.4 R88, [R2+0x14800] ;  /* 0x014800000258783b */ /* 0x000eac0000000200 */
[----:B------:R-:W3:Y:S01]  /*4d00*/  LDSM.16.M88.4 R92, [R215+0x4000] ;  /* 0x00400000d75c783b */ /* 0x000ee20000000200 */
[C---:B----4-:R-:W-:Y:S08]  /*4d10*/  HMMA.16816.F32 R4, R100.reuse, R104, R4 ;  /* 0x000000686404723c */ /* 0x050ff00000001804 */
        /* <DEDUP_REMOVED lines=35> */
[C---:B------:R-:W-:Y:S08]  /*4f50*/  HMMA.16816.F32 R8, R92.reuse, R98, R8 ;  /* 0x000000625c08723c */ /* 0x040ff00000001808 */
[C---:B--2---:R-:W-:Y:S01]  /*4f60*/  HMMA.16816.F32 R12, R92.reuse, R88, R12 ;  /* 0x000000585c0c723c */ /* 0x044fe2000000180c */
[----:B------:R-:W2:Y:S07]  /*4f70*/  @!P4 S2R R88, SR_TID.X ;  /* 0x000000000058c919 */ /* 0x000eae0000002100 */
[----:B------:R-:W-:Y:S07]  /*4f80*/  HMMA.16816.F32 R16, R92, R90, R16 ;  /* 0x0000005a5c10723c */ /* 0x000fee0000001810 */
[----:B------:R-:W-:Y:S01]  /*4f90*/  FMUL.FTZ R90, R234, 1.4426950216293334961 ;  /* 0x3fb8aa3bea5a7820 */ /* 0x000fe20000410000 */
[C---:B----4-:R-:W-:Y:S01]  /*4fa0*/  HMMA.16816.F32 R4, R100.reuse, R104, R4 ;  /* 0x000000686404723c */ /* 0x050fe20000001804 */
[----:B------:R-:W-:Y:S04]  /*4fb0*/  IMAD.U32 R93, RZ, RZ, UR30 ;  /* 0x0000001eff5d7e24 */ /* 0x000fe8000f8e00ff */
[----:B------:R-:W-:Y:S01]  /*4fc0*/  FSEL R90, R90, RZ, P0 ;  /* 0x000000ff5a5a7208 */ /* 0x000fe20000000000 */
[C---:B------:R-:W-:Y:S01]  /*4fd0*/  FMUL.FTZ R94, R235.reuse, 1.4426950216293334961 ;  /* 0x3fb8aa3beb5e7820 */ /* 0x040fe20000410000 */
[----:B------:R-:W-:Y:S01]  /*4fe0*/  FSETP.NEU.FTZ.AND P0, PT, R235, -INF , PT ;  /* 0xff800000eb00780b */ /* 0x000fe20003f1d000 */
[C---:B------:R-:W-:Y:S04]  /*4ff0*/  HMMA.16816.F32 R8, R100.reuse, R106, R8 ;  /* 0x0000006a6408723c */ /* 0x040fe80000001808 */
[----:B--2---:R-:W-:Y:S02]  /*5000*/  @!P4 IMAD.SHL.U32 R88, R88, 0x2, RZ ;  /* 0x000000025858c824 */ /* 0x004fe400078e00ff */
[----:B------:R-:W-:Y:S02]  /*5010*/  IMAD R93, R93, 0x2, R245 ;  /* 0x000000025d5d7824 */ /* 0x000fe400078e02f5 */
[C---:B-1----:R-:W-:Y:S04]  /*5020*/  HMMA.16816.F32 R12, R100.reuse, R84, R12 ;  /* 0x00000054640c723c */ /* 0x042fe8000000180c */
[----:B------:R-:W-:Y:S03]  /*5030*/  @!P4 LOP3.LUT R88, R250, 0x6, R88, 0xf8, !PT ;  /* 0x00000006fa58c812 */ /* 0x000fe600078ef858 */
[----:B------:R-:W-:Y:S01]  /*5040*/  IMAD.U32 R85, RZ, RZ, UR30 ;  /* 0x0000001eff557e24 */ /* 0x000fe2000f8e00ff */
[----:B------:R-:W-:Y:S01]  /*5050*/  HMMA.16816.F32 R16, R100, R86, R16 ;  /* 0x000000566410723c */ /* 0x000fe20000001810 */
[----:B------:R-:W-:Y:S03]  /*5060*/  IMAD.U32 R84, RZ, RZ, UR31 ;  /* 0x0000001fff547e24 */ /* 0x000fe6000f8e00ff */
[----:B------:R-:W-:Y:S02]  /*5070*/  @!P4 IMAD R88, R85, 0x40, R88 ;  /* 0x000000405558c824 */ /* 0x000fe400078e0258 */
[----:B------:R-:W-:Y:S01]  /*5080*/  @!P4 IADD3 R84, -R84, 0x1, R227 ;  /* 0x000000015454c810 */ /* 0x000fe20007ffe1e3 */
[----:B------:R-:W-:Y:S01]  /*5090*/  IMAD.U32 R86, RZ, RZ, UR8 ;  /* 0x00000008ff567e24 */ /* 0x000fe2000f8e00ff */
[C---:B------:R-:W-:Y:S05]  /*50a0*/  HMMA.16816.F32 R4, R108.reuse, R112, R4 ;  /* 0x000000706c04723c */ /* 0x040fea0000001804 */
[----:B------:R-:W-:Y:S01]  /*50b0*/  @!P4 IADD3 R84, R116, UR20, R84 ;  /* 0x000000147454cc10 */ /* 0x000fe2000fffe054 */
[----:B------:R-:W-:Y:S01]  /*50c0*/  IMAD R96, R86, 0x4, R246 ;  /* 0x0000000456607824 */ /* 0x000fe200078e02f6 */
[----:B------:R-:W-:Y:S01]  /*50d0*/  @!P4 IADD3 R91, R88, 0x1, RZ ;  /* 0x00000001585bc810 */ /* 0x000fe20007ffe0ff */
[C---:B------:R-:W-:Y:S04]  /*50e0*/  HMMA.16816.F32 R8, R108.reuse, R114, R8 ;  /* 0x000000726c08723c */ /* 0x040fe80000001808 */
[----:B------:R-:W-:Y:S01]  /*50f0*/  @!P4 IMNMX R89, R84, UR20, PT ;  /* 0x000000145459cc17 */ /* 0x000fe2000b800200 */
[----:B------:R-:W-:Y:S03]  /*5100*/  IMAD.WIDE.U32 R96, R96, -0x326172a9, RZ ;  /* 0xcd9e8d5760607825 */ /* 0x000fe600078e00ff */
[-C--:B------:R-:W-:Y:S08]  /*5110*/  @!P4 ISETP.GE.AND P1, PT, R88, R89.reuse, PT ;  /* 0x000000595800c20c */ /* 0x080ff00003f26270 */
[----:B------:R-:W-:Y:S02]  /*5120*/  @!P4 FSEL R4, R4, -INF , !P1 ;  /* 0xff8000000404c808 */ /* 0x000fe40004800000 */
[-C--:B------:R-:W-:Y:S03]  /*5130*/  @!P4 ISETP.GE.AND P1, PT, R91, R89.reuse, PT ;  /* 0x000000595b00c20c */ /* 0x080fe60003f26270 */
[--C-:B------:R-:W-:Y:S01]  /*5140*/  FFMA.FTZ R85, R4, c[0x0][0x23c], -R90.reuse ;  /* 0x00008f0004557a23 */ /* 0x100fe2000001085a */
[----:B------:R-:W-:Y:S02]  /*5150*/  @!P4 IADD3 R4, R84, 0x8, RZ ;  /* 0x000000085404c810 */ /* 0x000fe40007ffe0ff */
[----:B------:R-:W-:Y:S01]  /*5160*/  @!P4 FSEL R5, R5, -INF , !P1 ;  /* 0xff8000000505c808 */ /* 0x000fe20004800000 */
[----:B------:R1:W-:Y:S01]  /*5170*/  MUFU.EX2 R131, R85 ;  /* 0x0000005500837308 */ /* 0x0003e20000000800 */
[----:B------:R-:W-:Y:S03]  /*5180*/  @!P4 IMNMX R4, R4, UR20, PT ;  /* 0x000000140404cc17 */ /* 0x000fe6000b800200 */
[----:B------:R-:W-:Y:S01]  /*5190*/  FFMA.FTZ R92, R5, c[0x0][0x23c], -R90 ;  /* 0x00008f00055c7a23 */ /* 0x000fe2000001085a */
[-C--:B------:R-:W-:Y:S02]  /*51a0*/  @!P4 ISETP.GE.AND P1, PT, R88, R4.reuse, PT ;  /* 0x000000045800c20c */ /* 0x080fe40003f26270 */
[----:B------:R-:W-:Y:S02]  /*51b0*/  FSEL R5, R94, RZ, P0 ;  /* 0x000000ff5e057208 */ /* 0x000fe40000000000 */
[----:B------:R-:W-:Y:S01]  /*51c0*/  @!P4 FSEL R6, R6, -INF , !P1 ;  /* 0xff8000000606c808 */ /* 0x000fe20004800000 */
[----:B------:R2:W3:Y:S01]  /*51d0*/  MUFU.EX2 R130, R92 ;  /* 0x0000005c00827308 */ /* 0x0004e20000000800 */
[-C--:B------:R-:W-:Y:S02]  /*51e0*/  @!P4 ISETP.GE.AND P0, PT, R91, R4.reuse, PT ;  /* 0x000000045b00c20c */ /* 0x080fe40003f06270 */
[----:B------:R-:W-:Y:S01]  /*51f0*/  @!P4 IADD3 R91, R88, 0x8, RZ ;  /* 0x00000008585bc810 */ /* 0x000fe20007ffe0ff */
[--C-:B------:R-:W-:Y:S01]  /*5200*/  FFMA.FTZ R6, R6, c[0x0][0x23c], -R5.reuse ;  /* 0x00008f0006067a23 */ /* 0x100fe20000010805 */
[----:B------:R-:W-:Y:S02]  /*5210*/  @!P4 FSEL R7, R7, -INF , !P0 ;  /* 0xff8000000707c808 */ /* 0x000fe40004000000 */
[-C--:B------:R-:W-:Y:S02]  /*5220*/  @!P4 ISETP.GE.AND P0, PT, R91, R89.reuse, PT ;  /* 0x000000595b00c20c */ /* 0x080fe40003f06270 */
[----:B------:R-:W-:Y:S01]  /*5230*/  LOP3.LUT R94, R97, UR15, R244, 0x96, !PT ;  /* 0x0000000f615e7c12 */ /* 0x000fe2000f8e96f4 */
[----:B------:R4:W3:Y:S01]  /*5240*/  MUFU.EX2 R197, R6 ;  /* 0x0000000600c57308 */ /* 0x0008e20000000800 */
[----:B------:R-:W-:Y:S01]  /*5250*/  FFMA.FTZ R7, R7, c[0x0][0x23c], -R5 ;  /* 0x00008f0007077a23 */ /* 0x000fe20000010805 */
[----:B------:R-:W-:Y:S01]  /*5260*/  @!P4 FSEL R8, R8, -INF , !P0 ;  /* 0xff8000000808c808 */ /* 0x000fe20004000000 */
[----:B-1----:R-:W1:Y:S01]  /*5270*/  LDSM.16.M88.4 R84, [R3+0x16800] ;  /* 0x016800000354783b */ /* 0x002e620000000200 */
[----:B------:R-:W-:Y:S04]  /*5280*/  IMAD.WIDE.U32 R94, R94, -0x2daee0ad, RZ ;  /* 0xd2511f535e5e7825 */ /* 0x000fe800078e00ff */
[----:B------:R-:W-:Y:S02]  /*5290*/  FFMA.FTZ R8, R8, c[0x0][0x23c], -R90 ;  /* 0x00008f0008087a23 */ /* 0x000fe4000001085a */
[----:B------:R3:W1:Y:S01]  /*52a0*/  MUFU.EX2 R196, R7 ;  /* 0x0000000700c47308 */ /* 0x0006620000000800 */
[----:B--2---:R-:W-:Y:S05]  /*52b0*/  LOP3.LUT R92, R241, UR14, R93, 0x96, !PT ;  /* 0x0000000ef15c7c12 */ /* 0x004fea000f8e965d */
[----:B------:R-:W-:Y:S04]  /*52c0*/  IMAD.WIDE.U32 R92, R92, -0x326172a9, RZ ;  /* 0xcd9e8d575c5c7825 */ /* 0x000fe800078e00ff */
[----:B------:R2:W1:Y:S01]  /*52d0*/  MUFU.EX2 R128, R8 ;  /* 0x0000000800807308 */ /* 0x0004620000000800 */
[----:B----4-:R-:W-:Y:S02]  /*52e0*/  LOP3.LUT R6, R95, UR28, R240, 0x96, !PT ;  /* 0x0000001c5f067c12 */ /* 0x010fe4000f8e96f0 */
[----:B------:R-:W-:Y:S02]  /*52f0*/  @!P4 IADD3 R95, R88, 0x9, RZ ;  /* 0x00000009585fc810 */ /* 0x000fe40007ffe0ff */
[----:B------:R-:W-:Y:S02]  /*5300*/  LOP3.LUT R96, R93, UR29, R96, 0x96, !PT ;  /* 0x0000001d5d607c12 */ /* 0x000fe4000f8e9660 */
[-C--:B------:R-:W-:Y:S03]  /*5310*/  @!P4 ISETP.GE.AND P0, PT, R95, R89.reuse, PT ;  /* 0x000000595f00c20c */ /* 0x080fe60003f06270 */
[----:B------:R-:W-:Y:S01]  /*5320*/  IMAD.WIDE.U32 R96, R96, -0x2daee0ad, RZ ;  /* 0xd2511f5360607825 */ /* 0x000fe200078e00ff */
[----:B------:R-:W-:Y:S02]  /*5330*/  @!P4 FSEL R9, R9, -INF , !P0 ;  /* 0xff8000000909c808 */ /* 0x000fe40004000000 */
[-C--:B------:R-:W-:Y:S01]  /*5340*/  @!P4 ISETP.GE.AND P0, PT, R91, R4.reuse, PT ;  /* 0x000000045b00c20c */ /* 0x080fe20003f06270 */
[----:B---3--:R-:W-:Y:S01]  /*5350*/  IMAD.WIDE.U32 R6, R6, -0x326172a9, RZ ;  /* 0xcd9e8d5706067825 */ /* 0x008fe200078e00ff */
[----:B------:R-:W-:Y:S02]  /*5360*/  LOP3.LUT R93, R97, UR26, R94, 0x96, !PT ;  /* 0x0000001a615d7c12 */ /* 0x000fe4000f8e965e */
[----:B------:R-:W-:Y:S02]  /*5370*/  @!P4 FSEL R10, R10, -INF , !P0 ;  /* 0xff8000000a0ac808 */ /* 0x000fe40004000000 */
[-C--:B------:R-:W-:Y:S01]  /*5380*/  @!P4 ISETP.GE.AND P0, PT, R95, R4.reuse, PT ;  /* 0x000000045f00c20c */ /* 0x080fe20003f06270 */
[C---:B-1----:R-:W-:Y:S03]  /*5390*/  HMMA.16816.F32 R12, R108.reuse, R84, R12 ;  /* 0x000000546c0c723c */ /* 0x042fe6000000180c */
[----:B--2---:R-:W-:Y:S01]  /*53a0*/  LOP3.LUT R8, R7, UR27, R92, 0x96, !PT ;  /* 0x0000001b07087c12 */ /* 0x004fe2000f8e965c */
[----:B------:R-:W-:Y:S01]  /*53b0*/  FFMA.FTZ R7, R9, c[0x0][0x23c], -R90 ;  /* 0x00008f0009077a23 */ /* 0x000fe2000001085a */
[----:B------:R-:W-:Y:S01]  /*53c0*/  @!P4 FSEL R11, R11, -INF , !P0 ;  /* 0xff8000000b0bc808 */ /* 0x000fe20004000000 */
[--C-:B------:R-:W-:Y:S02]  /*53d0*/  FFMA.FTZ R10, R10, c[0x0][0x23c], -R5.reuse ;  /* 0x00008f000a0a7a23 */ /* 0x100fe40000010805 */
[----:B------:R-:W-:Y:S01]  /*53e0*/  HMMA.16816.F32 R16, R108, R86, R16 ;  /* 0x000000566c10723c */ /* 0x000fe20000001810 */
[----:B------:R1:W-:Y:S03]  /*53f0*/  MUFU.EX2 R126, R7 ;  /* 0x00000007007e7308 */ /* 0x0003e60000000800 */
[--C-:B------:R-:W-:Y:S02]  /*5400*/  FFMA.FTZ R11, R11, c[0x0][0x23c], -R5.reuse ;  /* 0x00008f000b0b7a23 */ /* 0x100fe40000010805 */
[----:B------:R-:W-:Y:S05]  /*5410*/  IMAD.WIDE.U32 R92, R93, -0x326172a9, RZ ;  /* 0xcd9e8d575d5c7825 */ /* 0x000fea00078e00ff */
[----:B------:R2:W-:Y:S01]  /*5420*/  MUFU.EX2 R129, R10 ;  /* 0x0000000a00817308 */ /* 0x0005e20000000800 */
[----:B------:R-:W-:Y:S01]  /*5430*/  IMAD.WIDE.U32 R8, R8, -0x2daee0ad, RZ ;  /* 0xd2511f5308087825 */ /* 0x000fe200078e00ff */
[----:B------:R-:W-:Y:S02]  /*5440*/  LOP3.LUT R84, R93, UR25, R6, 0x96, !PT ;  /* 0x000000195d547c12 */ /* 0x000fe4000f8e9606 */
[----:B------:R-:W-:Y:S03]  /*5450*/  @!P4 IADD3 R6, R88, 0x10, RZ ;  /* 0x000000105806c810 */ /* 0x000fe60007ffe0ff */
[----:B------:R-:W-:Y:S01]  /*5460*/  IMAD.WIDE.U32 R84, R84, -0x2daee0ad, RZ ;  /* 0xd2511f5354547825 */ /* 0x000fe200078e00ff */
[CC--:B------:R-:W-:Y:S02]  /*5470*/  @!P4 ISETP.GE.AND P3, PT, R6.reuse, R4.reuse, PT ;  /* 0x000000040600c20c */ /* 0x0c0fe40003f66270 */
[----:B------:R3:W-:Y:S01]  /*5480*/  MUFU.EX2 R127, R11 ;  /* 0x0000000b007f7308 */ /* 0x0007e20000000800 */
[-C--:B------:R-:W-:Y:S02]  /*5490*/  @!P4 ISETP.GE.AND P1, PT, R6, R89.reuse, PT ;  /* 0x000000590600c20c */ /* 0x080fe40003f26270 */
[----:B------:R-:W-:Y:S02]  /*54a0*/  @!P4 FSEL R14, R14, -INF , !P3 ;  /* 0xff8000000e0ec808 */ /* 0x000fe40005800000 */
[----:B-1----:R-:W-:Y:S02]  /*54b0*/  LOP3.LUT R7, R9, UR24, R96, 0x96, !PT ;  /* 0x0000001809077c12 */ /* 0x002fe4000f8e9660 */
[----:B------:R-:W-:Y:S01]  /*54c0*/  @!P4 IADD3 R9, R88, 0x11, RZ ;  /* 0x000000115809c810 */ /* 0x000fe20007ffe0ff */
[--C-:B------:R-:W-:Y:S01]  /*54d0*/  FFMA.FTZ R14, R14, c[0x0][0x23c], -R5.reuse ;  /* 0x00008f000e0e7a23 */ /* 0x100fe20000010805 */
[----:B------:R-:W-:Y:S01]  /*54e0*/  LOP3.LUT R93, R85, UR22, R8, 0x96, !PT ;  /* 0x00000016555d7c12 */ /* 0x000fe2000f8e9608 */
[----:B------:R-:W-:Y:S01]  /*54f0*/  IMAD.WIDE.U32 R6, R7, -0x326172a9, RZ ;  /* 0xcd9e8d5707067825 */ /* 0x000fe200078e00ff */
[-C--:B------:R-:W-:Y:S01]  /*5500*/  @!P4 ISETP.GE.AND P6, PT, R9, R89.reuse, PT ;  /* 0x000000590900c20c */ /* 0x080fe20003fc6270 */
[----:B------:R-:W-:Y:S01]  /*5510*/  MUFU.EX2 R125, R14 ;  /* 0x0000000e007d7308 */ /* 0x000fe20000000800 */
[----:B------:R-:W-:Y:S02]  /*5520*/  @!P4 FSEL R12, R12, -INF , !P1 ;  /* 0xff8000000c0cc808 */ /* 0x000fe40004800000 */
[----:B------:R-:W-:Y:S02]  /*5530*/  @!P4 FSEL R13, R13, -INF , !P6 ;  /* 0xff8000000d0dc808 */ /* 0x000fe40007000000 */
[----:B--2---:R-:W-:Y:S01]  /*5540*/  LOP3.LUT R10, R7, UR23, R92, 0x96, !PT ;  /* 0x00000017070a7c12 */ /* 0x004fe2000f8e965c */
[----:B------:R-:W-:Y:S01]  /*5550*/  IMAD.WIDE.U32 R92, R93, -0x326172a9, RZ ;  /* 0xcd9e8d575d5c7825 */ /* 0x000fe200078e00ff */
[C---:B------:R-:W-:Y:S02]  /*5560*/  @!P4 IADD3 R7, R88.reuse, 0x18, RZ ;  /* 0x000000185807c810 */ /* 0x040fe40007ffe0ff */
[----:B------:R-:W-:Y:S01]  /*5570*/  @!P4 IADD3 R88, R88, 0x19, RZ ;  /* 0x000000195858c810 */ /* 0x000fe20007ffe0ff */
[----:B------:R-:W-:Y:S01]  /*5580*/  FFMA.FTZ R13, R13, c[0x0][0x23c], -R90 ;  /* 0x00008f000d0d7a23 */ /* 0x000fe2000001085a */
[----:B------:R-:W-:Y:S01]  /*5590*/  LOP3.LUT R8, R93, UR21, R6, 0x96, !PT ;  /* 0x000000155d087c12 */ /* 0x000fe2000f8e9606 */
[----:B---3--:R-:W-:Y:S01]  /*55a0*/  IMAD.WIDE.U32 R10, R10, -0x2daee0ad, RZ ;  /* 0xd2511f530a0a7825 */ /* 0x008fe200078e00ff */
[CC--:B------:R-:W-:Y:S01]  /*55b0*/  @!P4 ISETP.GE.AND P1, PT, R7.reuse, R89.reuse, PT ;  /* 0x000000590700c20c */ /* 0x0c0fe20003f26270 */
[----:B------:R1:W-:Y:S01]  /*55c0*/  MUFU.EX2 R122, R13 ;  /* 0x0000000d007a7308 */ /* 0x0003e20000000800 */
[-C--:B------:R-:W-:Y:S01]  /*55d0*/  @!P4 ISETP.GE.AND P5, PT, R7, R4.reuse, PT ;  /* 0x000000040700c20c */ /* 0x080fe20003fa6270 */
[----:B------:R-:W-:Y:S01]  /*55e0*/  FFMA.FTZ R12, R12, c[0x0][0x23c], -R90 ;  /* 0x00008f000c0c7a23 */ /* 0x000fe2000001085a */
[----:B------:R-:W-:Y:S02]  /*55f0*/  LOP3.LUT R6, R11, UR19, R84, 0x96, !PT ;  /* 0x000000130b067c12 */ /* 0x000fe4000f8e9654 */
[-C--:B------:R-:W-:Y:S01]  /*5600*/  @!P4 ISETP.GE.AND P0, PT, R9, R4.reuse, PT ;  /* 0x000000040900c20c */ /* 0x080fe20003f06270 */
[----:B------:R-:W-:Y:S01]  /*5610*/  IMAD.WIDE.U32 R8, R8, -0x2daee0ad, RZ ;  /* 0xd2511f5308087825 */ /* 0x000fe200078e00ff */
[----:B------:R-:W-:Y:S02]  /*5620*/  @!P4 ISETP.GE.AND P6, PT, R88, R4, PT ;  /* 0x000000045800c20c */ /* 0x000fe40003fc6270 */
[----:B------:R-:W-:Y:S01]  /*5630*/  @!P4 FSEL R15, R15, -INF , !P0 ;  /* 0xff8000000f0fc808 */ /* 0x000fe20004000000 */
[----:B------:R2:W3:Y:S01]  /*5640*/  MUFU.EX2 R124, R12 ;  /* 0x0000000c007c7308 */ /* 0x0004e20000000800 */
[----:B------:R-:W-:Y:S01]  /*5650*/  IMAD.WIDE.U32 R6, R6, -0x326172a9, RZ ;  /* 0xcd9e8d5706067825 */ /* 0x000fe200078e00ff */
[----:B------:R-:W-:Y:S02]  /*5660*/  LOP3.LUT R86, R8, 0xffff, RZ, 0xc0, !PT ;  /* 0x0000ffff08567812 */ /* 0x000fe400078ec0ff */
[----:B------:R-:W-:Y:S01]  /*5670*/  LOP3.LUT R10, R9, UR17, R10, 0x96, !PT ;  /* 0x00000011090a7c12 */ /* 0x000fe2000f8e960a */
[----:B------:R-:W-:Y:S01]  /*5680*/  FFMA.FTZ R15, R15, c[0x0][0x23c], -R5 ;  /* 0x00008f000f0f7a23 */ /* 0x000fe20000010805 */
[----:B------:R-:W-:Y:S02]  /*5690*/  LOP3.LUT R4, R7, UR18, R92, 0x96, !PT ;  /* 0x0000001207047c12 */ /* 0x000fe4000f8e965c */
[----:B------:R-:W-:Y:S02]  /*56a0*/  LOP3.LUT R9, R6, 0xffff, RZ, 0xc0, !PT ;  /* 0x0000ffff06097812 */ /* 0x000fe400078ec0ff */
[----:B------:R-:W-:Y:S01]  /*56b0*/  LOP3.LUT R7, R4, 0xffff, RZ, 0xc0, !PT ;  /* 0x0000ffff04077812 */ /* 0x000fe200078ec0ff */
[----:B------:R-:W4:Y:S01]  /*56c0*/  MUFU.EX2 R123, R15 ;  /* 0x0000000f007b7308 */ /* 0x000f220000000800 */
[----:B------:R-:W-:Y:S02]  /*56d0*/  LOP3.LUT R84, R6, 0xff, RZ, 0xc0, !PT ;  /* 0x000000ff06547812 */ /* 0x000fe400078ec0ff */
[--C-:B-1----:R-:W-:Y:S02]  /*56e0*/  SHF.R.U32.HI R13, RZ, 0x18, R6.reuse ;  /* 0x00000018ff0d7819 */ /* 0x102fe40000011606 */
[----:B------:R-:W-:Y:S02]  /*56f0*/  SHF.R.U32.HI R14, RZ, 0x10, R6 ;  /* 0x00000010ff0e7819 */ /* 0x000fe40000011606 */
[----:B------:R-:W-:Y:S02]  /*5700*/  SHF.R.U32.HI R6, RZ, 0x8, R7 ;  /* 0x00000008ff067819 */ /* 0x000fe40000011607 */
[----:B------:R-:W-:Y:S02]  /*5710*/  @!P4 FSEL R19, R19, -INF , !P6 ;  /* 0xff8000001313c808 */ /* 0x000fe40007000000 */
[----:B------:R-:W-:Y:S02]  /*5720*/  @!P4 FSEL R18, R18, -INF , !P5 ;  /* 0xff8000001212c808 */ /* 0x000fe40006800000 */
[----:B------:R-:W-:Y:S02]  /*5730*/  SHF.R.U32.HI R7, RZ, 0x10, R4 ;  /* 0x00000010ff077819 */ /* 0x000fe40000011604 */
[----:B------:R-:W-:Y:S01]  /*5740*/  @!P4 ISETP.GE.AND P2, PT, R88, R89, PT ;  /* 0x000000595800c20c */ /* 0x000fe20003f46270 */
[--C-:B------:R-:W-:Y:S01]  /*5750*/  FFMA.FTZ R18, R18, c[0x0][0x23c], -R5.reuse ;  /* 0x00008f0012127a23 */ /* 0x100fe20000010805 */
[----:B------:R-:W-:Y:S01]  /*5760*/  LOP3.LUT R6, R6, 0xffff, RZ, 0xc0, !PT ;  /* 0x0000ffff06067812 */ /* 0x000fe200078ec0ff */
[----:B------:R-:W-:Y:S01]  /*5770*/  FFMA.FTZ R5, R19, c[0x0][0x23c], -R5 ;  /* 0x00008f0013057a23 */ /* 0x000fe20000010805 */
[----:B------:R-:W-:Y:S01]  /*5780*/  LOP3.LUT R7, R7, 0xff, RZ, 0xc0, !PT ;  /* 0x000000ff07077812 */ /* 0x000fe200078ec0ff */
[----:B------:R-:W1:Y:S01]  /*5790*/  MUFU.EX2 R121, R18 ;  /* 0x0000001200797308 */ /* 0x000e620000000800 */
[--C-:B------:R-:W-:Y:S02]  /*57a0*/  SHF.R.U32.HI R11, RZ, 0x18, R8.reuse ;  /* 0x00000018ff0b7819 */ /* 0x100fe40000011608 */
[----:B------:R-:W-:Y:S02]  /*57b0*/  SHF.R.U32.HI R85, RZ, 0x10, R8 ;  /* 0x00000010ff557819 */ /* 0x000fe40000011608 */
[----:B------:R-:W-:Y:S02]  /*57c0*/  @!P4 FSEL R17, R17, -INF , !P2 ;  /* 0xff8000001111c808 */ /* 0x000fe40005000000 */
[----:B--2---:R-:W-:Y:S02]  /*57d0*/  LOP3.LUT R12, R8, 0xff, RZ, 0xc0, !PT ;  /* 0x000000ff080c7812 */ /* 0x004fe400078ec0ff */
[----:B------:R-:W-:Y:S01]  /*57e0*/  LOP3.LUT R8, R4, 0xff, RZ, 0xc0, !PT ;  /* 0x000000ff04087812 */ /* 0x000fe200078ec0ff */
[----:B------:R2:W1:Y:S01]  /*57f0*/  MUFU.EX2 R120, R5 ;  /* 0x0000000500787308 */ /* 0x0004620000000800 */
[----:B------:R-:W-:Y:S02]  /*5800*/  ISETP.LE.U32.AND P2, PT, R6, UR32, PT ;  /* 0x0000002006007c0c */ /* 0x000fe4000bf43070 */
[----:B------:R-:W-:Y:S02]  /*5810*/  SHF.R.U32.HI R4, RZ, 0x18, R4 ;  /* 0x00000018ff047819 */ /* 0x000fe40000011604 */
[----:B------:R-:W-:Y:S02]  /*5820*/  ISETP.LE.U32.AND P5, PT, R7, UR32, PT ;  /* 0x0000002007007c0c */ /* 0x000fe4000bfa3070 */
[----:B------:R-:W-:Y:S02]  /*5830*/  @!P4 FSEL R16, R16, -INF , !P1 ;  /* 0xff8000001010c808 */ /* 0x000fe40004800000 */
[----:B------:R-:W-:Y:S02]  /*5840*/  ISETP.LE.U32.AND P1, PT, R8, UR32, PT ;  /* 0x0000002008007c0c */ /* 0x000fe4000bf23070 */
[----:B------:R-:W-:Y:S01]  /*5850*/  ISETP.LE.U32.AND P6, PT, R4, UR32, PT ;  /* 0x0000002004007c0c */ /* 0x000fe2000bfc3070 */
[--C-:B------:R-:W-:Y:S01]  /*5860*/  FFMA.FTZ R16, R16, c[0x0][0x23c], -R90.reuse ;  /* 0x00008f0010107a23 */ /* 0x100fe2000001085a */
[----:B------:R-:W-:Y:S01]  /*5870*/  SHF.R.U32.HI R6, RZ, 0x8, R9 ;  /* 0x00000008ff067819 */ /* 0x000fe20000011609 */
[----:B------:R-:W-:Y:S01]  /*5880*/  @!P2 FADD.FTZ R130, -R130, -RZ ;  /* 0x800000ff8282a221 */ /* 0x000fe20000010100 */
[----:B------:R-:W-:Y:S01]  /*5890*/  ISETP.LE.U32.AND P4, PT, R84, UR32, PT ;  /* 0x0000002054007c0c */ /* 0x000fe2000bf83070 */
[----:B------:R-:W-:Y:S01]  /*58a0*/  FFMA.FTZ R90, R17, c[0x0][0x23c], -R90 ;  /* 0x00008f00115a7a23 */ /* 0x000fe2000001085a */
[----:B------:R-:W-:Y:S01]  /*58b0*/  LOP3.LUT R4, R10, 0xff, RZ, 0xc0, !PT ;  /* 0x000000ff0a047812 */ /* 0x000fe200078ec0ff */
[----:B------:R-:W-:Y:S01]  /*58c0*/  @!P5 FADD.FTZ R197, -R197, -RZ ;  /* 0x800000ffc5c5d221 */ /* 0x000fe20000010100 */
[----:B------:R-:W-:Y:S01]  /*58d0*/  LOP3.LUT R6, R6, 0xffff, RZ, 0xc0, !PT ;  /* 0x0000ffff06067812 */ /* 0x000fe200078ec0ff */
[----:B------:R-:W-:Y:S01]  /*58e0*/  MUFU.EX2 R119, R16 ;  /* 0x0000001000777308 */ /* 0x000fe20000000800 */
[----:B------:R-:W-:Y:S01]  /*58f0*/  ISETP.LE.U32.AND P2, PT, R4, UR32, PT ;  /* 0x0000002004007c0c */ /* 0x000fe2000bf43070 */
[----:B------:R-:W-:Y:S01]  /*5900*/  @!P1 FADD.FTZ R131, -R131, -RZ ;  /* 0x800000ff83839221 */ /* 0x000fe20000010100 */
[----:B------:R-:W-:Y:S01]  /*5910*/  LOP3.LUT R4, R14, 0xff, RZ, 0xc0, !PT ;  /* 0x000000ff0e047812 */ /* 0x000fe200078ec0ff */
[----:B------:R-:W-:Y:S01]  /*5920*/  @!P6 FADD.FTZ R196, -R196, -RZ ;  /* 0x800000ffc4c4e221 */ /* 0x000fe20000010100 */
[----:B------:R-:W-:Y:S02]  /*5930*/  ISETP.LE.U32.AND P5, PT, R6, UR32, PT ;  /* 0x0000002006007c0c */ /* 0x000fe4000bfa3070 */
[----:B------:R-:W-:Y:S01]  /*5940*/  ISETP.LE.U32.AND P1, PT, R13, UR32, PT ;  /* 0x000000200d007c0c */ /* 0x000fe2000bf23070 */
[----:B------:R-:W-:Y:S01]  /*5950*/  @!P4 FADD.FTZ R128, -R128, -RZ ;  /* 0x800000ff8080c221 */ /* 0x000fe20000010100 */
[----:B------:R-:W-:Y:S01]  /*5960*/  ISETP.LE.U32.AND P6, PT, R4, UR32, PT ;  /* 0x0000002004007c0c */ /* 0x000fe2000bfc3070 */
[----:B------:R-:W1:Y:S01]  /*5970*/  MUFU.EX2 R118, R90 ;  /* 0x0000005a00767308 */ /* 0x000e620000000800 */
[--C-:B------:R-:W-:Y:S02]  /*5980*/  SHF.R.U32.HI R4, RZ, 0x18, R10.reuse ;  /* 0x00000018ff047819 */ /* 0x100fe4000001160a */
[----:B------:R-:W-:Y:S01]  /*5990*/  SHF.R.U32.HI R6, RZ, 0x10, R10 ;  /* 0x00000010ff067819 */ /* 0x000fe2000001160a */
[----:B---3--:R-:W-:Y:S01]  /*59a0*/  @!P2 FADD.FTZ R124, -R124, -RZ ;  /* 0x800000ff7c7ca221 */ /* 0x008fe20000010100 */
[----:B------:R-:W-:Y:S02]  /*59b0*/  LOP3.LUT R10, R10, 0xffff, RZ, 0xc0, !PT ;  /* 0x0000ffff0a0a7812 */ /* 0x000fe400078ec0ff */
[----:B------:R-:W-:Y:S01]  /*59c0*/  ISETP.LE.U32.AND P4, PT, R4, UR32, PT ;  /* 0x0000002004007c0c */ /* 0x000fe2000bf83070 */
[----:B------:R-:W-:Y:S01]  /*59d0*/  @!P5 FADD.FTZ R126, -R126, -RZ ;  /* 0x800000ff7e7ed221 */ /* 0x000fe20000010100 */
[----:B------:R-:W-:Y:S01]  /*59e0*/  LOP3.LUT R4, R6, 0xff, RZ, 0xc0, !PT ;  /* 0x000000ff06047812 */ /* 0x000fe200078ec0ff */
[----:B------:R-:W-:Y:S01]  /*59f0*/  @!P1 FADD.FTZ R127, -R127, -RZ ;  /* 0x800000ff7f7f9221 */ /* 0x000fe20000010100 */
[----:B------:R-:W-:Y:S01]  /*5a00*/  SHF.R.U32.HI R6, RZ, 0x8, R10 ;  /* 0x00000008ff067819 */ /* 0x000fe2000001160a */
[----:B------:R-:W-:Y:S01]  /*5a10*/  @!P6 FADD.FTZ R129, -R129, -RZ ;  /* 0x800000ff8181e221 */ /* 0x000fe20000010100 */
[----:B--2---:R-:W-:Y:S02]  /*5a20*/  LOP3.LUT R5, R85, 0xff, RZ, 0xc0, !PT ;  /* 0x000000ff55057812 */ /* 0x004fe400078ec0ff */
[----:B------:R-:W-:Y:S02]  /*5a30*/  LOP3.LUT R6, R6, 0xffff, RZ, 0xc0, !PT ;  /* 0x0000ffff06067812 */ /* 0x000fe400078ec0ff */
[----:B------:R-:W-:Y:S02]  /*5a40*/  ISETP.LE.U32.AND P5, PT, R4, UR32, PT ;  /* 0x0000002004007c0c */ /* 0x000fe4000bfa3070 */
[----:B------:R-:W-:Y:S01]  /*5a50*/  SHF.R.U32.HI R4, RZ, 0x8, R86 ;  /* 0x00000008ff047819 */ /* 0x000fe20000011656 */
[----:B----4-:R-:W-:Y:S01]  /*5a60*/  @!P4 FADD.FTZ R123, -R123, -RZ ;  /* 0x800000ff7b7bc221 */ /* 0x010fe20000010100 */
[----:B------:R-:W-:Y:S02]  /*5a70*/  ISETP.LE.U32.AND P6, PT, R6, UR32, PT ;  /* 0x0000002006007c0c */ /* 0x000fe4000bfc3070 */
[----:B------:R-:W-:Y:S02]  /*5a80*/  F2FP.RELU.PACK_AB R6, R130, R131 ;  /* 0x000000838206723e */ /* 0x000fe400000008ff */
[----:B------:R-:W-:Y:S02]  /*5a90*/  ISETP.LE.U32.AND P1, PT, R5, UR32, PT ;  /* 0x0000002005007c0c */ /* 0x000fe4000bf23070 */
[----:B------:R-:W-:Y:S01]  /*5aa0*/  F2FP.RELU.PACK_AB R5, R196, R197 ;  /* 0x000000c5c405723e */ /* 0x000fe200000008ff */
[----:B------:R2:W-:Y:S01]  /*5ab0*/  STS [R230+0x22000], R6 ;  /* 0x02200006e6007388 */ /* 0x0005e20000000800 */
[----:B------:R-:W-:Y:S01]  /*5ac0*/  LOP3.LUT R4, R4, 0xffff, RZ, 0xc0, !PT ;  /* 0x0000ffff04047812 */ /* 0x000fe200078ec0ff */
[----:B------:R-:W-:Y:S01]  /*5ad0*/  @!P5 FADD.FTZ R125, -R125, -RZ ;  /* 0x800000ff7d7dd221 */ /* 0x000fe20000010100 */
[----:B------:R-:W-:Y:S02]  /*5ae0*/  ISETP.LE.U32.AND P0, PT, R11, UR32, PT ;  /* 0x000000200b007c0c */ /* 0x000fe4000bf03070 */
[----:B------:R-:W-:Y:S01]  /*5af0*/  ISETP.LE.U32.AND P2, PT, R4, UR32, PT ;  /* 0x0000002004007c0c */ /* 0x000fe2000bf43070 */
[----:B------:R3:W-:Y:S01]  /*5b00*/  STS [R230+0x22400], R5 ;  /* 0x02240005e6007388 */ /* 0x0007e20000000800 */
[----:B------:R-:W-:Y:S01]  /*5b10*/  F2FP.RELU.PACK_AB R4, R126, R128 ;  /* 0x000000807e04723e */ /* 0x000fe200000008ff */
[----:B------:R-:W-:Y:S01]  /*5b20*/  @!P6 FADD.FTZ R122, -R122, -RZ ;  /* 0x800000ff7a7ae221 */ /* 0x000fe20000010100 */
[----:B------:R-:W-:Y:S01]  /*5b30*/  ISETP.LE.U32.AND P3, PT, R12, UR32, PT ;  /* 0x000000200c007c0c */ /* 0x000fe2000bf63070 */
[----:B-1----:R-:W-:Y:S01]  /*5b40*/  @!P1 FADD.FTZ R121, -R121, -RZ ;  /* 0x800000ff79799221 */ /* 0x002fe20000010100 */
[----:B------:R-:W-:Y:S01]  /*5b50*/  F2FP.RELU.PACK_AB R8, R127, R129 ;  /* 0x000000817f08723e */ /* 0x000fe200000008ff */
[----:B------:R1:W-:Y:S01]  /*5b60*/  STS [R233+0x22000], R4 ;  /* 0x02200004e9007388 */ /* 0x0003e20000000800 */
[----:B------:R-:W-:Y:S02]  /*5b70*/  F2FP.RELU.PACK_AB R7, R122, R124 ;  /* 0x0000007c7a07723e */ /* 0x000fe400000008ff */
[----:B------:R-:W-:Y:S01]  /*5b80*/  FSETP.GE.FTZ.AND P1, PT, R130, RZ, PT ;  /* 0x000000ff8200720b */ /* 0x000fe20003f36000 */
[----:B------:R-:W-:Y:S02]  /*5b90*/  @!P0 FADD.FTZ R120, -R120, -RZ ;  /* 0x800000ff78788221 */ /* 0x000fe40000010100 */
[----:B------:R-:W-:Y:S01]  /*5ba0*/  STS [R233+0x22400], R8 ;  /* 0x02240008e9007388 */ /* 0x000fe20000000800 */
[----:B------:R-:W-:Y:S01]  /*5bb0*/  @!P2 FADD.FTZ R118, -R118, -RZ ;  /* 0x800000ff7676a221 */ /* 0x000fe20000010100 */
[----:B------:R-:W-:Y:S02]  /*5bc0*/  FSETP.GE.FTZ.AND P2, PT, R131, RZ, PT ;  /* 0x000000ff8300720b */ /* 0x000fe40003f56000 */
[----:B------:R-:W-:Y:S01]  /*5bd0*/  @!P3 FADD.FTZ R119, -R119, -RZ ;  /* 0x800000ff7777b221 */ /* 0x000fe20000010100 */
[----:B------:R-:W-:Y:S01]  /*5be0*/  FSETP.GE.FTZ.AND P3, PT, R124, RZ, PT ;  /* 0x000000ff7c00720b */ /* 0x000fe20003f76000 */
[----:B------:R-:W-:Y:S01]  /*5bf0*/  STS [R231+0x22000], R7 ;  /* 0x02200007e7007388 */ /* 0x000fe20000000800 */
[----:B--2---:R-:W-:Y:S05]  /*5c00*/  F2FP.RELU.PACK_AB R6, R123, R125 ;  /* 0x0000007d7b06723e */ /* 0x004fea00000008ff */
[----:B------:R-:W-:Y:S01]  /*5c10*/  STS [R231+0x22400], R6 ;  /* 0x02240006e7007388 */ /* 0x000fe20000000800 */
[----:B---3--:R-:W-:Y:S05]  /*5c20*/  F2FP.RELU.PACK_AB R5, R118, R119 ;  /* 0x000000777605723e */ /* 0x008fea00000008ff */
[----:B------:R-:W-:Y:S01]  /*5c30*/  STS [R232+0x22000], R5 ;  /* 0x02200005e8007388 */ /* 0x000fe20000000800 */
[----:B-1----:R-:W-:Y:S05]  /*5c40*/  F2FP.RELU.PACK_AB R4, R120, R121 ;  /* 0x000000797804723e */ /* 0x002fea00000008ff */
[----:B------:R-:W-:Y:S06]  /*5c50*/  STS [R232+0x22400], R4 ;  /* 0x02240004e8007388 */ /* 0x000fec0000000800 */
[----:B------:R-:W-:Y:S06]  /*5c60*/  LDSM.16.M88.4 R16, [R210+0x8000] ;  /* 0x00800000d210783b */ /* 0x000fec0000000200 */
[----:B------:R-:W1:Y:S06]  /*5c70*/  LDSM.16.M88.4 R8, [R209+0x18000] ;  /* 0x01800000d108783b */ /* 0x000e6c0000000200 */
[----:B------:R-:W2:Y:S06]  /*5c80*/  LDSM.16.M88.4 R84, [R209+0x18800] ;  /* 0x01880000d154783b */ /* 0x000eac0000000200 */
[----:B------:R-:W-:Y:S06]  /*5c90*/  LDSM.16.M88.4 R88, [R211+0x8000] ;  /* 0x00800000d358783b */ /* 0x000fec0000000200 */
[----:B------:R-:W3:Y:S06]  /*5ca0*/  LDSM.16.M88.4 R92, [R2+0x18000] ;  /* 0x01800000025c783b */ /* 0x000eec0000000200 */
[----:B------:R-:W4:Y:S06]  /*5cb0*/  LDSM.16.M88.4 R96, [R2+0x18800] ;  /* 0x018800000260783b */ /* 0x000f2c0000000200 */
[----:B------:R-:W-:Y:S06]  /*5cc0*/  LDSM.16.M88.4 R100, [R215+0x8000] ;  /* 0x00800000d764783b */ /* 0x000fec0000000200 */
[----:B------:R-:W4:Y:S01]  /*5cd0*/  LDSM.16.M88.4 R104, [R208+0x18000] ;  /* 0x01800000d068783b */ /* 0x000f220000000200 */
[C---:B-1----:R-:W-:Y:S05]  /*5ce0*/  HMMA.16816.F32 R4, R16.reuse, R8, RZ ;  /* 0x000000081004723c */ /* 0x042fea00000018ff */
[----:B------:R-:W-:Y:S03]  /*5cf0*/  LDSM.16.M88.4 R108, [R214+0x8000] ;  /* 0x00800000d66c783b */ /* 0x000fe60000000200 */
        /* <DEDUP_REMOVED lines=18> */
[----:B------:R-:W-:Y:S01]  /*5e20*/  IMAD.U32 R100, RZ, RZ, UR11 ;  /* 0x0000000bff647e24 */ /* 0x000fe2000f8e00ff */
[C---:B------:R-:W-:Y:S01]  /*5e30*/  HMMA.16816.F32 R4, R108.reuse, R112, R4 ;  /* 0x000000706c04723c */ /* 0x040fe20000001804 */
[----:B------:R-:W-:Y:S04]  /*5e40*/  IMAD.U32 R101, RZ, RZ, UR10 ;  /* 0x0000000aff657e24 */ /* 0x000fe8000f8e00ff */
[C---:B------:R-:W-:Y:S03]  /*5e50*/  LEA R116, P0, R227.reuse, R100, 0x2 ;  /* 0x00000064e3747211 */ /* 0x040fe600078010ff */
[C---:B------:R-:W-:Y:S04]  /*5e60*/  HMMA.16816.F32 R8, R108.reuse, R114, R8 ;  /* 0x000000726c08723c */ /* 0x040fe80000001808 */
[----:B------:R-:W-:Y:S02]  /*5e70*/  LEA.HI.X.SX32 R117, R227, R101, 0x2, P0 ;  /* 0x00000065e3757211 */ /* 0x000fe400000f16ff */
[----:B------:R-:W4:Y:S01]  /*5e80*/  LDSM.16.M88.4 R100, [R211+0xa000] ;  /* 0x00a00000d364783b */ /* 0x000f220000000200 */
[----:B------:R-:W-:Y:S01]  /*5e90*/  FSETP.GE.FTZ.AND P0, PT, R128, RZ, PT ;  /* 0x000000ff8000720b */ /* 0x000fe20003f16000 */
[C---:B--2---:R-:W-:Y:S04]  /*5ea0*/  HMMA.16816.F32 R12, R108.reuse, R88, R12 ;  /* 0x000000586c0c723c */ /* 0x044fe8000000180c */
[----:B------:R-:W2:Y:S04]  /*5eb0*/  LDG.E R113, [R116.64] ;  /* 0x0000000474717981 */ /* 0x000ea8000c1e1900 */
[----:B------:R-:W-:Y:S02]  /*5ec0*/  HMMA.16816.F32 R16, R108, R90, R16 ;  /* 0x0000005a6c10723c */ /* 0x000fe40000001810 */
[----:B------:R-:W4:Y:S06]  /*5ed0*/  LDSM.16.M88.4 R88, [R2+0x1a800] ;  /* 0x01a800000258783b */ /* 0x000f2c0000000200 */
[C---:B---3--:R-:W-:Y:S01]  /*5ee0*/  HMMA.16816.F32 R4, R92.reuse, R96, R4 ;  /* 0x000000605c04723c */ /* 0x048fe20000001804 */
[----:B------:R-:W3:Y:S06]  /*5ef0*/  LDG.E R112, [R116.64+0x20] ;  /* 0x0000200474707981 */ /* 0x000eec000c1e1900 */
[----:B------:R-:W-:Y:S01]  /*5f00*/  LDSM.16.M88.4 R108, [R208+0x1a000] ;  /* 0x01a00000d06c783b */ /* 0x000fe20000000200 */
[C---:B------:R-:W-:Y:S05]  /*5f10*/  HMMA.16816.F32 R8, R92.reuse, R98, R8 ;  /* 0x000000625c08723c */ /* 0x040fea0000001808 */
[----:B------:R-:W4:Y:S03]  /*5f20*/  LDSM.16.M88.4 R96, [R215+0xa000] ;  /* 0x00a00000d760783b */ /* 0x000f260000000200 */
[C---:B-1----:R-:W-:Y:S08]  /*5f30*/  HMMA.16816.F32 R12, R92.reuse, R84, R12 ;  /* 0x000000545c0c723c */ /* 0x042ff0000000180c */
[----:B------:R-:W-:Y:S01]  /*5f40*/  HMMA.16816.F32 R16, R92, R86, R16 ;  /* 0x000000565c10723c */ /* 0x000fe20000001810 */
[----:B------:R-:W1:Y:S06]  /*5f50*/  LDSM.16.M88.4 R84, [R208+0x1a800] ;  /* 0x01a80000d054783b */ /* 0x000e6c0000000200 */
[----:B------:R-:W-:Y:S01]  /*5f60*/  LDSM.16.M88.4 R92, [R214+0xa000] ;  /* 0x00a00000d65c783b */ /* 0x000fe20000000200 */
[C---:B----4-:R-:W-:Y:S08]  /*5f70*/  HMMA.16816.F32 R4, R100.reuse, R104, R4 ;  /* 0x000000686404723c */ /* 0x050ff00000001804 */
[C---:B------:R-:W-:Y:S01]  /*5f80*/  HMMA.16816.F32 R8, R100.reuse, R106, R8 ;  /* 0x0000006a6408723c */ /* 0x040fe20000001808 */
[----:B------:R-:W4:Y:S07]  /*5f90*/  LDSM.16.M88.4 R104, [R3+0x1a000] ;  /* 0x01a000000368783b */ /* 0x000f2e0000000200 */
[C---:B------:R-:W-:Y:S08]  /*5fa0*/  HMMA.16816.F32 R12, R100.reuse, R88, R12 ;  /* 0x00000058640c723c */ /* 0x040ff0000000180c */
[----:B------:R-:W-:Y:S01]  /*5fb0*/  HMMA.16816.F32 R16, R100, R90, R16 ;  /* 0x0000005a6410723c */ /* 0x000fe20000001810 */
[----:B------:R-:W4:Y:S06]  /*5fc0*/  LDSM.16.M88.4 R88, [R3+0x1a800] ;  /* 0x01a800000358783b */ /* 0x000f2c0000000200 */
[----:B------:R-:W-:Y:S01]  /*5fd0*/  LDSM.16.M88.4 R100, [R210+0xc000] ;  /* 0x00c00000d264783b */ /* 0x000fe20000000200 */
[C---:B------:R-:W-:Y:S08]  /*5fe0*/  HMMA.16816.F32 R4, R96.reuse, R108, R4 ;  /* 0x0000006c6004723c */ /* 0x040ff00000001804 */
[C---:B------:R-:W-:Y:S01]  /*5ff0*/  HMMA.16816.F32 R8, R96.reuse, R110, R8 ;  /* 0x0000006e6008723c */ /* 0x040fe20000001808 */
[----:B------:R-:W4:Y:S07]  /*6000*/  LDSM.16.M88.4 R108, [R209+0x1c000] ;  /* 0x01c00000d16c783b */ /* 0x000f2e0000000200 */
        /* <DEDUP_REMOVED lines=37> */
[----:B------:R-:W2:Y:S06]  /*6260*/  LDSM.16.M88.4 R88, [R2+0x1e800] ;  /* 0x01e800000258783b */ /* 0x000eac0000000200 */
[----:B------:R-:W-:Y:S01]  /*6270*/  LDSM.16.M88.4 R100, [R215+0xe000] ;  /* 0x00e00000d764783b */ /* 0x000fe20000000200 */
[C---:B------:R-:W-:Y:S08]  /*6280*/  HMMA.16816.F32 R4, R96.reuse, R108, R4 ;  /* 0x0000006c6004723c */ /* 0x040ff00000001804 */
[C---:B------:R-:W-:Y:S01]  /*6290*/  HMMA.16816.F32 R8, R96.reuse, R110, R8 ;  /* 0x0000006e6008723c */ /* 0x040fe20000001808 */
[----:B------:R-:W3:Y:S07]  /*62a0*/  LDSM.16.M88.4 R108, [R208+0x1e000] ;  /* 0x01e00000d06c783b */ /* 0x000eee0000000200 */
[C---:B-1----:R-:W-:Y:S08]  /*62b0*/  HMMA.16816.F32 R12, R96.reuse, R84, R12 ;  /* 0x00000054600c723c */ /* 0x042ff0000000180c */
[----:B------:R-:W-:Y:S01]  /*62c0*/  HMMA.16816.F32 R16, R96, R86, R16 ;  /* 0x000000566010723c */ /* 0x000fe20000001810 */
[----:B------:R-:W1:Y:S06]  /*62d0*/  LDSM.16.M88.4 R84, [R208+0x1e800] ;  /* 0x01e80000d054783b */ /* 0x000e6c0000000200 */
[----:B------:R-:W-:Y:S01]  /*62e0*/  LDSM.16.M88.4 R96, [R214+0xe000] ;  /* 0x00e00000d660783b */ /* 0x000fe20000000200 */
[C---:B----4-:R-:W-:Y:S08]  /*62f0*/  HMMA.16816.F32 R4, R92.reuse, R104, R4 ;  /* 0x000000685c04723c */ /* 0x050ff00000001804 */
[C---:B------:R-:W-:Y:S01]  /*6300*/  HMMA.16816.F32 R8, R92.reuse, R106, R8 ;  /* 0x0000006a5c08723c */ /* 0x040fe20000001808 */
[----:B------:R-:W4:Y:S07]  /*6310*/  LDSM.16.M88.4 R104, [R3+0x1e000] ;  /* 0x01e000000368783b */ /* 0x000f2e0000000200 */
[C---:B--2---:R-:W-:Y:S08]  /*6320*/  HMMA.16816.F32 R12, R92.reuse, R88, R12 ;  /* 0x000000585c0c723c */ /* 0x044ff0000000180c */
[----:B------:R-:W-:Y:S01]  /*6330*/  HMMA.16816.F32 R16, R92, R90, R16 ;  /* 0x0000005a5c10723c */ /* 0x000fe20000001810 */
[----:B------:R-:W2:Y:S07]  /*6340*/  LDSM.16.M88.4 R88, [R3+0x1e800] ;  /* 0x01e800000358783b */ /* 0x000eae0000000200 */
[C---:B---3--:R-:W-:Y:S08]  /*6350*/  HMMA.16816.F32 R4, R100.reuse, R108, R4 ;  /* 0x0000006c6404723c */ /* 0x048ff00000001804 */
[C---:B------:R-:W-:Y:S08]  /*6360*/  HMMA.16816.F32 R8, R100.reuse, R110, R8 ;  /* 0x0000006e6408723c */ /* 0x040ff00000001808 */
[C---:B-1----:R-:W-:Y:S08]  /*6370*/  HMMA.16816.F32 R12, R100.reuse, R84, R12 ;  /* 0x00000054640c723c */ /* 0x042ff0000000180c */
[----:B------:R-:W-:Y:S08]  /*6380*/  HMMA.16816.F32 R16, R100, R86, R16 ;  /* 0x000000566410723c */ /* 0x000ff00000001810 */
[C---:B----4-:R-:W-:Y:S08]  /*6390*/  HMMA.16816.F32 R4, R96.reuse, R104, R4 ;  /* 0x000000686004723c */ /* 0x050ff00000001804 */
[C---:B------:R-:W-:Y:S08]  /*63a0*/  HMMA.16816.F32 R8, R96.reuse, R106, R8 ;  /* 0x0000006a6008723c */ /* 0x040ff00000001808 */
[C---:B--2---:R-:W-:Y:S08]  /*63b0*/  HMMA.16816.F32 R12, R96.reuse, R88, R12 ;  /* 0x00000058600c723c */ /* 0x044ff0000000180c */
[----:B------:R-:W-:Y:S04]  /*63c0*/  HMMA.16816.F32 R16, R96, R90, R16 ;  /* 0x0000005a6010723c */ /* 0x000fe80000001810 */
[C---:B------:R-:W-:Y:S02]  /*63d0*/  FADD.FTZ R84, -R113.reuse, R4 ;  /* 0x0000000471547221 */ /* 0x040fe40000010100 */
[C---:B------:R-:W-:Y:S02]  /*63e0*/  FADD.FTZ R5, -R113.reuse, R5 ;  /* 0x0000000571057221 */ /* 0x040fe40000010100 */
[C---:B------:R-:W-:Y:S01]  /*63f0*/  FADD.FTZ R4, -R113.reuse, R8 ;  /* 0x0000000871047221 */ /* 0x040fe20000010100 */
[-C--:B------:R-:W-:Y:S02]  /*6400*/  FSEL R8, R84, R113.reuse, P2 ;  /* 0x0000007154087208 */ /* 0x080fe40001000000 */
[----:B------:R-:W-:Y:S01]  /*6410*/  FSETP.GE.FTZ.AND P2, PT, R122, RZ, PT ;  /* 0x000000ff7a00720b */ /* 0x000fe20003f56000 */
[----:B------:R-:W-:Y:S01]  /*6420*/  FADD.FTZ R9, -R113, R9 ;  /* 0x0000000971097221 */ /* 0x000fe20000010100 */
[-C--:B------:R-:W-:Y:S01]  /*6430*/  FSEL R5, R5, R113.reuse, P1 ;  /* 0x0000007105057208 */ /* 0x080fe20000800000 */
[----:B------:R-:W-:Y:S01]  /*6440*/  FMUL.FTZ R8, R131, R8 ;  /* 0x0000000883087220 */ /* 0x000fe20000410000 */
[----:B------:R-:W-:Y:S01]  /*6450*/  FSEL R4, R4, R113, P0 ;  /* 0x0000007104047208 */ /* 0x000fe20000000000 */
[C---:B------:R-:W-:Y:S01]  /*6460*/  FADD.FTZ R12, -R113.reuse, R12 ;  /* 0x0000000c710c7221 */ /* 0x040fe20000010100 */
[----:B------:R-:W-:Y:S01]  /*6470*/  FSETP.GE.FTZ.AND P0, PT, R118, RZ, PT ;  /* 0x000000ff7600720b */ /* 0x000fe20003f16000 */
[----:B------:R-:W-:Y:S01]  /*6480*/  FMUL.FTZ R5, R130, R5 ;  /* 0x0000000582057220 */ /* 0x000fe20000410000 */
[----:B------:R-:W-:Y:S01]  /*6490*/  FSETP.GE.FTZ.AND P1, PT, R126, RZ, PT ;  /* 0x000000ff7e00720b */ /* 0x000fe20003f36000 */
[----:B------:R-:W-:Y:S01]  /*64a0*/  FMUL.FTZ R84, R128, R4 ;  /* 0x0000000480547220 */ /* 0x000fe20000410000 */
[-C--:B------:R-:W-:Y:S01]  /*64b0*/  FSEL R12, R12, R113.reuse, P3 ;  /* 0x000000710c0c7208 */ /* 0x080fe20001800000 */
[----:B------:R-:W-:Y:S01]  /*64c0*/  FADD.FTZ R13, -R113, R13 ;  /* 0x0000000d710d7221 */ /* 0x000fe20000010100 */
[----:B------:R-:W-:Y:S01]  /*64d0*/  F2FP.PACK_AB R4, R5, R8 ;  /* 0x000000080504723e */ /* 0x000fe200000000ff */
[----:B------:R-:W-:Y:S01]  /*64e0*/  FADD.FTZ R16, -R113, R16 ;  /* 0x0000001071107221 */ /* 0x000fe20000010100 */
[-C--:B------:R-:W-:Y:S01]  /*64f0*/  FSEL R9, R9, R113.reuse, P1 ;  /* 0x0000007109097208 */ /* 0x080fe20000800000 */
[C---:B------:R-:W-:Y:S01]  /*6500*/  FADD.FTZ R6, -R112.reuse, R6 ;  /* 0x0000000670067221 */ /* 0x040fe20000010100 */
[----:B------:R-:W-:Y:S01]  /*6510*/  FSETP.GE.FTZ.AND P1, PT, R119, RZ, PT ;  /* 0x000000ff7700720b */ /* 0x000fe20003f36000 */
[----:B------:R1:W-:Y:S01]  /*6520*/  STS [R230+0x20000], R4 ;  /* 0x02000004e6007388 */ /* 0x0003e20000000800 */
[-C--:B------:R-:W-:Y:S01]  /*6530*/  FSEL R13, R13, R113.reuse, P2 ;  /* 0x000000710d0d7208 */ /* 0x080fe20001000000 */
[----:B------:R-:W-:Y:S01]  /*6540*/  FADD.FTZ R11, -R112, R11 ;  /* 0x0000000b700b7221 */ /* 0x000fe20000010100 */
[----:B------:R-:W-:Y:S01]  /*6550*/  FSEL R16, R16, R113, P1 ;  /* 0x0000007110107208 */ /* 0x000fe20000800000 */
[----:B------:R-:W-:Y:S01]  /*6560*/  @P0 FADD.FTZ R113, -R113, R17 ;  /* 0x0000001171710221 */ /* 0x000fe20000010100 */
[----:B------:R-:W-:Y:S01]  /*6570*/  FSETP.GE.FTZ.AND P0, PT, R196, RZ, PT ;  /* 0x000000ffc400720b */ /* 0x000fe20003f16000 */
[----:B------:R-:W-:Y:S01]  /*6580*/  FMUL.FTZ R12, R124, R12 ;  /* 0x0000000c7c0c7220 */ /* 0x000fe20000410000 */
[----:B------:R-:W-:Y:S01]  /*6590*/  FSETP.GE.FTZ.AND P1, PT, R197, RZ, PT ;  /* 0x000000ffc500720b */ /* 0x000fe20003f36000 */
[----:B------:R-:W-:Y:S01]  /*65a0*/  FMUL.FTZ R8, R122, R13 ;  /* 0x0000000d7a087220 */ /* 0x000fe20000410000 */
[----:B------:R-:W-:Y:S01]  /*65b0*/  FSETP.GE.FTZ.AND P2, PT, R123, RZ, PT ;  /* 0x000000ff7b00720b */ /* 0x000fe20003f56000 */
[----:B------:R-:W-:Y:S01]  /*65c0*/  FADD.FTZ R15, -R112, R15 ;  /* 0x0000000f700f7221 */ /* 0x000fe20000010100 */
[----:B------:R-:W-:Y:S01]  /*65d0*/  FSEL R6, R6, R112, P1 ;  /* 0x0000007006067208 */ /* 0x000fe20000800000 */
[----:B------:R-:W-:Y:S01]  /*65e0*/  FMUL.FTZ R9, R126, R9 ;  /* 0x000000097e097220 */ /* 0x000fe20000410000 */
[----:B------:R-:W-:Y:S01]  /*65f0*/  FSETP.GE.FTZ.AND P1, PT, R127, RZ, PT ;  /* 0x000000ff7f00720b */ /* 0x000fe20003f36000 */
[----:B------:R-:W-:Y:S01]  /*6600*/  FADD.FTZ R18, -R112, R18 ;  /* 0x0000001270127221 */ /* 0x000fe20000010100 */
[----:B------:R-:W-:Y:S01]  /*6610*/  F2FP.PACK_AB R8, R8, R12 ;  /* 0x0000000c0808723e */ /* 0x000fe200000000ff */
[----:B------:R-:W-:Y:S01]  /*6620*/  FMUL.FTZ R13, R197, R6 ;  /* 0x00000006c50d7220 */ /* 0x000fe20000410000 */
[----:B------:R-:W-:Y:S01]  /*6630*/  FSETP.GE.FTZ.AND P3, PT, R125, RZ, PT ;  /* 0x000000ff7d00720b */ /* 0x000fe20003f76000 */
[----:B------:R-:W-:Y:S01]  /*6640*/  FMUL.FTZ R16, R119, R16 ;  /* 0x0000001077107220 */ /* 0x000fe20000410000 */
[----:B------:R-:W-:Y:S01]  /*6650*/  FSEL R15, R15, R112, P2 ;  /* 0x000000700f0f7208 */ /* 0x000fe20001000000 */
[----:B------:R-:W-:Y:S01]  /*6660*/  FMUL.FTZ R113, R118, R113 ;  /* 0x0000007176717220 */ /* 0x000fe20000410000 */
[----:B------:R-:W-:Y:S01]  /*6670*/  F2FP.PACK_AB R9, R9, R84 ;  /* 0x000000540909723e */ /* 0x000fe200000000ff */
[----:B-1----:R-:W-:Y:S03]  /*6680*/  FADD.FTZ R4, -R112, R7 ;  /* 0x0000000770047221 */ /* 0x002fe60000010100 */
[----:B------:R-:W-:Y:S02]  /*6690*/  F2FP.PACK_AB R7, R113, R16 ;  /* 0x000000107107723e */ /* 0x000fe400000000ff */
[-C--:B------:R-:W-:Y:S01]  /*66a0*/  FSEL R5, R4, R112.reuse, P0 ;  /* 0x0000007004057208 */ /* 0x080fe20000000000 */
[----:B------:R-:W-:Y:S01]  /*66b0*/  FADD.FTZ R4, -R112, R10 ;  /* 0x0000000a70047221 */ /* 0x000fe20000010100 */
[C---:B------:R-:W-:Y:S03]  /*66c0*/  FSETP.GE.FTZ.AND P0, PT, R129.reuse, RZ, PT ;  /* 0x000000ff8100720b */ /* 0x040fe60003f16000 */
[----:B------:R-:W-:Y:S01]  /*66d0*/  FMUL.FTZ R10, R196, R5 ;  /* 0x00000005c40a7220 */ /* 0x000fe20000410000 */
[----:B------:R-:W-:Y:S01]  /*66e0*/  FSEL R4, R4, R112, P0 ;  /* 0x0000007004047208 */ /* 0x000fe20000000000 */
[----:B------:R-:W-:Y:S01]  /*66f0*/  FADD.FTZ R5, -R112, R14 ;  /* 0x0000000e70057221 */ /* 0x000fe20000010100 */
[----:B------:R-:W-:Y:S03]  /*6700*/  FSETP.GE.FTZ.AND P0, PT, R120, RZ, PT ;  /* 0x000000ff7800720b */ /* 0x000fe60003f16000 */
[----:B------:R-:W-:Y:S01]  /*6710*/  FMUL.FTZ R12, R129, R4 ;  /* 0x00000004810c7220 */ /* 0x000fe20000410000 */
[-C--:B------:R-:W-:Y:S02]  /*6720*/  FSEL R4, R11, R112.reuse, P1 ;  /* 0x000000700b047208 */ /* 0x080fe40000800000 */
[----:B------:R-:W-:Y:S02]  /*6730*/  FSEL R5, R5, R112, P3 ;  /* 0x0000007005057208 */ /* 0x000fe40001800000 */
[----:B------:R-:W-:Y:S01]  /*6740*/  FSETP.GE.FTZ.AND P1, PT, R121, RZ, PT ;  /* 0x000000ff7900720b */ /* 0x000fe20003f36000 */
[----:B------:R-:W-:Y:S01]  /*6750*/  FMUL.FTZ R6, R127, R4 ;  /* 0x000000047f067220 */ /* 0x000fe20000410000 */
[----:B------:R-:W-:Y:S01]  /*6760*/  F2FP.PACK_AB R4, R10, R13 ;  /* 0x0000000d0a04723e */ /* 0x000fe200000000ff */
[----:B------:R-:W-:Y:S01]  /*6770*/  FMUL.FTZ R10, R125, R5 ;  /* 0x000000057d0a7220 */ /* 0x000fe20000410000 */
[----:B------:R-:W-:Y:S01]  /*6780*/  FSEL R18, R18, R112, P1 ;  /* 0x0000007012127208 */ /* 0x000fe20000800000 */
[----:B------:R-:W-:Y:S01]  /*6790*/  FMUL.FTZ R5, R123, R15 ;  /* 0x0000000f7b057220 */ /* 0x000fe20000410000 */
[----:B------:R-:W-:Y:S01]  /*67a0*/  F2FP.PACK_AB R6, R6, R12 ;  /* 0x0000000c0606723e */ /* 0x000fe200000000ff */
[----:B------:R1:W-:Y:S01]  /*67b0*/  STS [R230+0x20400], R4 ;  /* 0x02040004e6007388 */ /* 0x0003e20000000800 */
[----:B------:R-:W-:Y:S01]  /*67c0*/  @P0 FADD.FTZ R112, -R112, R19 ;  /* 0x0000001370700221 */ /* 0x000fe20000010100 */
[----:B------:R-:W-:Y:S01]  /*67d0*/  PLOP3.LUT P1, PT, PT, PT, UP1, 0x80, 0x0 ;  /* 0x000000000000781c */ /* 0x000fe20003f2f018 */
[----:B------:R-:W-:Y:S01]  /*67e0*/  FMUL.FTZ R18, R121, R18 ;  /* 0x0000001279127220 */ /* 0x000fe20000410000 */
[----:B------:R-:W-:Y:S01]  /*67f0*/  F2FP.PACK_AB R5, R5, R10 ;  /* 0x0000000a0505723e */ /* 0x000fe200000000ff */
[----:B------:R-:W-:Y:S01]  /*6800*/  FMUL.FTZ R112, R120, R112 ;  /* 0x0000007078707220 */ /* 0x000fe20000410000 */
[----:B------:R-:W-:Y:S01]  /*6810*/  STS [R233+0x20000], R9 ;  /* 0x02000009e9007388 */ /* 0x000fe20000000800 */
[C---:B------:R-:W-:Y:S04]  /*6820*/  LEA R220, P0, R249.reuse, R220, 0x2 ;  /* 0x000000dcf9dc7211 */ /* 0x040fe800078010ff */
[----:B------:R-:W-:Y:S01]  /*6830*/  LEA.HI.X.SX32 R221, R249, R221, 0x2, P0 ;  /* 0x000000ddf9dd7211 */ /* 0x000fe200000f16ff */
[----:B------:R-:W-:Y:S06]  /*6840*/  STS [R233+0x20400], R6 ;  /* 0x02040006e9007388 */ /* 0x000fec0000000800 */
[----:B------:R-:W-:Y:S06]  /*6850*/  STS [R231+0x20000], R8 ;  /* 0x02000008e7007388 */ /* 0x000fec0000000800 */
[----:B------:R-:W-:Y:S01]  /*6860*/  STS [R231+0x20400], R5 ;  /* 0x02040005e7007388 */ /* 0x000fe20000000800 */
[----:B-1----:R-:W-:Y:S05]  /*6870*/  F2FP.PACK_AB R4, R112, R18 ;  /* 0x000000127004723e */ /* 0x002fea00000000ff */
[----:B------:R-:W-:Y:S06]  /*6880*/  STS [R232+0x20000], R7 ;  /* 0x02000007e8007388 */ /* 0x000fec0000000800 */
[----:B------:R-:W-:Y:S06]  /*6890*/  STS [R232+0x20400], R4 ;  /* 0x02040004e8007388 */ /* 0x000fec0000000800 */
[----:B------:R-:W-:Y:S06]  /*68a0*/  BAR.SYNC.DEFER_BLOCKING 0x0 ;  /* 0x0000000000007b1d */ /* 0x000fec0000010000 */
[----:B------:R-:W-:Y:S06]  /*68b0*/  LDSM.16.MT88.4 R4, [R213+0x22000] ;  /* 0x02200000d504783b */ /* 0x000fec0000004200 */
[----:B------:R-:W1:Y:S06]  /*68c0*/  LDSM.16.MT88.4 R8, [R0+0x8000] ;  /* 0x008000000008783b */ /* 0x000e6c0000004200 */
[----:B------:R-:W2:Y:S06]  /*68d0*/  LDSM.16.MT88.4 R12, [R212+0x22000] ;  /* 0x02200000d40c783b */ /* 0x000eac0000004200 */
[----:B------:R-:W3:Y:S06]  /*68e0*/  LDSM.16.MT88.4 R16, [R0+0xa000] ;  /* 0x00a000000010783b */ /* 0x000eec0000004200 */
[----:B------:R-:W4:Y:S06]  /*68f0*/  LDSM.16.MT88.4 R84, [R0+0xc000] ;  /* 0x00c000000054783b */ /* 0x000f2c0000004200 */
[----:B------:R-:W3:Y:S06]  /*6900*/  LDSM.16.MT88.4 R88, [R0+0xe000] ;  /* 0x00e000000058783b */ /* 0x000eec0000004200 */
[----:B------:R-:W-:Y:S06]  /*6910*/  LDSM.16.MT88.4 R92, [R0+0x8800] ;  /* 0x00880000005c783b */ /* 0x000fec0000004200 */
[----:B------:R-:W-:Y:S01]  /*6920*/  LDSM.16.MT88.4 R96, [R212+0x22800] ;  /* 0x02280000d460783b */ /* 0x000fe20000004200 */
[-C--:B-1----:R-:W-:Y:S05]  /*6930*/  HMMA.16816.F32 R20, R4, R8.reuse, R20 ;  /* 0x000000080414723c */ /* 0x082fea0000001814 */
[----:B------:R-:W-:Y:S03]  /*6940*/  LDSM.16.MT88.4 R100, [R0+0xa800] ;  /* 0x00a800000064783b */ /* 0x000fe60000004200 */
[C---:B--2---:R-:W-:Y:S03]  /*6950*/  HMMA.16816.F32 R24, R12.reuse, R8, R24 ;  /* 0x000000080c18723c */ /* 0x044fe60000001818 */
[----:B------:R-:W-:Y:S06]  /*6960*/  LDSM.16.MT88.4 R104, [R0+0xc800] ;  /* 0x00c800000068783b */ /* 0x000fec0000004200 */
[----:B------:R-:W-:Y:S01]  /*6970*/  LDSM.16.MT88.4 R108, [R0+0xe800] ;  /* 0x00e80000006c783b */ /* 0x000fe20000004200 */
        /* <DEDUP_REMOVED lines=18> */
[----:B------:R-:W2:Y:S06]  /*6aa0*/  LDSM.16.MT88.4 R4, [R213+0x23000] ;  /* 0x02300000d504783b */ /* 0x000eac0000004200 */
[----:B------:R-:W3:Y:S01]  /*6ab0*/  LDSM.16.MT88.4 R88, [R0+0xd000] ;  /* 0x00d000000058783b */ /* 0x000ee20000004200 */
        /* <DEDUP_REMOVED lines=20> */
[----:B------:R-:W4:Y:S06]  /*6c00*/  LDSM.16.MT88.4 R8, [R213+0x23800] ;  /* 0x02380000d508783b */ /* 0x000f2c0000004200 */
[----:B------:R-:W1:Y:S01]  /*6c10*/  LDSM.16.MT88.4 R108, [R0+0xd800] ;  /* 0x00d80000006c783b */ /* 0x000e620000004200 */
[-C--:B--2---:R-:W-:Y:S08]  /*6c20*/  HMMA.16816.F32 R20, R4, R12.reuse, R20 ;  /* 0x0000000c0414723c */ /* 0x084ff00000001814 */
[C---:B------:R-:W-:Y:S08]  /*6c30*/  HMMA.16816.F32 R24, R16.reuse, R12, R24 ;  /* 0x0000000c1018723c */ /* 0x040ff00000001818 */
[-C--:B------:R-:W-:Y:S08]  /*6c40*/  HMMA.16816.F32 R28, R16, R14.reuse, R28 ;  /* 0x0000000e101c723c */ /* 0x080ff0000000181c */
[C---:B------:R-:W-:Y:S01]  /*6c50*/  HMMA.16816.F32 R32, R4.reuse, R14, R32 ;  /* 0x0000000e0420723c */ /* 0x040fe20000001820 */
[----:B------:R-:W2:Y:S06]  /*6c60*/  LDSM.16.MT88.4 R12, [R0+0xf800] ;  /* 0x00f80000000c783b */ /* 0x000eac0000004200 */
[----:B------:R-:W-:Y:S01]  /*6c70*/  BAR.SYNC.DEFER_BLOCKING 0x0 ;  /* 0x0000000000007b1d */ /* 0x000fe20000010000 */
        /* <DEDUP_REMOVED lines=57> */
[CCC-:B------:R-:W-:Y:S01]  /*7010*/  @!P4 LEA.HI.X R13, R6.reuse, R226.reuse, R7.reuse, 0x1, P6 ;  /* 0x000000e2060dc211 */ /* 0x1c0fe200030f0c07 */
        /* <DEDUP_REMOVED lines=36> */
.L_x_490:
[----:B------:R-:W-:Y:S01]  /*7260*/  LDSM.16.M88.4 R128, [R216] ;  /* 0x00000000d880783b */ /* 0x000fe20000000200 */
[----:B------:R-:W-:Y:S01]  /*7270*/  @UP1 UIADD3 UR12, UP0, UR6, -0x100, URZ ;  /* 0xffffff00060c1890 */ /* 0x000fe2000ff1e03f */
[----:B------:R-:W-:Y:S03]  /*7280*/  IMAD.MOV.U32 R248, RZ, RZ, 0x4 ;  /* 0x00000004fff87424 */ /* 0x000fe600078e00ff */
[----:B------:R-:W2:Y:S01]  /*7290*/  LDSM.16.MT88.4 R16, [R0+0x10000] ;  /* 0x010000000010783b */ /* 0x000ea20000004200 */
[----:B------:R-:W-:Y:S02]  /*72a0*/  @UP1 UIADD3.X UR9, UR7, -0x1, URZ, UP0, !UPT ;  /* 0xffffffff07091890 */ /* 0x000fe400087fe43f */
[----:B------:R-:W-:Y:S02]  /*72b0*/  @UP1 UMOV UR6, UR12 ;  /* 0x0000000c00061c82 */ /* 0x000fe40008000000 */
[----:B------:R-:W3:Y:S01]  /*72c0*/  LDSM.16.M88.4 R124, [R216+0x1000] ;  /* 0x00100000d87c783b */ /* 0x000ee20000000200 */
[----:B------:R-:W-:Y:S02]  /*72d0*/  @UP1 UIADD3 UR11, UP0, UR11, -0x100, URZ ;  /* 0xffffff000b0b1890 */ /* 0x000fe4000ff1e03f */
[----:B------:R-:W-:Y:S02]  /*72e0*/  @UP1 UMOV UR7, UR9 ;  /* 0x0000000900071c82 */ /* 0x000fe40008000000 */
[----:B------:R-:W4:Y:S01]  /*72f0*/  LDSM.16.MT88.4 R96, [R0+0x12000] ;  /* 0x012000000060783b */ /* 0x000f220000004200 */
[----:B------:R-:W-:Y:S04]  /*7300*/  @UP1 UIADD3.X UR10, UR10, -0x1, URZ, UP0, !UPT ;  /* 0xffffffff0a0a1890 */ /* 0x000fe800087fe43f */
[----:B------:R-:W1:Y:S05]  /*7310*/  LDSM.16.MT88.4 R112, [R0+0x14000] ;  /* 0x014000000070783b */ /* 0x000e6a0000004200 */
[----:B------:R-:W1:Y:S05]  /*7320*/  LDSM.16.MT88.4 R196, [R0+0x16000] ;  /* 0x0160000000c4783b */ /* 0x000e6a0000004200 */
[----:B------:R-:W-:Y:S05]  /*7330*/  LDSM.16.M88.4 R200, [R219] ;  /* 0x00000000dbc8783b */ /* 0x000fea0000000200 */
[----:B------:R-:W-:Y:S01]  /*7340*/  LDSM.16.M88.4 R204, [R219+0x1000] ;  /* 0x00100000dbcc783b */ /* 0x000fe20000000200 */
        /* <DEDUP_REMOVED lines=35> */
[----:B------:R-:W-:Y:S07]  /*7580*/  LDSM.16.M88.4 R204, [R217] ;  /* 0x00000000d9cc783b */ /* 0x000fee0000000200 */
[----:B------:R-:W-:Y:S01]  /*7590*/  HMMA.16816.F32 R128, R200, R198, R128 ;  /* 0x000000c6c880723c */ /* 0x000fe20000001880 */
[----:B------:R-:W1:Y:S05]  /*75a0*/  LDSM.16.MT88.4 R196, [R0+0x11000] ;  /* 0x0110000000c4783b */ /* 0x000e6a0000004200 */
[----:B------:R-:W2:Y:S02]  /*75b0*/  LDSM.16.M88.4 R200, [R217+0x1000] ;  /* 0x00100000d9c8783b */ /* 0x000ea40000000200 */
        /* <DEDUP_REMOVED lines=38> */
[C---:B------:R-:W-:Y:S07]  /*7820*/  HMMA.16816.F32 R120, R204.reuse, R196, R120 ;  /* 0x000000c4cc78723c */ /* 0x040fee0000001878 */
[----:B------:R-:W-:Y:S01]  /*7830*/  @P1 IMAD.WIDE R196, R227, R248, UR6 ;  /* 0x00000006e3c41e25 */ /* 0x000fe2000f8e02f8 */
[-C--:B------:R-:W-:Y:S04]  /*7840*/  HMMA.16816.F32 R124, R204, R198.reuse, R124 ;  /* 0x000000c6cc7c723c */ /* 0x080fe8000000187c */
[----:B------:R1:W5:Y:S03]  /*7850*/  @P1 LDG.E R234, [R196.64] ;  /* 0x00000004c4ea1981 */ /* 0x000366000c1e1900 */
[C---:B------:R-:W-:Y:S01]  /*7860*/  IMAD.SHL.U32 R204, R247.reuse, 0x8, RZ ;  /* 0x00000008f7cc7824 */ /* 0x040fe200078e00ff */
[----:B------:R-:W-:Y:S01]  /*7870*/  HMMA.16816.F32 R128, R200, R198, R128 ;  /* 0x000000c6c880723c */ /* 0x000fe20000001880 */
[----:B------:R1:W5:Y:S03]  /*7880*/  @P1 LDG.E R235, [R196.64+0x20] ;  /* 0x00002004c4eb1981 */ /* 0x000366000c1e1900 */
[C---:B------:R-:W-:Y:S02]  /*7890*/  IMAD.SHL.U32 R205, R247.reuse, 0x10, RZ ;  /* 0x00000010f7cd7824 */ /* 0x040fe400078e00ff */
[----:B------:R2:W-:Y:S01]  /*78a0*/  RED.E.ADD.F32.FTZ.RN.STRONG.GPU [R220.64], R4 ;  /* 0x00000004dc00798e */ /* 0x0005e2000c10e784 */
[----:B------:R-:W-:Y:S02]  /*78b0*/  IMAD R201, R247, 0x18, RZ ;  /* 0x00000018f7c97824 */ /* 0x000fe400078e02ff */
[-C--:B------:R-:W-:Y:S03]  /*78c0*/  LEA R198, P2, R205, R220.reuse, 0x2 ;  /* 0x000000dccdc67211 */ /* 0x080fe600078410ff */
[----:B------:R-:W-:Y:S01]  /*78d0*/  IMAD.SHL.U32 R203, R247, 0x20, RZ ;  /* 0x00000020f7cb7824 */ /* 0x000fe200078e00ff */
[-C--:B------:R-:W-:Y:S01]  /*78e0*/  LEA.HI.X.SX32 R199, R205, R221.reuse, 0x2, P2 ;  /* 0x000000ddcdc77211 */ /* 0x080fe200010f16ff */
[C---:B------:R-:W-:Y:S02]  /*78f0*/  IMAD R206, R247.reuse, 0x28, RZ ;  /* 0x00000028f7ce7824 */ /* 0x040fe400078e02ff */
[----:B------:R-:W-:Y:S01]  /*7900*/  IMAD R202, R247, 0x30, RZ ;  /* 0x00000030f7ca7824 */ /* 0x000fe200078e02ff */
[-C--:B------:R-:W-:Y:S02]  /*7910*/  LEA R200, P2, R203, R220.reuse, 0x2 ;  /* 0x000000dccbc87211 */ /* 0x080fe400078410ff */
        /* <DEDUP_REMOVED lines=304> */
[C---:B------:R-:W-:Y:S02]  /*8c20*/  @!P4 LEA R12, P6, R6.reuse, R224, 0x1 ;  /* 0x000000e0060cc211 */ /* 0x040fe400078c08ff */
        /* <DEDUP_REMOVED lines=51> */
.L_x_491:
[----:B------:R-:W-:Y:S02]  /*8f60*/  UISETP.GT.AND UP0, UPT, UR8, UR13, UPT ;  /* 0x0000000d0800728c */ /* 0x000fe4000bf04270 */
[----:B------:R-:W-:Y:S04]  /*8f70*/  UIADD3 UR8, UR8, -0x1, URZ ;  /* 0xffffffff08087890 */ /* 0x000fe8000fffe03f */
[----:B------:R-:W-:Y:S11]  /*8f80*/  PLOP3.LUT P0, PT, PT, PT, UP0, 0x80, 0x0 ;  /* 0x000000000000781c */ /* 0x000ff60003f0f008 */
[----:B------:R-:W-:Y:S02]  /*8f90*/  @!UPT UIADD3 URZ, URZ, URZ, URZ ;  /* 0x0000003f3f3ff290 */ /* 0x000fe4000fffe03f */
[----:B------:R-:W-:-:S05]  /*8fa0*/  @P0 BRA `(.L_x_492) ;  /* 0xffffb8a000000947 */ /* 0x000fca000383ffff */
[----:B------:R-:W-:Y:S01]  /*8fb0*/  BAR.SYNC.DEFER_BLOCKING 0x0 ;  /* 0x0000000000007b1d */ /* 0x000fe20000010000 */
[----:B------:R-:W-:Y:S01]  /*8fc0*/  FMUL.FTZ R84, R64, c[0x0][0x2dc] ;  /* 0x0000b70040547a20 */ /* 0x000fe20000410000 */
[----:B------:R-:W-:Y:S01]  /*8fd0*/  UISETP.NE.AND UP0, UPT, UR34, -0x1, UPT ;  /* 0xffffffff2200788c */ /* 0x000fe2000bf05270 */
[----:B------:R-:W-:Y:S02]  /*8fe0*/  FMUL.FTZ R64, R62, c[0x0][0x2dc] ;  /* 0x0000b7003e407a20 */ /* 0x000fe40000410000 */
[----:B-1----:R-:W-:Y:S01]  /*8ff0*/  FMUL.FTZ R12, R63, c[0x0][0x2dc] ;  /* 0x0000b7003f0c7a20 */ /* 0x002fe20000410000 */
[----:B------:R-:W-:Y:S01]  /*9000*/  ULDC.64 UR10, c[0x0][0x3a0] ;  /* 0x0000e800000a7ab9 */ /* 0x000fe20000000a00 */
[----:B------:R-:W-:Y:S01]  /*9010*/  FMUL.FTZ R85, R58, c[0x0][0x2dc] ;  /* 0x0000b7003a557a20 */ /* 0x000fe20000410000 */
[----:B------:R-:W-:Y:S01]  /*9020*/  PLOP3.LUT P0, PT, PT, PT, UP0, 0x80, 0x0 ;  /* 0x000000000000781c */ /* 0x000fe20003f0f008 */
[----:B------:R-:W-:Y:S01]  /*9030*/  FMUL.FTZ R16, R59, c[0x0][0x2dc] ;  /* 0x0000b7003b107a20 */ /* 0x000fe20000410000 */
[----:B------:R-:W-:Y:S01]  /*9040*/  F2FP.PACK_AB R12, R12, R64 ;  /* 0x000000400c0c723e */ /* 0x000fe200000000ff */
[----:B------:R-:W-:-:S02]  /*9050*/  FMUL.FTZ R15, R65, c[0x0][0x2dc] ;  /* 0x0000b700410f7a20 */ /* 0x000fc40000410000 */
[----:B------:R-:W-:Y:S01]  /*9060*/  FMUL.FTZ R132, R132, c[0x0][0x2e0] ;  /* 0x0000b80084847a20 */ /* 0x000fe20000410000 */
[----:B------:R-:W-:Y:S01]  /*9070*/  F2FP.PACK_AB R16, R16, R85 ;  /* 0x000000551010723e */ /* 0x000fe200000000ff */
[----:B------:R-:W-:Y:S01]  /*9080*/  FMUL.FTZ R63, R133, c[0x0][0x2e0] ;  /* 0x0000b800853f7a20 */ /* 0x000fe20000410000 */
[----:B------:R-:W-:Y:S01]  /*9090*/  F2FP.PACK_AB R15, R15, R84 ;  /* 0x000000540f0f723e */ /* 0x000fe200000000ff */
[----:B------:R-:W-:Y:S01]  /*90a0*/  FMUL.FTZ R134, R134, c[0x0][0x2e0] ;  /* 0x0000b80086867a20 */ /* 0x000fe20000410000 */
[----:B------:R-:W-:Y:S01]  /*90b0*/  @UP0 UIADD3 UR8, UR33, UR34, URZ ;  /* 0x0000002221080290 */ /* 0x000fe2000fffe03f */
[----:B------:R-:W-:Y:S01]  /*90c0*/  FMUL.FTZ R62, R135, c[0x0][0x2e0] ;  /* 0x0000b800873e7a20 */ /* 0x000fe20000410000 */
[----:B------:R-:W-:Y:S01]  /*90d0*/  F2FP.PACK_AB R63, R63, R132 ;  /* 0x000000843f3f723e */ /* 0x000fe200000000ff */
[----:B------:R-:W-:Y:S01]  /*90e0*/  FMUL.FTZ R65, R60, c[0x0][0x2dc] ;  /* 0x0000b7003c417a20 */ /* 0x000fe20000410000 */
[----:B------:R-:W-:Y:S01]  /*90f0*/  @UP0 UIMAD.WIDE.U32 UR6, UR8, UR10, URZ ;  /* 0x0000000a080602a5 */ /* 0x000fe2000f8e003f */
        /* <DEDUP_REMOVED lines=11> */
[----:B------:R-:W-:Y:S01]  /*91b0*/  @UP0 UIMAD UR14, UR8, UR11, UR7 ;  /* 0x0000000b080e02a4 */ /* 0x000fe2000f8e0207 */
        /* <DEDUP_REMOVED lines=11> */
[----:B------:R-:W-:Y:S01]  /*9270*/  @UP0 UMOV UR13, UR6 ;  /* 0x00000006000d0c82 */ /* 0x000fe20008000000 */
[----:B------:R-:W-:Y:S01]  /*9280*/  FMUL.FTZ R87, R54, c[0x0][0x2dc] ;  /* 0x0000b70036577a20 */ /* 0x000fe20000410000 */
[----:B------:R-:W-:Y:S01]  /*9290*/  F2FP.PACK_AB R60, R60, R138 ;  /* 0x0000008a3c3c723e */ /* 0x000fe200000000ff */
[----:B------:R-:W-:Y:S01]  /*92a0*/  FMUL.FTZ R18, R55, c[0x0][0x2dc] ;  /* 0x0000b70037127a20 */ /* 0x000fe20000410000 */
[----:B------:R1:W-:Y:S01]  /*92b0*/  STS [R242+0x1000], R61 ;  /* 0x0010003df2007388 */ /* 0x0003e20000000800 */
[----:B------:R-:W-:-:S02]  /*92c0*/  FMUL.FTZ R140, R140, c[0x0][0x2e0] ;  /* 0x0000b8008c8c7a20 */ /* 0x000fc40000410000 */
[----:B------:R-:W-:Y:S01]  /*92d0*/  FMUL.FTZ R57, R141, c[0x0][0x2e0] ;  /* 0x0000b8008d397a20 */ /* 0x000fe20000410000 */
[----:B------:R1:W-:Y:S01]  /*92e0*/  STS [R242+0x1400], R60 ;  /* 0x0014003cf2007388 */ /* 0x0003e20000000800 */
[----:B------:R-:W-:Y:S01]  /*92f0*/  FMUL.FTZ R142, R142, c[0x0][0x2e0] ;  /* 0x0000b8008e8e7a20 */ /* 0x000fe20000410000 */
[----:B------:R-:W-:Y:S01]  /*9300*/  F2FP.PACK_AB R18, R18, R87 ;  /* 0x000000571212723e */ /* 0x000fe200000000ff */
[----:B------:R-:W-:Y:S01]  /*9310*/  FMUL.FTZ R56, R143, c[0x0][0x2e0] ;  /* 0x0000b8008f387a20 */ /* 0x000fe20000410000 */
[----:B------:R-:W-:Y:S01]  /*9320*/  F2FP.PACK_AB R57, R57, R140 ;  /* 0x0000008c3939723e */ /* 0x000fe200000000ff */
[----:B------:R-:W-:Y:S02]  /*9330*/  FMUL.FTZ R91, R50, c[0x0][0x2dc] ;  /* 0x0000b700325b7a20 */ /* 0x000fe40000410000 */
        /* <DEDUP_REMOVED lines=10> */
[----:B------:R-:W-:-:S02]  /*93e0*/  FMUL.FTZ R107, R23, c[0x0][0x2dc] ;  /* 0x0000b700176b7a20 */ /* 0x000fc40000410000 */
[----:B------:R-:W-:Y:S01]  /*93f0*/  FMUL.FTZ R88, R52, c[0x0][0x2dc] ;  /* 0x0000b70034587a20 */ /* 0x000fe20000410000 */
[----:B------:R-:W-:Y:S01]  /*9400*/  F2FP.PACK_AB R54, R54, R150 ;  /* 0x000000963636723e */ /* 0x000fe200000000ff */
[----:B------:R-:W-:Y:S01]  /*9410*/  FMUL.FTZ R19, R53, c[0x0][0x2dc] ;  /* 0x0000b70035137a20 */ /* 0x000fe20000410000 */
[----:B------:R1:W-:Y:S01]  /*9420*/  STS [R242+0x2000], R55 ;  /* 0x00200037f2007388 */ /* 0x0003e20000000800 */
[----:B------:R-:W-:Y:S02]  /*9430*/  FMUL.FTZ R160, R160, c[0x0][0x2e0] ;  /* 0x0000b800a0a07a20 */ /* 0x000fe40000410000 */
[----:B------:R-:W-:Y:S01]  /*9440*/  FMUL.FTZ R51, R161, c[0x0][0x2e0] ;  /* 0x0000b800a1337a20 */ /* 0x000fe20000410000 */
[----:B------:R1:W-:Y:S01]  /*9450*/  STS [R242+0x2400], R54 ;  /* 0x00240036f2007388 */ /* 0x0003e20000000800 */
[----:B------:R-:W-:Y:S01]  /*9460*/  FMUL.FTZ R162, R162, c[0x0][0x2e0] ;  /* 0x0000b800a2a27a20 */ /* 0x000fe20000410000 */
[----:B------:R-:W-:Y:S01]  /*9470*/  F2FP.PACK_AB R19, R19, R88 ;  /* 0x000000581313723e */ /* 0x000fe200000000ff */
        /* <DEDUP_REMOVED lines=128> */
[----:B------:R1:W-:Y:S01]  /*9c80*/  STS [R243+0x7000], R188 ;  /* 0x007000bcf3007388 */ /* 0x0003e20000000800 */
[----:B------:R-:W-:-:S02]  /*9c90*/  FMUL.FTZ R68, R68, c[0x0][0x2dc] ;  /* 0x0000b70044447a20 */ /* 0x000fc40000410000 */
        /* <DEDUP_REMOVED lines=30> */
[----:B------:R-:W-:-:S03]  /*9e80*/  F2FP.PACK_AB R5, R5, R76 ;  /* 0x0000004c0505723e */ /* 0x000fc600000000ff */
[----:B------:R1:W-:Y:S01]  /*9e90*/  STS [R243+0x9400], R28 ;  /* 0x0094001cf3007388 */ /* 0x0003e20000000800 */
[----:B------:R-:W-:-:S03]  /*9ea0*/  F2FP.PACK_AB R4, R4, R78 ;  /* 0x0000004e0404723e */ /* 0x000fc600000000ff */
        /* <DEDUP_REMOVED lines=29> */
[----:B------:R-:W-:Y:S02]  /*a080*/  UIMAD UR10, UR33, UR9, UR10 ;  /* 0x00000009210a72a4 */ /* 0x000fe4000f8e020a */
[----:B------:R-:W-:Y:S02]  /*a090*/  USHF.R.S32.HI UR11, URZ, 0x1f, UR35 ;  /* 0x0000001f3f0b7899 */ /* 0x000fe40008011423 */
[----:B------:R-:W-:Y:S02]  /*a0a0*/  UIADD3 UR7, UR7, UR10, URZ ;  /* 0x0000000a07077290 */ /* 0x000fe4000fffe03f */
[----:B------:R-:W-:-:S02]  /*a0b0*/  ULDC.64 UR8, c[0x0][0x388] ;  /* 0x0000e20000087ab9 */ /* 0x000fc40000000a00 */
[----:B------:R-:W-:Y:S02]  /*a0c0*/  UIMAD UR10, UR11, UR8, URZ ;  /* 0x000000080b0a72a4 */ /* 0x000fe4000f8e023f */
[----:B------:R-:W-:Y:S02]  /*a0d0*/  UIMAD.WIDE.U32 UR6, UR35, UR8, UR6 ;  /* 0x00000008230672a5 */ /* 0x000fe4000f8e0006 */
[----:B------:R-:W-:-:S04]  /*a0e0*/  UIMAD UR9, UR35, UR9, UR10 ;  /* 0x00000009230972a4 */ /* 0x000fc8000f8e020a */
[----:B------:R-:W-:Y:S02]  /*a0f0*/  UIADD3 UR14, UR7, UR9, URZ ;  /* 0x00000009070e7290 */ /* 0x000fe4000fffe03f */
[----:B------:R-:W-:Y:S02]  /*a100*/  UMOV UR13, UR6 ;  /* 0x00000006000d7c82 */ /* 0x000fe40008000000 */
.L_x_493:
        /* <DEDUP_REMOVED lines=10> */
[----:B------:R-:W-:Y:S02]  /*a1b0*/  UIMAD UR10, UR33, UR9, UR10 ;  /* 0x00000009210a72a4 */ /* 0x000fe4000f8e020a */
[----:B------:R-:W-:-:S02]  /*a1c0*/  USHF.R.S32.HI UR11, URZ, 0x1f, UR35 ;  /* 0x0000001f3f0b7899 */ /* 0x000fc40008011423 */
[----:B------:R-:W-:Y:S02]  /*a1d0*/  UIADD3 UR7, UR7, UR10, URZ ;  /* 0x0000000a07077290 */ /* 0x000fe4000fffe03f */
[----:B------:R-:W-:Y:S02]  /*a1e0*/  ULDC.64 UR8, c[0x0][0x390] ;  /* 0x0000e40000087ab9 */ /* 0x000fe40000000a00 */
[----:B------:R-:W-:Y:S02]  /*a1f0*/  UIMAD UR10, UR11, UR8, URZ ;  /* 0x000000080b0a72a4 */ /* 0x000fe4000f8e023f */
[----:B------:R-:W-:Y:S02]  /*a200*/  UIMAD.WIDE.U32 UR6, UR35, UR8, UR6 ;  /* 0x00000008230672a5 */ /* 0x000fe4000f8e0006 */
[----:B------:R-:W-:-:S04]  /*a210*/  UIMAD UR9, UR35, UR9, UR10 ;  /* 0x00000009230972a4 */ /* 0x000fc8000f8e020a */
[----:B------:R-:W-:Y:S02]  /*a220*/  UIADD3 UR12, UR7, UR9, URZ ;  /* 0x00000009070c7290 */ /* 0x000fe4000fffe03f */
[----:B------:R-:W-:Y:S02]  /*a230*/  UMOV UR11, UR6 ;  /* 0x00000006000b7c82 */ /* 0x000fe40008000000 */
.L_x_494:
[----:B------:R-:W-:Y:S01]  /*a240*/  BAR.SYNC.DEFER_BLOCKING 0x0 ;  /* 0x0000000000007b1d */ /* 0x000fe20000010000 */
[----:B------:R-:W-:Y:S01]  /*a250*/  USHF.L.U32 UR6, UR30, 0x6, URZ ;  /* 0x000000061e067899 */ /* 0x000fe2000800063f */
[--C-:B-1----:R-:W-:Y:S01]  /*a260*/  SHF.R.S32.HI R7, RZ, 0x1f, R228.reuse ;  /* 0x0000001fff077819 */ /* 0x102fe200000114e4 */
        /* <DEDUP_REMOVED lines=40> */
[----:B------:R-:W-:Y:S01]  /*a4f0*/  ISETP.GE.AND P1, PT, R236, c[0x0][0x220], PT ;  /* 0x00008800ec007a0c */ /* 0x000fe20003f26270 */
[----:B------:R-:W-:Y:S01]  /*a500*/  IMAD.WIDE.U32 R10, R239, c[0x0][0x3a0], R4 ;  /* 0x0000e800ef0a7a25 */ /* 0x000fe200078e0004 */
[----:B------:R-:W4:Y:S01]  /*a510*/  LDS.128 R20, [R222+0x16000] ;  /* 0x01600000de147984 */ /* 0x000f220000000c00 */
[----:B------:R-:W-:-:S02]  /*a520*/  ISETP.GE.AND P0, PT, R238, c[0x0][0x220], PT ;  /* 0x00008800ee007a0c */ /* 0x000fc40003f06270 */
[----:B------:R-:W-:Y:S01]  /*a530*/  IMAD R4, R239, c[0x0][0x3a4], R15 ;  /* 0x0000e900ef047a24 */ /* 0x000fe200078e020f */
[----:B------:R-:W1:Y:S03]  /*a540*/  @!P3 LDS.128 R16, [R222+0x10000] ;  /* 0x01000000de10b984 */ /* 0x000e660000000c00 */
[----:B------:R-:W-:Y:S01]  /*a550*/  IMAD.IADD R5, R4, 0x1, R11 ;  /* 0x0000000104057824 */ /* 0x000fe200078e020b */
[----:B------:R-:W-:-:S04]  /*a560*/  LEA R4, P4, R10, c[0x0][0x340], 0x1 ;  /* 0x0000d0000a047a11 */ /* 0x000fc800078808ff */
[----:B------:R-:W-:-:S05]  /*a570*/  LEA.HI.X R5, R10, c[0x0][0x344], R5, 0x1, P4 ;  /* 0x0000d1000a057a11 */ /* 0x000fca00020f0c05 */
[----:B--2---:R2:W-:Y:S04]  /*a580*/  @!P2 STG.E.128 [R4.64+0x80], R28 ;  /* 0x0000801c0400a986 */ /* 0x0045e8000c101d04 */
[----:B---3--:R2:W-:Y:S04]  /*a590*/  @!P1 STG.E.128 [R4.64+0x100], R24 ;  /* 0x0001001804009986 */ /* 0x0085e8000c101d04 */
[----:B----4-:R2:W-:Y:S04]  /*a5a0*/  @!P0 STG.E.128 [R4.64+0x180], R20 ;  /* 0x0001801404008986 */ /* 0x0105e8000c101d04 */
[----:B-1----:R2:W-:Y:S02]  /*a5b0*/  @!P3 STG.E.128 [R4.64], R16 ;  /* 0x000000100400b986 */ /* 0x0025e4000c101d04 */
.L_x_496:
[----:B--23--:R-:W-:Y:S05]  /*a5c0*/  BSYNC B0 ;  /* 0x0000000000007941 */ /* 0x00cfea0003800000 */
.L_x_495:
        /* <DEDUP_REMOVED lines=20> */
[----:B-1----:R2:W-:Y:S02]  /*a710*/  @!P0 STG.E.128 [R4.64+0x180], R32 ;  /* 0x0001802004008986 */ /* 0x0025e4000c101d04 */
.L_x_498:
[----:B------:R-:W-:Y:S05]  /*a720*/  BSYNC B0 ;  /* 0x0000000000007941 */ /* 0x000fea0003800000 */
.L_x_497:
        /* <DEDUP_REMOVED lines=31> */
.L_x_500:
[----:B------:R-:W-:Y:S05]  /*a920*/  BSYNC B0 ;  /* 0x0000000000007941 */ /* 0x000fea0003800000 */
.L_x_499:
        /* <DEDUP_REMOVED lines=18> */
.L_x_473:
[----:B------:R-:W-:Y:S05]  /*aa50*/  BSYNC B1 ;  /* 0x0000000000017941 */ /* 0x000fea0003800000 */
.L_x_459:
        /* <DEDUP_REMOVED lines=12> */
.L_x_501:
[----:B------:R-:W-:Y:S05]  /*ab20*/  EXIT ;  /* 0x000000000000794d */ /* 0x000fea0003800000 */
.L_x_503:
        /* <DEDUP_REMOVED lines=13> */
.L_x_1031:


//--------------------- .text._ZN5flash44flash_bwd_dq_dk_dv_loop_seqk_parallel_kernelI23Flash_bwd_kernel_traitsILi256ELi64ELi64ELi8ELi4ELi2ELi2ELb0ELb1EN7cutlass6half_tE19Flash_kernel_traitsILi256ELi64ELi64ELi8ES3_EELb0ELb1ELb0ELb0ELb0ELb0ELb1EEEvNS_16Flash_bwd_paramsE --------------------------
	.section	.text._ZN5flash44flash_bwd_dq_dk_dv_loop_seqk_parallel_kernelI23Flash_bwd_kernel_traitsILi256ELi64ELi64ELi8ELi4ELi2ELi2ELb0ELb1EN7cutlass6half_tE19Flash_kernel_traitsILi256ELi64ELi64ELi8ES3_EELb0ELb1ELb0ELb0ELb0ELb0ELb1EEEvNS_16Flash_bwd_paramsE,"ax",@progbits
	.sectioninfo	@"SHI_REGISTERS=255"
	.align	128
        .global         _ZN5flash44flash_bwd_dq_dk_dv_loop_seqk_parallel_kernelI23Flash_bwd_kernel_traitsILi256ELi64ELi64ELi8ELi4ELi2ELi2ELb0ELb1EN7cutlass6half_tE19Flash_kernel_traitsILi256ELi64ELi64ELi8ES3_EELb0ELb1ELb0ELb0ELb0ELb0ELb1EEEvNS_16Flash_bwd_paramsE
        .type           _ZN5flash44flash_bwd_dq_dk_dv_loop_seqk_parallel_kernelI23Flash_bwd_kernel_traitsILi256ELi64ELi64ELi8ELi4ELi2ELi2ELb0ELb1EN7cutlass6half_tE19Flash_kernel_traitsILi256ELi64ELi64ELi8ES3_EELb0ELb1ELb0ELb0ELb0ELb0ELb1EEEvNS_16Flash_bwd_paramsE,@function
        .size           _ZN5flash44flash_bwd_dq_dk_dv_loop_seqk_parallel_kernelI23Flash_bwd_kernel_traitsILi256ELi64ELi64ELi8ELi4ELi2ELi2ELb0ELb1EN7cutlass6half_tE19Flash_kernel_traitsILi256ELi64ELi64ELi8ES3_EELb0ELb1ELb0ELb0ELb0ELb0ELb1EEEvNS_16Flash_bwd_paramsE,(.L_x_1032 - _ZN5flash44flash_bwd_dq_dk_dv_loop_seqk_parallel_kernelI23Flash_bwd_kernel_traitsILi256ELi64ELi64ELi8ELi4ELi2ELi2ELb0ELb1EN7cutlass6half_tE19Flash_kernel_traitsILi256ELi64ELi64ELi8ES3_EELb0ELb1ELb0ELb0ELb0ELb0ELb1EEEvNS_16Flash_bwd_paramsE)
        .other          _ZN5flash44flash_bwd_dq_dk_dv_loop_seqk_parallel_kernelI23Flash_bwd_kernel_traitsILi256ELi64ELi64ELi8ELi4ELi2ELi2ELb0ELb1EN7cutlass6half_tE19Flash_kernel_traitsILi256ELi64ELi64ELi8ES3_EELb0ELb1ELb0ELb0ELb0ELb0ELb1EEEvNS_16Flash_bwd_paramsE,@"STO_CUDA_ENTRY STV_DEFAULT"
_ZN5flash44flash_bwd_dq_dk_dv_loop_seqk_parallel_kernelI23Flash_bwd_kernel_traitsILi256ELi64ELi64ELi8ELi4ELi2ELi2ELb0ELb1EN7cutlass6half_tE19Flash_kernel_traitsILi256ELi64ELi64ELi8ES3_EELb0ELb1ELb0ELb0ELb0ELb0ELb1EEEvNS_16Flash_bwd_paramsE:
.text._ZN5flash44flash_bwd_dq_dk_dv_loop_seqk_parallel_kernelI23Flash_bwd_kernel_traitsILi256ELi64ELi64ELi8ELi4ELi2ELi2ELb0ELb1EN7cutlass6half_tE19Flash_kernel_traitsILi256ELi64ELi64ELi8ES3_EELb0ELb1ELb0ELb0ELb0ELb0ELb1EEEvNS_16Flash_bwd_paramsE:
        /* <DEDUP_REMOVED lines=39> */
[----:B------:R-:W-:Y:S01]  /*0270*/  SHF.R.S32.HI R5, RZ, 0x4, R0 ;  /* 0x00000004ff057819 */ /* 0x000fe20000011400 */
[----:B------:R-:W-:Y:S01]  /*0280*/  UIMAD UR6, UR33, UR11, UR34 ;  /* 0x0000000b210672a4 */ /* 0x000fe2000f8e0222 */
[----:B------:R-:W-:Y:S01]  /*0290*/  LOP3.LUT R7, R7, 0xfffffffc, RZ, 0xc0, !PT ;  /* 0xfffffffc07077812 */ /* 0x000fe200078ec0ff */
[----:B------:R-:W-:Y:S01]  /*02a0*/  @!UP5 UIMAD UR7, UR33, UR13, UR34 ;  /* 0x0000000d2107d2a4 */ /* 0x000fe2000f8e0222 */
[----:B------:R-:W-:Y:S01]  /*02b0*/  LOP3.LUT R3, R3, 0xfffffffe, RZ, 0xc0, !PT ;  /* 0xfffffffe03037812 */ /* 0x000fe200078ec0ff */
[----:B------:R-:W-:Y:S01]  /*02c0*/  USHF.L.U32 UR44, UR45, 0x6, URZ ;  /* 0x000000062d2c7899 */ /* 0x000fe2000800063f */
[----:B------:R-:W-:Y:S01]  /*02d0*/  LEA.HI R4, R0, R5, RZ, 0x1 ;  /* 0x0000000500047211 */ /* 0x000fe200078f08ff */
[----:B------:R-:W-:Y:S01]  /*02e0*/  IMAD.IADD R6, R2, 0x1, -R7 ;  /* 0x0000000102067824 */ /* 0x000fe200078e0a07 */
[----:B------:R-:W-:Y:S01]  /*02f0*/  LOP3.LUT R0, R0, 0xfffffff0, RZ, 0xc0, !PT ;  /* 0xfffffff000007812 */ /* 0x000fe200078ec0ff */
[----:B------:R-:W-:Y:S01]  /*0300*/  IMAD.IADD R3, R2, 0x1, -R3 ;  /* 0x0000000102037824 */ /* 0x000fe200078e0a03 */
[CC--:B------:R-:W-:Y:S01]  /*0310*/  LEA.HI R2, R14.reuse, R13.reuse, RZ, 0x2 ;  /* 0x0000000d0e027211 */ /* 0x0c0fe200078f10ff */
[----:B------:R-:W-:Y:S01]  /*0320*/  ULDC UR48, c[0x0][0x214] ;  /* 0x0000850000307ab9 */ /* 0x000fe20000000800 */
[----:B------:R-:W-:Y:S01]  /*0330*/  LEA.HI R7, R14, R13, RZ, 0x3 ;  /* 0x0000000d0e077211 */ /* 0x000fe200078f18ff */
[----:B------:R-:W-:Y:S01]  /*0340*/  IMAD.IADD R9, R13, 0x1, -R0 ;  /* 0x000000010d097824 */ /* 0x000fe200078e0a00 */
[--C-:B------:R-:W-:Y:S01]  /*0350*/  SHF.R.S32.HI R8, RZ, 0x2, R2.reuse ;  /* 0x00000002ff087819 */ /* 0x100fe20000011402 */
[----:B------:R-:W-:Y:S01]  /*0360*/  ULDC UR55, c[0x0][0x1c8] ;  /* 0x0000720000377ab9 */ /* 0x000fe20000000800 */
[----:B------:R-:W-:Y:S01]  /*0370*/  SHF.R.S32.HI R11, RZ, 0x1f, R2 ;  /* 0x0000001fff0b7819 */ /* 0x000fe20000011402 */
[----:B------:R-:W-:Y:S01]  /*0380*/  ULDC.U8 UR10, c[0x0][0x3d0] ;  /* 0x0000f400000a7ab9 */ /* 0x000fe20000000000 */
[----:B------:R-:W-:Y:S01]  /*0390*/  LOP3.LUT R4, R4, 0xfffffffe, RZ, 0xc0, !PT ;  /* 0xfffffffe04047812 */ /* 0x000fe200078ec0ff */
[----:B------:R-:W-:Y:S01]  /*03a0*/  ULDC UR49, c[0x0][0x224] ;  /* 0x0000890000317ab9 */ /* 0x000fe20000000800 */
[----:B------:R-:W-:Y:S01]  /*03b0*/  LOP3.LUT R16, R7, 0xfffffff8, RZ, 0xc0, !PT ;  /* 0xfffffff807107812 */ /* 0x000fe200078ec0ff */
[----:B------:R-:W-:Y:S01]  /*03c0*/  @UP5 UIMAD UR53, UR33, UR48, URZ ;  /* 0x00000030213552a4 */ /* 0x000fe2000f8e023f */
[----:B------:R-:W-:Y:S01]  /*03d0*/  LEA.HI R11, R11, R8, RZ, 0x3 ;  /* 0x000000080b0b7211 */ /* 0x000fe200078f18ff */
[----:B------:R-:W-:Y:S01]  /*03e0*/  IMAD.IADD R4, R5, 0x1, -R4 ;  /* 0x0000000105047824 */ /* 0x000fe200078e0a04 */
[----:B------:R-:W-:Y:S01]  /*03f0*/  SHF.R.S32.HI R0, RZ, 0x1f, R9 ;  /* 0x0000001fff007819 */ /* 0x000fe20000011409 */
[----:B------:R-:W-:Y:S01]  /*0400*/  IMAD.IADD R16, R13, 0x1, -R16 ;  /* 0x000000010d107824 */ /* 0x000fe200078e0a10 */
[----:B------:R-:W-:Y:S01]  /*0410*/  LOP3.LUT R11, R11, 0xfffffff8, RZ, 0xc0, !PT ;  /* 0xfffffff80b0b7812 */ /* 0x000fe200078ec0ff */
[----:B------:R-:W-:Y:S01]  /*0420*/  UMOV UR39, URZ ;  /* 0x0000003f00277c82 */ /* 0x000fe20008000000 */
[----:B------:R-:W-:Y:S01]  /*0430*/  LEA.HI R5, R0, R9, RZ, 0x3 ;  /* 0x0000000900057211 */ /* 0x000fe200078f18ff */
[----:B------:R-:W-:Y:S01]  /*0440*/  IMAD.SHL.U32 R230, R16, 0x8, RZ ;  /* 0x0000000810e67824 */ /* 0x000fe200078e00ff */
[----:B------:R-:W-:Y:S01]  /*0450*/  SHF.R.S32.HI R229, RZ, 0x3, R7 ;  /* 0x00000003ffe57819 */ /* 0x000fe20000011407 */
[----:B------:R-:W-:Y:S01]  /*0460*/  IMAD.IADD R11, R8, 0x1, -R11 ;  /* 0x00000001080b7824 */ /* 0x000fe200078e0a0b */
[C---:B------:R-:W-:Y:S01]  /*0470*/  LOP3.LUT R12, R5.reuse, 0xfffffff8, RZ, 0xc0, !PT ;  /* 0xfffffff8050c7812 */ /* 0x040fe200078ec0ff */
[----:B------:R-:W-:Y:S01]  /*0480*/  IMAD.SHL.U32 R5, R5, 0x40, RZ ;  /* 0x0000004005057824 */ /* 0x000fe200078e00ff */
[C---:B------:R-:W-:Y:S01]  /*0490*/  LOP3.LUT P4, RZ, R16.reuse, 0x4, RZ, 0xc0, !PT ;  /* 0x0000000410ff7812 */ /* 0x040fe2000788c0ff */
[----:B------:R-:W-:Y:S01]  /*04a0*/  IMAD.SHL.U32 R17, R229, 0x40, RZ ;  /* 0x00000040e5117824 */ /* 0x000fe200078e00ff */
[C---:B------:R-:W-:Y:S01]  /*04b0*/  LOP3.LUT P3, RZ, R16.reuse, 0x2, RZ, 0xc0, !PT ;  /* 0x0000000210ff7812 */ /* 0x040fe2000786c0ff */
[----:B------:R-:W-:Y:S01]  /*04c0*/  IMAD.SHL.U32 R16, R16, 0x40, RZ ;  /* 0x0000004010107824 */ /* 0x000fe200078e00ff */
[----:B------:R-:W-:Y:S01]  /*04d0*/  LOP3.LUT R0, R11, 0x1, RZ, 0xc0, !PT ;  /* 0x000000010b007812 */ /* 0x000fe200078ec0ff */
[----:B------:R-:W-:Y:S01]  /*04e0*/  IMAD.IADD R12, R9, 0x1, -R12 ;  /* 0x00000001090c7824 */ /* 0x000fe200078e0a0c */
[----:B------:R-:W-:Y:S01]  /*04f0*/  LOP3.LUT R17, R17, 0x1c0, RZ, 0xc0, !PT ;  /* 0x000001c011117812 */ /* 0x000fe200078ec0ff */
[----:B------:R-:W-:Y:S01]  /*0500*/  IMAD.SHL.U32 R9, R3, 0x10, RZ ;  /* 0x0000001003097824 */ /* 0x000fe200078e00ff */
[----:B------:R-:W-:Y:S01]  /*0510*/  LOP3.LUT R16, R16, 0x1c0, RZ, 0xc0, !PT ;  /* 0x000001c010107812 */ /* 0x000fe200078ec0ff */
[----:B------:R-:W-:Y:S01]  /*0520*/  ULDC.64 UR4, c[0x0][0x118] ;  /* 0x0000460000047ab9 */ /* 0x000fe20000000a00 */
[----:B------:R-:W-:Y:S01]  /*0530*/  ISETP.NE.U32.AND P0, PT, R0, 0x1, PT ;  /* 0x000000010000780c */ /* 0x000fe20003f05070 */
[----:B------:R-:W-:Y:S01]  /*0540*/  UMOV UR59, 0x4 ;  /* 0x00000004003b7882 */ /* 0x000fe20000000000 */
[----:B------:R-:W-:Y:S01]  /*0550*/  LOP3.LUT R0, R16, 0x10, R9, 0xf8, !PT ;  /* 0x0000001010007812 */ /* 0x000fe200078ef809 */
[----:B------:R-:W-:Y:S01]  /*0560*/  ULOP3.LUT UR55, UR34, UR55, URZ, 0x3c, !UPT ;  /* 0x0000003722377292 */ /* 0x000fe2000f8e3c3f */
[----:B------:R-:W-:Y:S01]  /*0570*/  LOP3.LUT R15, R17, 0x38, R230, 0xf8, !PT ;  /* 0x00000038110f7812 */ /* 0x000fe200078ef8e6 */
[----:B------:R-:W-:Y:S01]  /*0580*/  USHF.L.U32 UR60, UR33, 0x7, URZ ;  /* 0x00000007213c7899 */ /* 0x000fe2000800063f */
[----:B------:R-:W-:Y:S01]  /*0590*/  SHF.R.U32.HI R8, RZ, 0x3, R17 ;  /* 0x00000003ff087819 */ /* 0x000fe20000011611 */
[----:B------:R-:W-:Y:S01]  /*05a0*/  UISETP.NE.AND UP6, UPT, UR10, URZ, UPT ;  /* 0x0000003f0a00728c */ /* 0x000fe2000bfc5270 */
[-C--:B------:R-:W-:Y:S01]  /*05b0*/  LEA.HI R10, R14, R13.reuse, RZ, 0x7 ;  /* 0x0000000d0e0a7211 */ /* 0x080fe200078f38ff */
[----:B------:R-:W-:Y:S01]  /*05c0*/  USHF.R.S32.HI UR56, URZ, 0x1f, UR34 ;  /* 0x0000001f3f387899 */ /* 0x000fe20008011422 */
[--C-:B------:R-:W-:Y:S01]  /*05d0*/  LOP3.LUT R222, R16, 0x8, R7.reuse, 0xf8, !PT ;  /* 0x0000000810de7812 */ /* 0x100fe200078ef807 */
[----:B------:R-:W-:Y:S01]  /*05e0*/  USHF.R.S32.HI UR58, URZ, 0x1f, UR33 ;  /* 0x0000001f3f3a7899 */ /* 0x000fe20008011421 */
[----:B------:R-:W-:Y:S01]  /*05f0*/  LOP3.LUT R0, R0, 0x8, R7, 0xf8, !PT ;  /* 0x0000000800007812 */ /* 0x000fe200078ef807 */
[----:B------:R-:W-:Y:S01]  /*0600*/  USHF.R.S32.HI UR57, URZ, 0x1f, UR34 ;  /* 0x0000001f3f397899 */ /* 0x000fe20008011422 */
[----:B------:R-:W-:Y:S01]  /*0610*/  LEA.HI R7, R14, R13, RZ, 0x6 ;  /* 0x0000000d0e077211 */ /* 0x000fe200078f30ff */
[----:B------:R-:W-:Y:S01]  /*0620*/  UIMAD.WIDE.U32 UR40, UR36, UR42, URZ ;  /* 0x0000002a242872a5 */ /* 0x000fe2000f8e003f */
[----:B------:R-:W-:Y:S01]  /*0630*/  LOP3.LUT R8, R15, R8, RZ, 0x3c, !PT ;  /* 0x000000080f087212 */ /* 0x000fe200078e3cff */
[----:B------:R-:W-:Y:S01]  /*0640*/  IMAD.SHL.U32 R15, R4, 0x200, RZ ;  /* 0x00000200040f7824 */ /* 0x000fe200078e00ff */
[----:B------:R-:W-:Y:S01]  /*0650*/  SHF.R.S32.HI R10, RZ, 0x7, R10 ;  /* 0x00000007ff0a7819 */ /* 0x000fe2000001140a */
[----:B------:R-:W-:Y:S01]  /*0660*/  UIMAD UR50, UR37, UR42, URZ ;  /* 0x0000002a253272a4 */ /* 0x000fe2000f8e023f */
[----:B------:R-:W-:Y:S01]  /*0670*/  SHF.R.U32.HI R9, RZ, 0x3, R16 ;  /* 0x00000003ff097819 */ /* 0x000fe20000011610 */
[----:B------:R-:W-:Y:S01]  /*0680*/  USHF.R.S32.HI UR52, URZ, 0x1f, UR46 ;  /* 0x0000001f3f347899 */ /* 0x000fe2000801142e */
[----:B------:R-:W-:Y:S01]  /*0690*/  LOP3.LUT R2, R2, 0x7ffffffc, RZ, 0xc0, !PT ;  /* 0x7ffffffc02027812 */ /* 0x000fe200078ec0ff */
[C---:B------:R-:W-:Y:S01]  /*06a0*/  IMAD R17, R10.reuse, 0x800, R15 ;  /* 0x000008000a117824 */ /* 0x040fe200078e020f */
[----:B------:R-:W-:Y:S01]  /*06b0*/  SHF.R.S32.HI R7, RZ, 0x6, R7 ;  /* 0x00000006ff077819 */ /* 0x000fe20000011407 */
[----:B------:R-:W-:Y:S01]  /*06c0*/  IMAD.SHL.U32 R10, R10, 0x20, RZ ;  /* 0x000000200a0a7824 */ /* 0x000fe200078e00ff */
[C---:B------:R-:W-:Y:S01]  /*06d0*/  R2P PR, R11.reuse, 0x6 ;  /* 0x000000060b007804 */ /* 0x040fe20000000000 */
[----:B------:R-:W-:Y:S01]  /*06e0*/  IMAD.SHL.U32 R11, R11, 0x40, RZ ;  /* 0x000000400b0b7824 */ /* 0x000fe200078e00ff */
[----:B------:R-:W-:Y:S01]  /*06f0*/  LOP3.LUT R222, R222, R9, RZ, 0x3c, !PT ;  /* 0x00000009dede7212 */ /* 0x000fe200078e3cff */
[----:B------:R-:W-:Y:S01]  /*0700*/  IMAD R225, R7, 0x200, R8 ;  /* 0x0000020007e17824 */ /* 0x000fe200078e0208 */
[----:B------:R-:W-:Y:S01]  /*0710*/  LOP3.LUT R0, R15, R0, R9, 0xf6, !PT ;  /* 0x000000000f007212 */ /* 0x000fe200078ef609 */
[----:B------:R-:W-:Y:S01]  /*0720*/  IMAD.IADD R9, R13, 0x1, -R2 ;  /* 0x000000010d097824 */ /* 0x000fe200078e0a02 */
[----:B------:R-:W-:Y:S01]  /*0730*/  LOP3.LUT R11, R11, 0x1c0, RZ, 0xc0, !PT ;  /* 0x000001c00b0b7812 */ /* 0x000fe200078ec0ff */
[----:B------:R-:W-:Y:S01]  /*0740*/  IMAD.SHL.U32 R13, R13, 0x2, RZ ;  /* 0x000000020d0d7824 */ /* 0x000fe200078e00ff */
[----:B------:R-:W-:Y:S01]  /*0750*/  LOP3.LUT P6, RZ, R12, 0x4, RZ, 0xc0, !PT ;  /* 0x000000040cff7812 */ /* 0x000fe200078cc0ff */
[----:B------:R-:W-:Y:S01]  /*0760*/  IMAD.SHL.U32 R7, R7, 0x8, RZ ;  /* 0x0000000807077824 */ /* 0x000fe200078e00ff */
[----:B------:R-:W-:Y:S01]  /*0770*/  SHF.R.U32.HI R8, RZ, 0x3, R11 ;  /* 0x00000003ff087819 */ /* 0x000fe2000001160b */
[----:B------:R-:W-:Y:S01]  /*0780*/  IMAD.SHL.U32 R9, R9, 0x2, RZ ;  /* 0x0000000209097824 */ /* 0x000fe200078e00ff */
[----:B------:R-:W-:Y:S01]  /*0790*/  LOP3.LUT R224, R10, 0x6, R13, 0xf8, !PT ;  /* 0x000000060ae07812 */ /* 0x000fe200078ef80d */
[----:B------:R-:W-:Y:S01]  /*07a0*/  IMAD.SHL.U32 R2, R4, 0x20, RZ ;  /* 0x0000002004027824 */ /* 0x000fe200078e00ff */
[----:B------:R-:W-:Y:S01]  /*07b0*/  LOP3.LUT R7, R7, 0x18, RZ, 0xc0, !PT ;  /* 0x0000001807077812 */ /* 0x000fe200078ec0ff */
[----:B------:R-:W-:Y:S01]  /*07c0*/  IMAD.IADD R222, R17, 0x1, R222 ;  /* 0x0000000111de7824 */ /* 0x000fe200078e02de */
[----:B------:R-:W-:Y:S01]  /*07d0*/  LOP3.LUT R13, R11, 0x20, R10, 0xf8, !PT ;  /* 0x000000200b0d7812 */ /* 0x000fe200078ef80a */
[----:B------:R-:W-:Y:S01]  /*07e0*/  IMAD.SHL.U32 R218, R0, 0x2, RZ ;  /* 0x0000000200da7824 */ /* 0x000fe200078e00ff */
[----:B------:R-:W-:Y:S01]  /*07f0*/  LOP3.LUT R232, R8, R11, R7, 0x1e, !PT ;  /* 0x0000000b08e87212 */ /* 0x000fe200078e1e07 */
[----:B------:R-:W-:Y:S01]  /*0800*/  IMAD.SHL.U32 R222, R222, 0x2, RZ ;  /* 0x00000002dede7824 */ /* 0x000fe200078e00ff */
[----:B------:R-:W-:Y:S01]  /*0810*/  LOP3.LUT R13, R13, R8, RZ, 0x3c, !PT ;  /* 0x000000080d0d7212 */ /* 0x000fe200078e3cff */
[----:B------:R-:W-:Y:S01]  /*0820*/  IMAD R8, R6, 0x400, R9 ;  /* 0x0000040006087824 */ /* 0x000fe200078e0209 */
[C---:B------:R-:W-:Y:S01]  /*0830*/  LOP3.LUT P5, RZ, R12.reuse, 0x2, RZ, 0xc0, !PT ;  /* 0x000000020cff7812 */ /* 0x040fe200078ac0ff */
[----:B------:R-:W-:Y:S01]  /*0840*/  IMAD.SHL.U32 R12, R12, 0x40, RZ ;  /* 0x000000400c0c7824 */ /* 0x000fe200078e00ff */
[----:B------:R-:W-:Y:S01]  /*0850*/  LOP3.LUT R2, R7, 0x20, R2, 0xf8, !PT ;  /* 0x0000002007027812 */ /* 0x000fe200078ef802 */
[----:B------:R-:W-:Y:S01]  /*0860*/  IMAD.IADD R233, R8, 0x1, R13 ;  /* 0x0000000108e97824 */ /* 0x000fe200078e020d */
[----:B------:R-:W-:Y:S01]  /*0870*/  LOP3.LUT R5, R5, 0xfffffe00, RZ, 0xc0, !PT ;  /* 0xfffffe0005057812 */ /* 0x000fe200078ec0ff */
[----:B------:R-:W-:Y:S01]  /*0880*/  IMAD R9, R3, 0x400, R9 ;  /* 0x0000040003097824 */ /* 0x000fe200078e0209 */
[----:B------:R-:W-:Y:S01]  /*0890*/  LOP3.LUT R7, R12, 0x1c0, RZ, 0xc0, !PT ;  /* 0x000001c00c077812 */ /* 0x000fe200078ec0ff */
[----:B------:R-:W-:Y:S01]  /*08a0*/  IMAD.SHL.U32 R8, R4, 0x8, RZ ;  /* 0x0000000804087824 */ /* 0x000fe200078e00ff */
[----:B------:R-:W-:Y:S01]  /*08b0*/  IADD3 R228, R230, 0x40, RZ ;  /* 0x00000040e6e47810 */ /* 0x000fe20007ffe0ff */
[----:B------:R-:W-:Y:S01]  /*08c0*/  IMAD.IADD R232, R9, 0x1, R232 ;  /* 0x0000000109e87824 */ /* 0x000fe200078e02e8 */
[----:B------:R-:W-:Y:S01]  /*08d0*/  SHF.R.U32.HI R4, RZ, 0x3, R7 ;  /* 0x00000003ff047819 */ /* 0x000fe20000011607 */
[--C-:B------:R-:W-:Y:S01]  /*08e0*/  IMAD R216, R3, 0x400, R5.reuse ;  /* 0x0000040003d87824 */ /* 0x100fe200078e0205 */
[----:B------:R-:W-:Y:S01]  /*08f0*/  LOP3.LUT R9, R7, 0x8, R8, 0xf8, !PT ;  /* 0x0000000807097812 */ /* 0x000fe200078ef808 */
[----:B------:R-:W-:Y:S01]  /*0900*/  IMAD R6, R6, 0x400, R5 ;  /* 0x0000040006067824 */ /* 0x000fe200078e0205 */
[----:B------:R-:W-:Y:S01]  /*0910*/  LOP3.LUT R2, R4, R2, R7, 0x1e, !PT ;  /* 0x0000000204027212 */ /* 0x000fe200078e1e07 */
[----:B------:R-:W-:Y:S01]  /*0920*/  IMAD.SHL.U32 R233, R233, 0x2, RZ ;  /* 0x00000002e9e97824 */ /* 0x000fe200078e00ff */
[----:B------:R-:W-:Y:S01]  /*0930*/  LOP3.LUT R9, R9, R4, RZ, 0x3c, !PT ;  /* 0x0000000409097212 */ /* 0x000fe200078e3cff */
[----:B------:R-:W-:Y:S01]  /*0940*/  IMAD.MOV.U32 R4, RZ, RZ, 0x40 ;  /* 0x00000040ff047424 */ /* 0x000fe200078e00ff */
[----:B------:R-:W-:Y:S01]  /*0950*/  LOP3.LUT R217, R2, R5, RZ, 0xfc, !PT ;  /* 0x0000000502d97212 */ /* 0x000fe200078efcff */
[----:B------:R-:W-:Y:S01]  /*0960*/  IMAD.SHL.U32 R225, R225, 0x2, RZ ;  /* 0x00000002e1e17824 */ /* 0x000fe200078e00ff */
[----:B------:R-:W-:Y:S01]  /*0970*/  SEL R3, R213, 0xffffffe0, !P3 ;  /* 0xffffffe0d5037807 */ /* 0x000fe20005800000 */
[----:B------:R-:W-:Y:S01]  /*0980*/  IMAD.IADD R216, R9, 0x1, R216 ;  /* 0x0000000109d87824 */ /* 0x000fe200078e02d8 */
[----:B------:R-:W-:Y:S01]  /*0990*/  SEL R5, R4, 0xffffffc0, !P4 ;  /* 0xffffffc004057807 */ /* 0x000fe20006000000 */
[----:B------:R-:W-:Y:S01]  /*09a0*/  IMAD.IADD R223, R6, 0x1, R9 ;  /* 0x0000000106df7824 */ /* 0x000fe200078e0209 */
[----:B------:R-:W-:Y:S01]  /*09b0*/  SEL R213, R213, 0xffffffe0, !P5 ;  /* 0xffffffe0d5d57807 */ /* 0x000fe20006800000 */
[----:B------:R-:W-:Y:S01]  /*09c0*/  IMAD.MOV.U32 R6, RZ, RZ, -0x10 ;  /* 0xfffffff0ff067424 */ /* 0x000fe200078e00ff */
[----:B------:R-:W-:Y:S01]  /*09d0*/  SEL R4, R4, 0xffffffc0, !P6 ;  /* 0xffffffc004047807 */ /* 0x000fe20007000000 */
[----:B------:R-:W-:Y:S01]  /*09e0*/  IMAD.SHL.U32 R223, R223, 0x2, RZ ;  /* 0x00000002dfdf7824 */ /* 0x000fe200078e00ff */
[----:B------:R-:W-:Y:S01]  /*09f0*/  LEA R216, R216, 0x20000, 0x1 ;  /* 0x00020000d8d87811 */ /* 0x000fe200078e08ff */
[----:B------:R-:W-:Y:S01]  /*0a00*/  IMAD.IADD R212, R222, 0x1, R3 ;  /* 0x00000001ded47824 */ /* 0x000fe200078e0203 */
[----:B------:R-:W-:Y:S01]  /*0a10*/  IADD3 R235, R233, 0x20, RZ ;  /* 0x00000020e9eb7810 */ /* 0x000fe20007ffe0ff */
[----:B------:R-:W-:Y:S01]  /*0a20*/  IMAD.IADD R221, R223, 0x1, R213 ;  /* 0x00000001dfdd7824 */ /* 0x000fe200078e02d5 */
[----:B------:R-:W-:Y:S01]  /*0a30*/  SEL R6, R6, 0x10, !P0 ;  /* 0x0000001006067807 */ /* 0x000fe20004000000 */
[--C-:B------:R-:W-:Y:S01]  /*0a40*/  IMAD.IADD R214, R4, 0x1, R216.reuse ;  /* 0x0000000104d67824 */ /* 0x100fe200078e02d8 */
[----:B------:R-:W-:Y:S01]  /*0a50*/  LEA R232, R232, 0x10000, 0x1 ;  /* 0x00010000e8e87811 */ /* 0x000fe200078e08ff */
[----:B------:R-:W-:Y:S01]  /*0a60*/  IMAD.IADD R215, R213, 0x1, R216 ;  /* 0x00000001d5d77824 */ /* 0x000fe200078e02d8 */
[----:B------:R-:W-:Y:S01]  /*0a70*/  @P1 IADD3 R235, R233, -0x20, RZ ;  /* 0xffffffe0e9eb1810 */ /* 0x000fe20007ffe0ff */
[--C-:B------:R-:W-:Y:S01]  /*0a80*/  IMAD R0, R0, 0x2, R5.reuse ;  /* 0x0000000200007824 */ /* 0x100fe200078e0205 */
[----:B------:R-:W-:Y:S01]  /*0a90*/  IADD3 R234, R232, 0x40, RZ ;  /* 0x00000040e8ea7810 */ /* 0x000fe20007ffe0ff */
[----:B------:R-:W-:Y:S01]  /*0aa0*/  IMAD.IADD R3, R222, 0x1, R5 ;  /* 0x00000001de037824 */ /* 0x000fe200078e0205 */
[C---:B------:R-:W-:Y:S01]  /*0ab0*/  IADD3 R227, R230.reuse, 0x80, RZ ;  /* 0x00000080e6e37810 */ /* 0x040fe20007ffe0ff */
[----:B------:R-:W-:Y:S01]  /*0ac0*/  IMAD.IADD R2, R5, 0x1, R212 ;  /* 0x0000000105027824 */ /* 0x000fe200078e02d4 */
[----:B------:R-:W-:Y:S01]  /*0ad0*/  IADD3 R226, R230, 0xc0, RZ ;  /* 0x000000c0e6e27810 */ /* 0x000fe20007ffe0ff */
[----:B------:R-:W-:Y:S01]  /*0ae0*/  IMAD.IADD R236, R233, 0x1, R6 ;  /* 0x00000001e9ec7824 */ /* 0x000fe200078e0206 */
[----:B------:R-:W-:Y:S01]  /*0af0*/  @P2 IADD3 R234, R232, -0x40, RZ ;  /* 0xffffffc0e8ea2810 */ /* 0x000fe20007ffe0ff */
[----:B------:R-:W-:Y:S01]  /*0b00*/  IMAD.SHL.U32 R217, R217, 0x2, RZ ;  /* 0x00000002d9d97824 */ /* 0x000fe200078e00ff */
[----:B------:R-:W-:Y:S01]  /*0b10*/  UIMAD UR49, UR6, UR49, URZ ;  /* 0x00000031063172a4 */ /* 0x000fe2000f8e023f */
[----:B------:R-:W-:Y:S01]  /*0b20*/  IMAD.IADD R237, R6, 0x1, R235 ;  /* 0x0000000106ed7824 */ /* 0x000fe200078e02eb */
[----:B------:R-:W-:Y:S01]  /*0b30*/  @!UP5 UIMAD UR48, UR7, UR48, URZ ;  /* 0x000000300730d2a4 */ /* 0x000fe2000f8e023f */
[--C-:B------:R-:W-:Y:S01]  /*0b40*/  IMAD.IADD R220, R223, 0x1, R4.reuse ;  /* 0x00000001dfdc7824 */ /* 0x100fe200078e0204 */
[----:B------:R-:W-:Y:S01]  /*0b50*/  USHF.R.S32.HI UR47, URZ, 0x1f, UR44 ;  /* 0x0000001f3f2f7899 */ /* 0x000fe2000801142c */
[----:B------:R-:W-:-:S02]  /*0b60*/  IMAD.IADD R219, R221, 0x1, R4 ;  /* 0x00000001dddb7824 */ /* 0x000fc400078e0204 */
[----:B------:R-:W-:Y:S02]  /*0b70*/  IMAD.IADD R213, R213, 0x1, R214 ;  /* 0x00000001d5d57824 */ /* 0x000fe400078e02d6 */
.L_x_548:
[----:B------:R-:W-:Y:S02]  /*0b80*/  ULDC.64 UR6, c[0x0][0x240] ;  /* 0x0000900000067ab9 */ /* 0x000fe40000000a00 */
[----:B------:R-:W-:Y:S02]  /*0b90*/  ULDC.64 UR10, c[0x0][0x250] ;  /* 0x00009400000a7ab9 */ /* 0x000fe40000000a00 */
[----:B------:R-:W-:Y:S02]  /*0ba0*/  UISETP.NE.U32.AND UP1, UPT, URZ, UR6, UPT ;  /* 0x000000063f00728c */ /* 0x000fe4000bf25070 */
[----:B------:R-:W-:Y:S02]  /*0bb0*/  UISETP.NE.U32.AND UP3, UPT, URZ, UR10, UPT ;  /* 0x0000000a3f00728c */ /* 0x000fe4000bf65070 */
[----:B------:R-:W-:Y:S02]  /*0bc0*/  USHF.R.S32.HI UR38, URZ, 0x1f, UR33 ;  /* 0x0000001f3f267899 */ /* 0x000fe40008011421 */
[----:B------:R-:W-:-:S02]  /*0bd0*/  USHF.L.U32 UR13, UR33, 0x2, URZ ;  /* 0x00000002210d7899 */ /* 0x000fc4000800063f */
[----:B------:R-:W-:Y:S02]  /*0be0*/  UISETP.NE.AND.EX UP1, UPT, URZ, UR7, UPT, UP1 ;  /* 0x000000073f00728c */ /* 0x000fe4000bf25310 */
[----:B------:R-:W-:Y:S02]  /*0bf0*/  UISETP.NE.AND.EX UP3, UPT, URZ, UR11, UPT, UP3 ;  /* 0x0000000b3f00728c */ /* 0x000fe4000bf65330 */
[----:B------:R-:W-:Y:S02]  /*0c00*/  USHF.L.U64.HI UR12, UR33, 0x2, UR38 ;  /* 0x00000002210c7899 */ /* 0x000fe40008010226 */
[----:B------:R-:W-:Y:S01]  /*0c10*/  UIADD3 UR6, UP0, UR13, UR6, URZ ;  /* 0x000000060d067290 */ /* 0x000fe2000ff1e03f */
[----:B------:R-:W-:Y:S01]  /*0c20*/  PLOP3.LUT P2, PT, PT, PT, UP1, 0x80, 0x0 ;  /* 0x000000000000781c */ /* 0x000fe20003f4f018 */
[----:B------:R-:W-:Y:S02]  /*0c30*/  ULDC.U8 UR14, c[0x0][0x312] ;  /* 0x0000c480000e7ab9 */ /* 0x000fe40000000000 */
[----:B------:R-:W-:-:S02]  /*0c40*/  UIADD3.X UR7, UR12, UR7, URZ, UP0, !UPT ;  /* 0x000000070c077290 */ /* 0x000fc400087fe43f */
[----:B------:R-:W-:Y:S01]  /*0c50*/  ULDC.64 UR8, c[0x0][0x248] ;  /* 0x0000920000087ab9 */ /* 0x000fe20000000a00 */
[----:B-1----:R-:W-:Y:S01]  /*0c60*/  IMAD.U32 R12, RZ, RZ, UR6 ;  /* 0x00000006ff0c7e24 */ /* 0x002fe2000f8e00ff */
[----:B------:R-:W-:Y:S02]  /*0c70*/  UISETP.NE.AND UP4, UPT, UR14, URZ, UPT ;  /* 0x0000003f0e00728c */ /* 0x000fe4000bf85270 */
[----:B------:R-:W-:Y:S01]  /*0c80*/  UISETP.EQ.U32.AND UP2, UPT, URZ, UR8, UPT ;  /* 0x000000083f00728c */ /* 0x000fe2000bf42070 */
[----:B------:R-:W-:Y:S01]  /*0c90*/  IMAD.U32 R13, RZ, RZ, UR7 ;  /* 0x00000007ff0d7e24 */ /* 0x000fe2000f8e00ff */
[----:B------:R-:W-:Y:S02]  /*0ca0*/  @UP3 UIADD3 UR6, UP0, UR13, UR10, URZ ;  /* 0x0000000a0d063290 */ /* 0x000fe4000ff1e03f */
[----:B------:R-:W-:Y:S02]  /*0cb0*/  UISETP.EQ.OR.EX UP2, UPT, URZ, UR9, !UP4, UP2 ;  /* 0x000000093f00728c */ /* 0x000fe4000e742720 */
[----:B------:R-:W-:Y:S01]  /*0cc0*/  @UP3 UIADD3.X UR7, UR12, UR11, URZ, UP0, !UPT ;  /* 0x0000000b0c073290 */ /* 0x000fe200087fe43f */
[----:B--2---:R-:W2:Y:S01]  /*0cd0*/  @P2 LDG.E R6, [R12.64] ;  /* 0x000000040c062981 */ /* 0x004ea2000c1e1900 */
[----:B------:R-:W-:-:S02]  /*0ce0*/  UIADD3 UR8, UP0, UR13, UR8, URZ ;  /* 0x000000080d087290 */ /* 0x000fc4000ff1e03f */
[----:B------:R-:W-:Y:S01]  /*0cf0*/  PLOP3.LUT P1, PT, PT, PT, UP2, 0x80, 0x0 ;  /* 0x000000000000781c */ /* 0x000fe20003f2f028 */
[----:B---3--:R-:W3:Y:S01]  /*0d00*/  @P2 LDG.E R4, [R12.64+0x4] ;  /* 0x000004040c042981 */ /* 0x008ee2000c1e1900 */
[----:B------:R-:W-:Y:S01]  /*0d10*/  UIADD3.X UR9, UR12, UR9, URZ, UP0, !UPT ;  /* 0x000000090c097290 */ /* 0x000fe200087fe43f */
[----:B------:R-:W-:Y:S01]  /*0d20*/  PLOP3.LUT P0, PT, PT, PT, UP3, 0x80, 0x0 ;  /* 0x000000000000781c */ /* 0x000fe20003f0f038 */
[----:B------:R-:W-:Y:S02]  /*0d30*/  IMAD.U32 R8, RZ, RZ, UR8 ;  /* 0x00000008ff087e24 */ /* 0x000fe4000f8e00ff */
[----:B------:R-:W-:Y:S02]  /*0d40*/  IMAD.U32 R10, RZ, RZ, UR6 ;  /* 0x00000006ff0a7e24 */ /* 0x000fe4000f8e00ff */
[----:B------:R-:W-:Y:S02]  /*0d50*/  IMAD.U32 R9, RZ, RZ, UR9 ;  /* 0x00000009ff097e24 */ /* 0x000fe4000f8e00ff */
[----:B------:R-:W-:-:S03]  /*0d60*/  IMAD.U32 R11, RZ, RZ, UR7 ;  /* 0x00000007ff0b7e24 */ /* 0x000fc6000f8e00ff */
        /* <DEDUP_REMOVED lines=12> */
[----:B--2---:R1:W2:Y:S08]  /*0e30*/  @P2 R2UR UR14, R6 ;  /* 0x00000000060e23c2 */ /* 0x0042b000000e0000 */
[----:B---3--:R-:W2:Y:S08]  /*0e40*/  @P2 R2UR UR7, R4 ;  /* 0x00000000040723c2 */ /* 0x008eb000000e0000 */
[----:B----4-:R3:W4:Y:S01]  /*0e50*/  @!P1 R2UR UR26, R7 ;  /* 0x00000000071a93c2 */ /* 0x01072200000e0000 */
[----:B------:R-:W-:-:S04]  /*0e60*/  ISETP.NE.U32.AND P1, PT, RZ, c[0x0][0x248], PT ;  /* 0x00009200ff007a0c */ /* 0x000fc80003f25070 */
[----:B------:R-:W-:Y:S02]  /*0e70*/  ISETP.NE.AND.EX P1, PT, RZ, c[0x0][0x24c], PT, P1 ;  /* 0x00009300ff007a0c */ /* 0x000fe40003f25310 */
[----:B-1----:R-:W-:Y:S01]  /*0e80*/  SHF.R.S32.HI R6, RZ, 0x1f, R229 ;  /* 0x0000001fff067819 */ /* 0x002fe200000114e5 */
[----:B-----5:R3:W1:Y:S01]  /*0e90*/  @P0 R2UR UR19, R5 ;  /* 0x00000000051303c2 */ /* 0x02066200000e0000 */
[----:B------:R-:W-:Y:S01]  /*0ea0*/  IADD3 R13, P0, R229, UR6, RZ ;  /* 0x00000006e50d7c10 */ /* 0x000fe2000ff1e0ff */
[----:B--2---:R-:W-:-:S03]  /*0eb0*/  @UP1 UIADD3 UR25, UR7, -UR14, URZ ;  /* 0x8000000e07191290 */ /* 0x004fc6000fffe03f */
[----:B------:R-:W-:-:S04]  /*0ec0*/  LEA.HI.X.SX32 R12, R11, R6, 0x1, P0 ;  /* 0x000000060b0c7211 */ /* 0x000fc800000f0eff */
[----:B------:R-:W-:Y:S01]  /*0ed0*/  @!UP1 ULDC UR25, c[0x0][0x214] ;  /* 0x0000850000199ab9 */ /* 0x000fe20000000800 */
[----:B------:R-:W-:Y:S05]  /*0ee0*/  @!P1 BRA `(.L_x_504) ;  /* 0x0000007000009947 */ /* 0x000fea0003800000 */
[----:B----4-:R-:W-:-:S13]  /*0ef0*/  PLOP3.LUT P0, PT, PT, PT, UP4, 0x80, 0x0 ;  /* 0x000000000000781c */ /* 0x010fda0003f0f048 */
[----:B------:R-:W2:Y:S04]  /*0f00*/  @P0 LDG.E R4, [R8.64+0x4] ;  /* 0x0000040408040981 */ /* 0x000ea8000c1e1900 */
[----:B---3--:R-:W3:Y:S01]  /*0f10*/  @!P0 LDG.E R5, [R8.64] ;  /* 0x0000000408058981 */ /* 0x008ee2000c1e1900 */
[----:B--2---:R-:W2:Y:S02]  /*0f20*/  @P0 R2UR UR6, R4 ;  /* 0x00000000040603c2 */ /* 0x004ea400000e0000 */
[----:B--2---:R-:W-:-:S11]  /*0f30*/  @UP4 UIADD3 UR8, UR6, -UR26, URZ ;  /* 0x8000001a06084290 */ /* 0x004fd6000fffe03f */
[----:B---3--:R2:W3:Y:S01]  /*0f40*/  @!P0 R2UR UR8, R5 ;  /* 0x00000000050883c2 */ /* 0x0084e200000e0000 */
[----:B------:R-:W-:-:S07]  /*0f50*/  DEPBAR.LE SB2, 0x0, {3} ;  /* 0x0000a0080000791a */ /* 0x000fce0000000000 */
.L_x_504:
[----:B----4-:R-:W-:Y:S02]  /*0f60*/  ULDC.64 UR6, c[0x0][0x258] ;  /* 0x0000960000067ab9 */ /* 0x010fe40000000a00 */
[----:B------:R-:W-:-:S04]  /*0f70*/  UISETP.NE.U32.AND UP2, UPT, URZ, UR6, UPT ;  /* 0x000000063f00728c */ /* 0x000fc8000bf45070 */
[----:B------:R-:W-:-:S06]  /*0f80*/  UISETP.NE.AND.EX UP2, UPT, URZ, UR7, UPT, UP2 ;  /* 0x000000073f00728c */ /* 0x000fcc000bf45320 */
[----:B------:R-:W-:-:S05]  /*0f90*/  PLOP3.LUT P0, PT, PT, PT, UP2, 0x80, 0x0 ;  /* 0x000000000000781c */ /* 0x000fca0003f0f028 */
[----:B------:R-:W-:-:S04]  /*0fa0*/  @UP2 UIADD3 UR6, UP0, UR13, UR6, URZ ;  /* 0x000000060d062290 */ /* 0x000fc8000ff1e03f */
[----:B------:R-:W-:Y:S02]  /*0fb0*/  @UP2 UIADD3.X UR7, UR12, UR7, URZ, UP0, !UPT ;  /* 0x000000070c072290 */ /* 0x000fe400087fe43f */
[----:B------:R-:W-:-:S04]  /*0fc0*/  IMAD.U32 R4, RZ, RZ, UR6 ;  /* 0x00000006ff047e24 */ /* 0x000fc8000f8e00ff */
[----:B---3--:R-:W-:Y:S01]  /*0fd0*/  IMAD.U32 R5, RZ, RZ, UR7 ;  /* 0x00000007ff057e24 */ /* 0x008fe2000f8e00ff */
[----:B------:R-:W-:-:S04]  /*0fe0*/  ULDC.64 UR6, c[0x0][0x268] ;  /* 0x00009a0000067ab9 */ /* 0x000fc80000000a00 */
[----:B------:R-:W2:Y:S01]  /*0ff0*/  @P0 LDG.E R4, [R4.64] ;  /* 0x0000000404040981 */ /* 0x000ea2000c1e1900 */
[----:B------:R-:W-:Y:S02]  /*1000*/  @!UP2 UISETP.NE.U32.AND UP0, UPT, URZ, UR6, UPT ;  /* 0x000000063f00a28c */ /* 0x000fe4000bf05070 */
[----:B------:R-:W-:Y:S02]  /*1010*/  ULDC UR10, c[0x0][0x21c] ;  /* 0x00008700000a7ab9 */ /* 0x000fe40000000800 */
[----:B------:R-:W-:Y:S02]  /*1020*/  @!UP2 UISETP.NE.AND.EX UP0, UPT, URZ, UR7, UPT, UP0 ;  /* 0x000000073f00a28c */ /* 0x000fe4000bf05300 */
[----:B------:R-:W-:Y:S02]  /*1030*/  USHF.L.U32 UR23, UR18, 0x6, URZ ;  /* 0x0000000612177899 */ /* 0x000fe4000800063f */
[----:B------:R-:W-:Y:S01]  /*1040*/  @!UP2 USEL UR6, URZ, UR10, !UP0 ;  /* 0x0000000a3f06a287 */ /* 0x000fe2000c000000 */
[----:B--2---:R-:W2:Y:S02]  /*1050*/  @P0 R2UR UR9, R4 ;  /* 0x00000000040903c2 */ /* 0x004ea400000e0000 */
[----:B-12---:R-:W-:-:S02]  /*1060*/  @UP2 UIADD3 UR15, UR9, -UR19, URZ ;  /* 0x80000013090f2290 */ /* 0x006fc4000fffe03f */
        /* <DEDUP_REMOVED lines=42> */
.L_x_506:
[----:B------:R-:W-:Y:S01]  /*1310*/  IABS R7, c[0x0][0x1c8] ;  /* 0x0000720000077a13 */ /* 0x000fe20000000000 */
[----:B------:R-:W-:Y:S01]  /*1320*/  IMAD.MOV.U32 R8, RZ, RZ, RZ ;  /* 0x000000ffff087224 */ /* 0x000fe200078e00ff */
[----:B------:R-:W-:Y:S01]  /*1330*/  ISETP.LE.AND P0, PT, RZ, UR55, PT ;  /* 0x00000037ff007c0c */ /* 0x000fe2000bf03270 */
[----:B------:R-:W-:Y:S01]  /*1340*/  @UP0 UIADD3 UR8, UR19, UR26, URZ ;  /* 0x0000001a13080290 */ /* 0x000fe2000fffe03f */
[----:B------:R-:W1:Y:S01]  /*1350*/  I2F.RP R10, R7 ;  /* 0x00000007000a7306 */ /* 0x000e620000209400 */
[----:B------:R-:W-:Y:S02]  /*1360*/  ULDC.64 UR10, c[0x0][0x1a0] ;  /* 0x00006800000a7ab9 */ /* 0x000fe40000000a00 */
[----:B------:R-:W-:-:S04]  /*1370*/  @UP0 UIMAD.WIDE.U32 UR6, UR8, UR10, URZ ;  /* 0x0000000a080602a5 */ /* 0x000fc8000f8e003f */
[----:B------:R-:W-:-:S03]  /*1380*/  @UP0 UIMAD UR21, UR8, UR11, UR7 ;  /* 0x0000000b081502a4 */ /* 0x000fc6000f8e0207 */
[----:B------:R-:W-:Y:S01]  /*1390*/  @UP0 UMOV UR20, UR6 ;  /* 0x0000000600140c82 */ /* 0x000fe20008000000 */
[----:B-1----:R-:W1:Y:S02]  /*13a0*/  MUFU.RCP R9, R10 ;  /* 0x0000000a00097308 */ /* 0x002e640000001000 */
[----:B-1----:R-:W-:-:S06]  /*13b0*/  IADD3 R9, R9, 0xffffffe, RZ ;  /* 0x0ffffffe09097810 */ /* 0x002fcc0007ffe0ff */
[----:B------:R-:W1:Y:S02]  /*13c0*/  F2I.FTZ.U32.TRUNC.NTZ R9, R9 ;  /* 0x0000000900097305 */ /* 0x000e64000021f000 */
[----:B-1----:R-:W-:-:S04]  /*13d0*/  IMAD.MOV R4, RZ, RZ, -R9 ;  /* 0x000000ffff047224 */ /* 0x002fc800078e0a09 */
[----:B------:R-:W-:Y:S01]  /*13e0*/  IMAD R5, R4, R7, RZ ;  /* 0x0000000704057224 */ /* 0x000fe200078e02ff */
[----:B------:R-:W-:-:S03]  /*13f0*/  IABS R4, UR34 ;  /* 0x0000002200047c13 */ /* 0x000fc60008000000 */
        /* <DEDUP_REMOVED lines=27> */
.L_x_507:
        /* <DEDUP_REMOVED lines=43> */
.L_x_508:
[----:B------:R-:W-:-:S04]  /*1860*/  UMOV UR8, UR49 ;  /* 0x0000003100087c82 */ /* 0x000fc80008000000 */
.L_x_509:
[----:B------:R-:W-:Y:S01]  /*1870*/  UIADD3 UR6, UP4, UP3, UR6, UR44, UR46 ;  /* 0x0000002c06067290 */ /* 0x000fe2000fb9e02e */
[----:B------:R-:W-:Y:S01]  /*1880*/  IMAD.U32 R5, RZ, RZ, UR5 ;  /* 0x00000005ff057e24 */ /* 0x000fe2000f8e00ff */
[--C-:B------:R-:W-:Y:S01]  /*1890*/  SHF.R.S32.HI R231, RZ, 0x1f, R230.reuse ;  /* 0x0000001fffe77819 */ /* 0x100fe200000114e6 */
[----:B------:R-:W-:Y:S01]  /*18a0*/  IMAD.U32 R4, RZ, RZ, UR4 ;  /* 0x00000004ff047e24 */ /* 0x000fe2000f8e00ff */
[----:B------:R-:W-:Y:S01]  /*18b0*/  UIADD3 UR30, UP2, UP1, UR12, UR6, UR28 ;  /* 0x000000060c1e7290 */ /* 0x000fe2000f95e01c */
[----:B------:R-:W-:Y:S01]  /*18c0*/  IADD3 R18, P2, R230, UR16, RZ ;  /* 0x00000010e6127c10 */ /* 0x000fe2000ff5e0ff */
[----:B------:R-:W-:Y:S01]  /*18d0*/  UIADD3.X UR6, UR9, UR47, UR52, UP4, UP3 ;  /* 0x0000002f09067290 */ /* 0x000fe2000a7e6434 */
[----:B------:R-:W-:Y:S01]  /*18e0*/  IADD3 R17, P0, R229, UR22, RZ ;  /* 0x00000016e5117c10 */ /* 0x000fe2000ff1e0ff */
[----:B------:R-:W-:Y:S01]  /*18f0*/  ULDC.64 UR4, c[0x0][0x3c8] ;  /* 0x0000f20000047ab9 */ /* 0x000fe20000000a00 */
[----:B------:R-:W-:Y:S01]  /*1900*/  IADD3.X R19, R231, UR17, RZ, P2, !PT ;  /* 0x00000011e7137c10 */ /* 0x000fe200097fe4ff */
[----:B------:R-:W-:Y:S01]  /*1910*/  UIADD3.X UR28, UR10, UR6, UR11, UP2, UP1 ;  /* 0x000000060a1c7290 */ /* 0x000fe200097e240b */
[----:B------:R-:W-:Y:S01]  /*1920*/  IMAD.U32 R22, RZ, RZ, UR22 ;  /* 0x00000016ff167e24 */ /* 0x000fe2000f8e00ff */
[----:B------:R-:W-:Y:S01]  /*1930*/  IADD3.X R8, R6, UR32, RZ, P0, !PT ;  /* 0x0000002006087c10 */ /* 0x000fe200087fe4ff */
[----:B------:R-:W-:Y:S01]  /*1940*/  ULDC.64 UR6, c[0x0][0x1a8] ;  /* 0x00006a0000067ab9 */ /* 0x000fe20000000a00 */
[----:B------:R-:W-:Y:S01]  /*1950*/  IMAD.WIDE.U32 R24, R17, c[0x0][0x190], R230 ;  /* 0x0000640011187a25 */ /* 0x000fe200078e00e6 */
[----:B------:R-:W-:Y:S01]  /*1960*/  UIMAD UR6, UR56, UR6, URZ ;  /* 0x00000006380672a4 */ /* 0x000fe2000f8e023f */
[----:B------:R-:W-:Y:S02]  /*1970*/  BSSY B1, `(.L_x_505) ;  /* 0x0000899000017945 */ /* 0x000fe40003800000 */
[----:B------:R-:W-:Y:S01]  /*1980*/  IMAD.WIDE.U32 R22, R22, c[0x0][0x370], R18 ;  /* 0x0000dc0016167a25 */ /* 0x000fe200078e0012 */
[----:B------:R-:W-:-:S03]  /*1990*/  UIMAD UR14, UR34, UR7, UR6 ;  /* 0x00000007220e72a4 */ /* 0x000fc6000f8e0206 */
[----:B------:R-:W-:Y:S01]  /*19a0*/  ULDC.64 UR6, c[0x0][0x370] ;  /* 0x0000dc0000067ab9 */ /* 0x000fe20000000a00 */
[----:B------:R-:W-:Y:S01]  /*19b0*/  IMAD R16, R8, c[0x0][0x190], RZ ;  /* 0x0000640008107a24 */ /* 0x000fe200078e02ff */
[----:B------:R-:W-:Y:S01]  /*19c0*/  UIMAD UR6, UR32, UR6, URZ ;  /* 0x00000006200672a4 */ /* 0x000fe2000f8e023f */
[----:B------:R-:W-:Y:S02]  /*19d0*/  IMAD.U32 R18, RZ, RZ, UR34 ;  /* 0x00000022ff127e24 */ /* 0x000fe4000f8e00ff */
[----:B------:R-:W-:Y:S01]  /*19e0*/  IMAD R21, R17, c[0x0][0x194], R16 ;  /* 0x0000650011157a24 */ /* 0x000fe200078e0210 */
[----:B------:R-:W-:Y:S01]  /*19f0*/  UIMAD UR11, UR22, UR7, UR6 ;  /* 0x00000007160b72a4 */ /* 0x000fe2000f8e0206 */
[----:B------:R-:W-:Y:S02]  /*1a00*/  IMAD R16, R6, c[0x0][0x370], RZ ;  /* 0x0000dc0006107a24 */ /* 0x000fe400078e02ff */
[----:B------:R-:W-:Y:S02]  /*1a10*/  ULDC.64 UR6, c[0x0][0x378] ;  /* 0x0000de0000067ab9 */ /* 0x000fe40000000a00 */
[----:B------:R-:W-:Y:S01]  /*1a20*/  UIMAD UR6, UR56, UR6, URZ ;  /* 0x00000006380672a4 */ /* 0x000fe2000f8e023f */
[----:B------:R-:W-:Y:S01]  /*1a30*/  IADD3 R23, R23, UR11, RZ ;  /* 0x0000000b17177c10 */ /* 0x000fe2000fffe0ff */
[----:B------:R-:W-:-:S02]  /*1a40*/  IMAD R15, R229, c[0x0][0x374], R16 ;  /* 0x0000dd00e50f7a24 */ /* 0x000fc400078e0210 */
        /* <DEDUP_REMOVED lines=10> */
[----:B------:R-:W-:Y:S01]  /*1af0*/  UMOV UR9, UR7 ;  /* 0x0000000700097c82 */ /* 0x000fe20008000000 */
[----:B------:R-:W-:Y:S01]  /*1b00*/  IMAD.IADD R15, R19, 0x1, R15 ;  /* 0x00000001130f7824 */ /* 0x000fe200078e020f */
[----:B------:R-:W-:Y:S01]  /*1b10*/  UIMAD.WIDE UR6, UR6, UR59, UR4 ;  /* 0x0000003b060672a5 */ /* 0x000fe2000f8e0204 */
[----:B------:R1:W2:Y:S01]  /*1b20*/  R2UR UR5, R5 ;  /* 0x00000000050573c2 */ /* 0x0002a200000e0000 */
[----:B------:R-:W-:Y:S01]  /*1b30*/  ULDC UR13, c[0x0][0x2e8] ;  /* 0x0000ba00000d7ab9 */ /* 0x000fe20000000800 */
[----:B------:R-:W-:-:S04]  /*1b40*/  LEA R244, P3, R18, c[0x0][0x330], 0x1 ;  /* 0x0000cc0012f47a11 */ /* 0x000fc800078608ff */
[----:B------:R-:W-:Y:S01]  /*1b50*/  UMOV UR8, UR6 ;  /* 0x0000000600087c82 */ /* 0x000fe20008000000 */
[----:B------:R-:W-:Y:S01]  /*1b60*/  LEA.HI.X R245, R18, c[0x0][0x334], R15, 0x1, P3 ;  /* 0x0000cd0012f57a11 */ /* 0x000fe200018f0c0f */
[----:B------:R3:W4:Y:S01]  /*1b70*/  R2UR UR4, R4 ;  /* 0x00000000040473c2 */ /* 0x00072200000e0000 */
[----:B------:R-:W-:-:S04]  /*1b80*/  UIADD3 UR6, -UR15, UR25, UR23 ;  /* 0x000000190f067290 */ /* 0x000fc8000fffe117 */
[----:B------:R-:W-:-:S04]  /*1b90*/  UIADD3 UR6, UR6, -UR13, URZ ;  /* 0x8000000d06067290 */ /* 0x000fc8000fffe03f */
[----:B------:R-:W-:-:S04]  /*1ba0*/  USHF.R.S32.HI UR13, URZ, 0x1f, UR6 ;  /* 0x0000001f3f0d7899 */ /* 0x000fc80008011406 */
[----:B------:R-:W-:Y:S01]  /*1bb0*/  ULEA.HI UR13, UR13, UR6, URZ, 0x6 ;  /* 0x000000060d0d7291 */ /* 0x000fe2000f8f303f */
[----:B-1----:R-:W3:Y:S01]  /*1bc0*/  S2R R5, SR_TID.X ;  /* 0x0000000000057919 */ /* 0x002ee20000002100 */
[----:B------:R-:W-:Y:S02]  /*1bd0*/  UIADD3 UR6, UR35, -0x1, URZ ;  /* 0xffffffff23067890 */ /* 0x000fe4000fffe03f */
[----:B------:R-:W-:-:S04]  /*1be0*/  USHF.R.S32.HI UR13, URZ, 0x6, UR13 ;  /* 0x000000063f0d7899 */ /* 0x000fc8000801140d */
[----:B------:R-:W-:-:S04]  /*1bf0*/  UISETP.LT.AND UP1, UPT, URZ, UR13, UPT ;  /* 0x0000000d3f00728c */ /* 0x000fc8000bf21270 */
[----:B------:R-:W-:-:S04]  /*1c00*/  USEL UR13, URZ, UR13, !UP1 ;  /* 0x0000000d3f0d7287 */ /* 0x000fc8000c800000 */
[----:B------:R-:W-:Y:S01]  /*1c10*/  UISETP.GT.AND UP1, UPT, UR35, UR13, UPT ;  /* 0x0000000d2300728c */ /* 0x000fe2000bf24270 */
[----:B---3--:R-:W-:-:S04]  /*1c20*/  SHF.R.S32.HI R4, RZ, 0x1f, R5 ;  /* 0x0000001fff047819 */ /* 0x008fc80000011405 */
[----:B------:R-:W-:-:S04]  /*1c30*/  LEA.HI R7, R4, R5, RZ, 0x5 ;  /* 0x0000000504077211 */ /* 0x000fc800078f28ff */
[----:B------:R-:W-:-:S05]  /*1c40*/  LOP3.LUT R4, R7, 0xffffffe0, RZ, 0xc0, !PT ;  /* 0xffffffe007047812 */ /* 0x000fca00078ec0ff */
[----:B------:R-:W-:Y:S01]  /*1c50*/  IMAD.IADD R4, R5, 0x1, -R4 ;  /* 0x0000000105047824 */ /* 0x000fe200078e0a04 */
[----:B------:R-:W-:-:S05]  /*1c60*/  SHF.R.S32.HI R5, RZ, 0x5, R7 ;  /* 0x00000005ff057819 */ /* 0x000fca0000011407 */
[----:B------:R-:W-:-:S05]  /*1c70*/  IMAD R9, R5, UR45, R4 ;  /* 0x0000002d05097c24 */ /* 0x000fca000f8e0204 */
[----:B------:R-:W-:-:S04]  /*1c80*/  IADD3 R14, P0, R9, UR30, RZ ;  /* 0x0000001e090e7c10 */ /* 0x000fc8000ff1e0ff */
[----:B------:R-:W-:Y:S02]  /*1c90*/  LEA.HI.X.SX32 R9, R9, UR28, 0x1, P0 ;  /* 0x0000001c09097c11 */ /* 0x000fe400080f0eff */
[----:B------:R-:W-:Y:S02]  /*1ca0*/  IADD3 R24, P0, R24, UR31, RZ ;  /* 0x0000001f18187c10 */ /* 0x000fe4000ff1e0ff */
[C---:B------:R-:W-:Y:S02]  /*1cb0*/  LEA R250, P2, R14.reuse, c[0x0][0x350], 0x2 ;  /* 0x0000d4000efa7a11 */ /* 0x040fe400078410ff */
[----:B------:R-:W-:Y:S02]  /*1cc0*/  IADD3.X R25, R25, UR29, R21, P0, !PT ;  /* 0x0000001d19197c10 */ /* 0x000fe400087fe415 */
[----:B------:R-:W-:Y:S02]  /*1cd0*/  PLOP3.LUT P0, PT, PT, PT, UP1, 0x80, 0x0 ;  /* 0x000000000000781c */ /* 0x000fe40003f0f018 */
[----:B------:R-:W-:Y:S01]  /*1ce0*/  LEA.HI.X R251, R14, c[0x0][0x354], R9, 0x2, P2 ;  /* 0x0000d5000efb7a11 */ /* 0x000fe200010f1409 */
[----:B------:R-:W-:-:S05]  /*1cf0*/  IMAD.WIDE.U32 R22, R22, c[0x0][0x1a8], R24 ;  /* 0x00006a0016167a25 */ /* 0x000fca00078e0018 */
        /* <DEDUP_REMOVED lines=22> */
.L_x_511:
        /* <DEDUP_REMOVED lines=18> */
.L_x_512:
        /* <DEDUP_REMOVED lines=9> */
[----:B------:R-:W-:Y:S01]  /*2010*/  IADD3 R10, P0, R8, UR13, RZ ;  /* 0x0000000d080a7c10 */ /* 0x000fe2000ff1e0ff */
[----:B------:R-:W-:Y:S02]  /*2020*/  IMAD.U32 R8, RZ, RZ, UR34 ;  /* 0x00000022ff087e24 */ /* 0x000fe4000f8e00ff */
        /* <DEDUP_REMOVED lines=24> */
.L_x_514:
[----:B------:R-:W-:Y:S05]  /*21b0*/  BSYNC B0 ;  /* 0x0000000000007941 */ /* 0x000fea0003800000 */
.L_x_513:
[----:B------:R-:W-:Y:S01]  /*21c0*/  IADD3 R4, R229, 0x20, RZ ;  /* 0x00000020e5047810 */ /* 0x000fe20007ffe0ff */
[----:B------:R-:W-:Y:S03]  /*21d0*/  BSSY B0, `(.L_x_515) ;  /* 0x0000015000007945 */ /* 0x000fe60003800000 */
[----:B------:R-:W-:-:S13]  /*21e0*/  ISETP.GE.AND P4, PT, R4, UR6, PT ;  /* 0x0000000604007c0c */ /* 0x000fda000bf86270 */
[----:B------:R-:W-:Y:S05]  /*21f0*/  @P4 BRA `(.L_x_516) ;  /* 0x0000012000004947 */ /* 0x000fea0003800000 */
[----:B------:R-:W-:Y:S01]  /*2200*/  IADD3 R9, P0, R229, 0x20, RZ ;  /* 0x00000020e5097810 */ /* 0x000fe20007f1e0ff */
[----:B------:R-:W-:Y:S01]  /*2210*/  IMAD.MOV.U32 R10, RZ, RZ, R8 ;  /* 0x000000ffff0a7224 */ /* 0x000fe200078e0008 */
[----:B------:R-:W-:Y:S01]  /*2220*/  ISETP.GE.AND P3, PT, R230, c[0x0][0x220], PT ;  /* 0x00008800e6007a0c */ /* 0x000fe20003f66270 */
[----:B------:R-:W-:Y:S01]  /*2230*/  IMAD.MOV.U32 R11, RZ, RZ, R7 ;  /* 0x000000ffff0b7224 */ /* 0x000fe200078e0007 */
        /* <DEDUP_REMOVED lines=14> */
.L_x_516:
[----:B------:R-:W-:Y:S05]  /*2320*/  BSYNC B0 ;  /* 0x0000000000007941 */ /* 0x000fea0003800000 */
.L_x_515:
[----:B------:R-:W-:Y:S01]  /*2330*/  ULDC.64 UR6, c[0x0][0x3a8] ;  /* 0x0000ea0000067ab9 */ /* 0x000fe20000000a00 */
[----:B------:R-:W-:Y:S01]  /*2340*/  IMAD.WIDE.U32 R4, R5, c[0x0][0x3a8], R230 ;  /* 0x0000ea0005047a25 */ /* 0x000fe200078e00e6 */
[----:B------:R-:W-:Y:S01]  /*2350*/  UIMAD UR6, UR10, UR6, URZ ;  /* 0x000000060a0672a4 */ /* 0x000fe2000f8e023f */
[----:B--2---:R-:W-:Y:S01]  /*2360*/  MOV R8, UR34 ;  /* 0x0000002200087c02 */ /* 0x004fe20008000f00 */
        /* <DEDUP_REMOVED lines=21> */
[----:B-1----:R-:W-:-:S04]  /*24c0*/  LEA R12, P5, R10, c[0x0][0x348], 0x1 ;  /* 0x0000d2000a0c7a11 */ /* 0x002fc800078a08ff */
[----:B------:R-:W-:-:S05]  /*24d0*/  LEA.HI.X R13, R10, c[0x0][0x34c], R4, 0x1, P5 ;  /* 0x0000d3000a0d7a11 */ /* 0x000fca00028f0c04 */
[----:B------:R1:W-:Y:S04]  /*24e0*/  @!P3 STG.E.128 [R12.64], RZ ;  /* 0x000000ff0c00b986 */ /* 0x0003e8000c101d04 */
[----:B------:R1:W-:Y:S04]  /*24f0*/  @!P2 STG.E.128 [R12.64+0x80], RZ ;  /* 0x000080ff0c00a986 */ /* 0x0003e8000c101d04 */
[----:B------:R1:W-:Y:S04]  /*2500*/  @!P1 STG.E.128 [R12.64+0x100], RZ ;  /* 0x000100ff0c009986 */ /* 0x0003e8000c101d04 */
[----:B------:R1:W-:Y:S02]  /*2510*/  @!P0 STG.E.128 [R12.64+0x180], RZ ;  /* 0x000180ff0c008986 */ /* 0x0003e4000c101d04 */
.L_x_518:
[----:B------:R-:W-:Y:S05]  /*2520*/  BSYNC B0 ;  /* 0x0000000000007941 */ /* 0x000fea0003800000 */
.L_x_517:
[----:B------:R-:W-:Y:S05]  /*2530*/  @P4 BRA `(.L_x_519) ;  /* 0x00007dc000004947 */ /* 0x000fea0003800000 */
[----:B------:R-:W-:Y:S01]  /*2540*/  IADD3 R4, P0, R229, 0x20, RZ ;  /* 0x00000020e5047810 */ /* 0x000fe20007f1e0ff */
        /* <DEDUP_REMOVED lines=18> */
.L_x_510:
        /* <DEDUP_REMOVED lines=48> */
.L_x_521:
[----:B------:R-:W-:Y:S05]  /*2970*/  BSYNC B0 ;  /* 0x0000000000007941 */ /* 0x000fea0003800000 */
.L_x_520:
        /* <DEDUP_REMOVED lines=21> */
[C---:B--23--:R-:W-:Y:S02]  /*2ad0*/  @!P3 LEA R26, P0, R14.reuse, c[0x0][0x330], 0x1 ;  /* 0x0000cc000e1aba11 */ /* 0x04cfe400078008ff */
        /* <DEDUP_REMOVED lines=26> */
.L_x_523:
[----:B------:R-:W-:Y:S05]  /*2c80*/  BSYNC B0 ;  /* 0x0000000000007941 */ /* 0x000fea0003800000 */
.L_x_522:
[----:B------:R1:W-:Y:S01]  /*2c90*/  @P6 STS.128 [R225], RZ ;  /* 0x000000ffe1006388 */ /* 0x0003e20000000c00 */
[----:B------:R-:W-:Y:S03]  /*2ca0*/  BSSY B0, `(.L_x_524) ;  /* 0x000002a000007945 */ /* 0x000fe60003800000 */
[----:B------:R1:W-:Y:S04]  /*2cb0*/  @P6 STS.128 [R225+0x2000], RZ ;  /* 0x002000ffe1006388 */ /* 0x0003e80000000c00 */
[----:B------:R1:W-:Y:S04]  /*2cc0*/  @P6 STS.128 [R225+0x4000], RZ ;  /* 0x004000ffe1006388 */ /* 0x0003e80000000c00 */
[----:B------:R1:W-:Y:S01]  /*2cd0*/  @P6 STS.128 [R225+0x6000], RZ ;  /* 0x006000ffe1006388 */ /* 0x0003e20000000c00 */
[----:B------:R-:W-:Y:S05]  /*2ce0*/  @P6 BRA `(.L_x_525) ;  /* 0x0000025000006947 */ /* 0x000fea0003800000 */
[----:B-1----:R-:W-:Y:S01]  /*2cf0*/  IMAD.U32 R18, RZ, RZ, UR31 ;  /* 0x0000001fff127e24 */ /* 0x002fe2000f8e00ff */
[----:B------:R-:W-:Y:S01]  /*2d00*/  ISETP.GE.AND P3, PT, R230, c[0x0][0x220], PT ;  /* 0x00008800e6007a0c */ /* 0x000fe20003f66270 */
[----:B------:R-:W-:Y:S01]  /*2d10*/  IMAD.U32 R19, RZ, RZ, UR29 ;  /* 0x0000001dff137e24 */ /* 0x000fe2000f8e00ff */
[----:B------:R-:W-:Y:S01]  /*2d20*/  MOV R14, UR34 ;  /* 0x00000022000e7c02 */ /* 0x000fe20008000f00 */
[----:B------:R-:W-:Y:S01]  /*2d30*/  IMAD.MOV.U32 R15, RZ, RZ, 0x2 ;  /* 0x00000002ff0f7424 */ /* 0x000fe200078e00ff */
[----:B------:R-:W-:Y:S01]  /*2d40*/  ISETP.GE.AND P2, PT, R228, c[0x0][0x220], PT ;  /* 0x00008800e4007a0c */ /* 0x000fe20003f46270 */
[----:B------:R-:W-:Y:S01]  /*2d50*/  IMAD.WIDE.U32 R18, R17, c[0x0][0x190], R18 ;  /* 0x0000640011127a25 */ /* 0x000fe200078e0012 */
[----:B------:R-:W-:-:S02]  /*2d60*/  ISETP.GE.AND P1, PT, R227, c[0x0][0x220], PT ;  /* 0x00008800e3007a0c */ /* 0x000fc40003f26270 */
[----:B------:R-:W-:Y:S01]  /*2d70*/  ISETP.GE.AND P0, PT, R226, c[0x0][0x220], PT ;  /* 0x00008800e2007a0c */ /* 0x000fe20003f06270 */
[----:B------:R-:W-:Y:S02]  /*2d80*/  IMAD.IADD R19, R21, 0x1, R19 ;  /* 0x0000000115137824 */ /* 0x000fe400078e0213 */
[----:B------:R-:W-:Y:S02]  /*2d90*/  IMAD.WIDE R20, R230, R15, c[0x0][0x160] ;  /* 0x00005800e6147625 */ /* 0x000fe400078e020f */
[----:B------:R-:W-:Y:S01]  /*2da0*/  @!P3 MOV R240, R242 ;  /* 0x000000f200f0b202 */ /* 0x000fe20000000f00 */
[----:B------:R1:W-:Y:S01]  /*2db0*/  @P3 STS.128 [R225], RZ ;  /* 0x000000ffe1003388 */ /* 0x0003e20000000c00 */
[----:B------:R-:W-:-:S03]  /*2dc0*/  IMAD.WIDE.U32 R18, R14, c[0x0][0x1a8], R18 ;  /* 0x00006a000e127a25 */ /* 0x000fc600078e0012 */
[----:B------:R-:W-:Y:S01]  /*2dd0*/  @!PT LDS RZ, [RZ] ;  /* 0x00000000fffff984 */ /* 0x000fe20000000800 */
[----:B------:R-:W-:Y:S01]  /*2de0*/  @!PT LDS RZ, [RZ] ;  /* 0x00000000fffff984 */ /* 0x000fe20000000800 */
[----:B------:R-:W-:Y:S01]  /*2df0*/  @!PT LDS RZ, [RZ] ;  /* 0x00000000fffff984 */ /* 0x000fe20000000800 */
[----:B------:R1:W-:Y:S02]  /*2e00*/  @!P3 LDGSTS.E.BYPASS.LTC128B.128 [R225], [R240.64] ;  /* 0x00000000f0e1bfae */ /* 0x0003e4000b901d44 */
[----:B------:R-:W-:Y:S02]  /*2e10*/  IADD3 R14, R19, UR14, RZ ;  /* 0x0000000e130e7c10 */ /* 0x000fe4000fffe0ff */
[C---:B------:R-:W-:Y:S01]  /*2e20*/  LEA R20, P4, R18.reuse, R20, 0x1 ;  /* 0x0000001412147211 */ /* 0x040fe200078808ff */
[----:B------:R1:W-:Y:S03]  /*2e30*/  @P2 STS.128 [R225+0x2000], RZ ;  /* 0x002000ffe1002388 */ /* 0x0003e60000000c00 */
        /* <DEDUP_REMOVED lines=16> */
.L_x_525:
[----:B------:R-:W-:Y:S05]  /*2f40*/  BSYNC B0 ;  /* 0x0000000000007941 */ /* 0x000fea0003800000 */
.L_x_524:
        /* <DEDUP_REMOVED lines=18> */
[----:B------:R-:W-:Y:S02]  /*3070*/  @!P2 LEA R16, P1, R22, c[0x0][0x160], 0x1 ;  /* 0x000058001610aa11 */ /* 0x000fe400078208ff */
[----:B------:R-:W-:Y:S02]  /*3080*/  @!P4 LEA.HI.X R19, R14, R241, R9, 0x6, P0 ;  /* 0x000000f10e13c211 */ /* 0x000fe400000f3409 */
[----:B------:R-:W-:-:S02]  /*3090*/  ISETP.GE.AND P0, PT, R226, c[0x0][0x220], PT ;  /* 0x00008800e2007a0c */ /* 0x000fc40003f06270 */
        /* <DEDUP_REMOVED lines=18> */
[----:B------:R-:W-:-:S04]  /*31c0*/  LEA R14, P0, R22, c[0x0][0x160], 0x1 ;  /* 0x00005800160e7a11 */ /* 0x000fc800078008ff */
[----:B------:R-:W-:-:S05]  /*31d0*/  LEA.HI.X R15, R22, c[0x0][0x164], R15, 0x1, P0 ;  /* 0x00005900160f7a11 */ /* 0x000fca00000f0c0f */
[----:B------:R-:W-:Y:S01]  /*31e0*/  @!PT LDS RZ, [RZ] ;  /* 0x00000000fffff984 */ /* 0x000fe20000000800 */
[----:B------:R-:W-:Y:S01]  /*31f0*/  @!PT LDS RZ, [RZ] ;  /* 0x00000000fffff984 */ /* 0x000fe20000000800 */
[----:B------:R-:W-:Y:S01]  /*3200*/  @!PT LDS RZ, [RZ] ;  /* 0x00000000fffff984 */ /* 0x000fe20000000800 */
[----:B------:R1:W-:Y:S04]  /*3210*/  LDGSTS.E.BYPASS.LTC128B.128 [R225+0x7000], [R14.64+0x180] ;  /* 0x070001800ee17fae */ /* 0x0003e8000b901d44 */
.L_x_527:
[----:B------:R-:W-:Y:S05]  /*3220*/  BSYNC B0 ;  /* 0x0000000000007941 */ /* 0x000fea0003800000 */
.L_x_526:
[----:B-1----:R-:W-:Y:S01]  /*3230*/  SHF.R.S32.HI R14, RZ, 0x1f, R7 ;  /* 0x0000001fff0e7819 */ /* 0x002fe20000011407 */
[----:B------:R-:W-:Y:S01]  /*3240*/  UIADD3 UR12, -UR23, UR15, URZ ;  /* 0x0000000f170c7290 */ /* 0x000fe2000fffe13f */
[----:B------:R-:W-:Y:S01]  /*3250*/  SHF.R.S32.HI R7, RZ, 0x1f, R4 ;  /* 0x0000001fff077819 */ /* 0x000fe20000011404 */
[----:B------:R-:W-:Y:S01]  /*3260*/  ULDC.64 UR16, c[0x0][0x198] ;  /* 0x0000660000107ab9 */ /* 0x000fe20000000a00 */
[----:B------:R-:W-:Y:S01]  /*3270*/  LEA.HI R9, R14, R5, RZ, 0x2 ;  /* 0x000000050e097211 */ /* 0x000fe200078f10ff */
[----:B------:R-:W-:Y:S01]  /*3280*/  IMAD.MOV.U32 R248, RZ, RZ, 0x7f800000 ;  /* 0x7f800000fff87424 */ /* 0x000fe200078e00ff */
[----:B------:R-:W-:Y:S01]  /*3290*/  LEA.HI R7, R7, R4, RZ, 0x2 ;  /* 0x0000000407077211 */ /* 0x000fe200078f10ff */
[----:B------:R-:W-:Y:S01]  /*32a0*/  IMAD.MOV.U32 R249, RZ, RZ, 0x7f800000 ;  /* 0x7f800000fff97424 */ /* 0x000fe200078e00ff */
[----:B------:R-:W-:Y:S02]  /*32b0*/  LOP3.LUT R4, R9, 0xfffffffc, RZ, 0xc0, !PT ;  /* 0xfffffffc09047812 */ /* 0x000fe400078ec0ff */
[----:B------:R-:W-:-:S03]  /*32c0*/  SHF.R.S32.HI R7, RZ, 0x2, R7 ;  /* 0x00000002ff077819 */ /* 0x000fc60000011407 */
[----:B------:R-:W-:-:S04]  /*32d0*/  IMAD.IADD R4, R5, 0x1, -R4 ;  /* 0x0000000105047824 */ /* 0x000fc800078e0a04 */
[----:B------:R-:W-:Y:S01]  /*32e0*/  IMAD R4, R4, 0x10, R7 ;  /* 0x0000001004047824 */ /* 0x000fe200078e0207 */
[----:B------:R-:W-:-:S03]  /*32f0*/  ISETP.GE.AND P5, PT, R229, UR12, PT ;  /* 0x0000000ce5007c0c */ /* 0x000fc6000bfa6270 */
[C---:B------:R-:W-:Y:S01]  /*3300*/  IMAD.SHL.U32 R247, R4.reuse, 0x4, RZ ;  /* 0x0000000404f77824 */ /* 0x040fe200078e00ff */
[C---:B------:R-:W-:Y:S02]  /*3310*/  IADD3 R7, R4.reuse, 0x8, RZ ;  /* 0x0000000804077810 */ /* 0x040fe40007ffe0ff */
[C---:B------:R-:W-:Y:S02]  /*3320*/  ISETP.GE.AND P2, PT, R4.reuse, UR11, PT ;  /* 0x0000000b04007c0c */ /* 0x040fe4000bf46270 */
[----:B------:R-:W-:Y:S01]  /*3330*/  ISETP.GE.AND P1, PT, R7, UR11, PT ;  /* 0x0000000b07007c0c */ /* 0x000fe2000bf26270 */
[----:B------:R-:W-:Y:S01]  /*3340*/  USHF.R.S32.HI UR11, URZ, 0x1f, UR23 ;  /* 0x0000001f3f0b7899 */ /* 0x000fe20008011417 */
[----:B------:R-:W-:Y:S02]  /*3350*/  SHF.R.S32.HI R5, RZ, 0x1f, R4 ;  /* 0x0000001fff057819 */ /* 0x000fe40000011404 */
[----:B------:R-:W-:Y:S01]  /*3360*/  IADD3 R16, P0, R247, UR8, RZ ;  /* 0x00000008f7107c10 */ /* 0x000fe2000ff1e0ff */
[----:B------:R-:W-:Y:S01]  /*3370*/  UIMAD UR14, UR11, UR16, URZ ;  /* 0x000000100b0e72a4 */ /* 0x000fe2000f8e023f */
[----:B------:R-:W-:Y:S01]  /*3380*/  SHF.L.U64.HI R246, R4, 0x2, R5 ;  /* 0x0000000204f67819 */ /* 0x000fe20000010205 */
[----:B------:R-:W-:Y:S01]  /*3390*/  IMAD.U32 R5, RZ, RZ, UR23 ;  /* 0x00000017ff057e24 */ /* 0x000fe2000f8e00ff */
[----:B------:R1:W-:Y:S01]  /*33a0*/  @P5 STS.128 [R225+0x10000], RZ ;  /* 0x010000ffe1005388 */ /* 0x0003e20000000c00 */
[----:B------:R-:W-:Y:S01]  /*33b0*/  UIMAD UR14, UR23, UR17, UR14 ;  /* 0x00000011170e72a4 */ /* 0x000fe2000f8e020e */
[----:B------:R-:W-:-:S02]  /*33c0*/  IADD3.X R17, R246, UR7, RZ, P0, !PT ;  /* 0x00000007f6117c10 */ /* 0x000fc400087fe4ff */
[----:B------:R1:W-:Y:S01]  /*33d0*/  @P5 STS.128 [R225+0x12000], RZ ;  /* 0x012000ffe1005388 */ /* 0x0003e20000000c00 */
[----:B------:R-:W-:-:S03]  /*33e0*/  IMAD.WIDE.U32 R14, R5, c[0x0][0x198], R230 ;  /* 0x00006600050e7a25 */ /* 0x000fc600078e00e6 */
[----:B------:R1:W-:Y:S04]  /*33f0*/  @P5 STS.128 [R225+0x14000], RZ ;  /* 0x014000ffe1005388 */ /* 0x0003e80000000c00 */
[----:B------:R1:W-:Y:S01]  /*3400*/  @P5 STS.128 [R225+0x16000], RZ ;  /* 0x016000ffe1005388 */ /* 0x0003e20000000c00 */
[----:B------:R-:W-:-:S03]  /*3410*/  IMAD.U32 R7, RZ, RZ, UR14 ;  /* 0x0000000eff077e24 */ /* 0x000fc6000f8e00ff */
[----:B------:R2:W5:Y:S04]  /*3420*/  @!P2 LDG.E R248, [R16.64] ;  /* 0x0000000410f8a981 */ /* 0x000568000c1e1900 */
[----:B------:R2:W5:Y:S01]  /*3430*/  @!P1 LDG.E R249, [R16.64+0x20] ;  /* 0x0000200410f99981 */ /* 0x000562000c1e1900 */
[----:B------:R-:W-:Y:S01]  /*3440*/  BSSY B0, `(.L_x_528) ;  /* 0x0000036000007945 */ /* 0x000fe20003800000 */
[----:B--2---:R-:W-:Y:S01]  /*3450*/  IADD3 R16, P0, R14, UR24, RZ ;  /* 0x000000180e107c10 */ /* 0x004fe2000ff1e0ff */
[----:B------:R-:W-:-:S03]  /*3460*/  IMAD R14, R10, c[0x0][0x1b0], RZ ;  /* 0x00006c000a0e7a24 */ /* 0x000fc600078e02ff */
[----:B------:R-:W-:Y:S01]  /*3470*/  IADD3.X R17, R15, UR27, R7, P0, !PT ;  /* 0x0000001b0f117c10 */ /* 0x000fe200087fe407 */
[----:B------:R-:W-:-:S04]  /*3480*/  IMAD R15, R11, c[0x0][0x1b4], R14 ;  /* 0x00006d000b0f7a24 */ /* 0x000fc800078e020e */
        /* <DEDUP_REMOVED lines=23> */
[----:B------:R-:W-:Y:S01]  /*3600*/  @!P3 LEA R24, P6, R18, c[0x0][0x168], 0x1 ;  /* 0x00005a001218ba11 */ /* 0x000fe200078c08ff */
        /* <DEDUP_REMOVED lines=25> */
.L_x_529:
[----:B-1----:R-:W-:Y:S05]  /*37a0*/  BSYNC B0 ;  /* 0x0000000000007941 */ /* 0x002fea0003800000 */
.L_x_528:
        /* <DEDUP_REMOVED lines=14> */
[----:B------:R-:W-:Y:S02]  /*3890*/  ISETP.GE.AND P2, PT, R228, c[0x0][0x220], PT ;  /* 0x00008800e4007a0c */ /* 0x000fe40003f46270 */
[----:B------:R-:W-:Y:S01]  /*38a0*/  IADD3.X R7, RZ, R6, RZ, P0, !PT ;  /* 0x00000006ff077210 */ /* 0x000fe200007fe4ff */
[----:B------:R-:W-:Y:S01]  /*38b0*/  IMAD R14, R14, c[0x0][0x198], RZ ;  /* 0x000066000e0e7a24 */ /* 0x000fe200078e02ff */
[----:B------:R-:W-:-:S03]  /*38c0*/  ISETP.GE.AND P1, PT, R227, c[0x0][0x220], PT ;  /* 0x00008800e3007a0c */ /* 0x000fc60003f26270 */
[----:B------:R-:W-:Y:S01]  /*38d0*/  IMAD R14, R17, c[0x0][0x19c], R14 ;  /* 0x00006700110e7a24 */ /* 0x000fe200078e020e */
[----:B------:R-:W-:Y:S01]  /*38e0*/  MOV R17, R9 ;  /* 0x0000000900117202 */ /* 0x000fe20000000f00 */
[----:B------:R-:W-:Y:S01]  /*38f0*/  IMAD R7, R7, c[0x0][0x198], RZ ;  /* 0x0000660007077a24 */ /* 0x000fe200078e02ff */
[----:B------:R1:W-:Y:S01]  /*3900*/  @P3 STS.128 [R225+0x11000], RZ ;  /* 0x011000ffe1003388 */ /* 0x0003e20000000c00 */
[----:B------:R-:W-:Y:S02]  /*3910*/  IMAD.IADD R19, R19, 0x1, R14 ;  /* 0x0000000113137824 */ /* 0x000fe400078e020e */
[----:B------:R-:W-:-:S04]  /*3920*/  IMAD.WIDE.U32 R16, R8, c[0x0][0x198], R16 ;  /* 0x0000660008107a25 */ /* 0x000fc800078e0010 */
[----:B------:R-:W-:Y:S01]  /*3930*/  IMAD R7, R8, c[0x0][0x19c], R7 ;  /* 0x0000670008077a24 */ /* 0x000fe200078e0207 */
[----:B------:R-:W-:Y:S01]  /*3940*/  @!P3 LEA R8, P0, R16, c[0x0][0x168], 0x1 ;  /* 0x00005a001008ba11 */ /* 0x000fe200078008ff */
[----:B------:R-:W-:Y:S02]  /*3950*/  IMAD.MOV.U32 R9, RZ, RZ, 0x2 ;  /* 0x00000002ff097424 */ /* 0x000fe400078e00ff */
[----:B------:R-:W-:Y:S01]  /*3960*/  IMAD.WIDE.U32 R18, R11, c[0x0][0x1b0], R18 ;  /* 0x00006c000b127a25 */ /* 0x000fe200078e0012 */
[----:B------:R-:W-:-:S03]  /*3970*/  IADD3 R7, R17, R7, RZ ;  /* 0x0000000711077210 */ /* 0x000fc60007ffe0ff */
[----:B------:R-:W-:Y:S01]  /*3980*/  IMAD.WIDE R20, R230, R9, c[0x0][0x168] ;  /* 0x00005a00e6147625 */ /* 0x000fe200078e0209 */
[----:B------:R-:W-:Y:S02]  /*3990*/  @!P3 LEA.HI.X R9, R16, c[0x0][0x16c], R7, 0x1, P0 ;  /* 0x00005b001009ba11 */ /* 0x000fe400000f0c07 */
[----:B------:R-:W-:Y:S01]  /*39a0*/  ISETP.GE.AND P0, PT, R226, c[0x0][0x220], PT ;  /* 0x00008800e2007a0c */ /* 0x000fe20003f06270 */
        /* <DEDUP_REMOVED lines=23> */
.L_x_531:
[----:B------:R-:W-:Y:S05]  /*3b20*/  BSYNC B0 ;  /* 0x0000000000007941 */ /* 0x000fea0003800000 */
.L_x_530:
[----:B------:R-:W-:Y:S01]  /*3b30*/  ULDC.64 UR16, c[0x0][0x1a0] ;  /* 0x0000680000107ab9 */ /* 0x000fe20000000a00 */
[----:B------:R1:W-:Y:S01]  /*3b40*/  @P5 STS.128 [R225+0x18000], RZ ;  /* 0x018000ffe1005388 */ /* 0x0003e20000000c00 */
[----:B------:R-:W-:Y:S01]  /*3b50*/  UIMAD UR11, UR11, UR16, URZ ;  /* 0x000000100b0b72a4 */ /* 0x000fe2000f8e023f */
[----:B-1----:R-:W-:Y:S01]  /*3b60*/  IMAD.WIDE.U32 R8, R5, c[0x0][0x1a0], R230 ;  /* 0x0000680005087a25 */ /* 0x002fe200078e00e6 */
[----:B------:R-:W-:Y:S01]  /*3b70*/  BSSY B0, `(.L_x_532) ;  /* 0x000003b000007945 */ /* 0x000fe20003800000 */
[----:B------:R1:W-:Y:S01]  /*3b80*/  @P5 STS.128 [R225+0x1a000], RZ ;  /* 0x01a000ffe1005388 */ /* 0x0003e20000000c00 */
[----:B------:R-:W-:Y:S01]  /*3b90*/  UIMAD UR11, UR23, UR17, UR11 ;  /* 0x00000011170b72a4 */ /* 0x000fe2000f8e020b */
[----:B------:R-:W-:Y:S01]  /*3ba0*/  IMAD R10, R10, c[0x0][0x1b8], RZ ;  /* 0x00006e000a0a7a24 */ /* 0x000fe200078e02ff */
[----:B------:R-:W-:Y:S01]  /*3bb0*/  IADD3 R14, P0, R8, UR20, RZ ;  /* 0x00000014080e7c10 */ /* 0x000fe2000ff1e0ff */
[----:B------:R1:W-:Y:S03]  /*3bc0*/  @P5 STS.128 [R225+0x1c000], RZ ;  /* 0x01c000ffe1005388 */ /* 0x0003e60000000c00 */
[----:B------:R-:W-:Y:S01]  /*3bd0*/  MOV R5, UR11 ;  /* 0x0000000b00057c02 */ /* 0x000fe20008000f00 */
[----:B------:R1:W-:Y:S03]  /*3be0*/  @P5 STS.128 [R225+0x1e000], RZ ;  /* 0x01e000ffe1005388 */ /* 0x0003e60000000c00 */
[----:B------:R-:W-:Y:S01]  /*3bf0*/  IADD3.X R15, R9, UR21, R5, P0, !PT ;  /* 0x00000015090f7c10 */ /* 0x000fe200087fe405 */
[----:B------:R-:W-:-:S04]  /*3c00*/  IMAD R9, R11, c[0x0][0x1bc], R10 ;  /* 0x00006f000b097a24 */ /* 0x000fc800078e020a */
[----:B------:R-:W-:-:S05]  /*3c10*/  IMAD.WIDE.U32 R14, R11, c[0x0][0x1b8], R14 ;  /* 0x00006e000b0e7a25 */ /* 0x000fca00078e000e */
[----:B------:R-:W-:Y:S01]  /*3c20*/  IADD3 R7, R15, R9, RZ ;  /* 0x000000090f077210 */ /* 0x000fe20007ffe0ff */
[----:B------:R-:W-:Y:S05]  /*3c30*/  @P5 BRA `(.L_x_533) ;  /* 0x000002e000005947 */ /* 0x000fea0003800000 */
[----:B------:R-:W-:Y:S01]  /*3c40*/  ISETP.GE.AND P3, PT, R230, c[0x0][0x220], PT ;  /* 0x00008800e6007a0c */ /* 0x000fe20003f66270 */
        /* <DEDUP_REMOVED lines=19> */
[----:B--2---:R-:W-:Y:S01]  /*3d80*/  @!P3 LEA R22, P6, R16, c[0x0][0x170], 0x1 ;  /* 0x00005c001016ba11 */ /* 0x004fe200078c08ff */
        /* <DEDUP_REMOVED lines=25> */
.L_x_533:
[----:B------:R-:W-:Y:S05]  /*3f20*/  BSYNC B0 ;  /* 0x0000000000007941 */ /* 0x000fea0003800000 */
.L_x_532:
        /* <DEDUP_REMOVED lines=8> */
[----:B------:R-:W-:-:S02]  /*3fb0*/  MOV R17, UR21 ;  /* 0x0000001500117c02 */ /* 0x000fc40008000f00 */
[----:B------:R-:W-:Y:S01]  /*3fc0*/  IADD3 R5, P1, R229, 0x20, RZ ;  /* 0x00000020e5057810 */ /* 0x000fe20007f3e0ff */
[----:B------:R-:W-:Y:S01]  /*3fd0*/  IMAD.X R12, RZ, RZ, R12, P0 ;  /* 0x000000ffff0c7224 */ /* 0x000fe200000e060c */
[----:B------:R-:W-:Y:S01]  /*3fe0*/  ISETP.GE.AND P3, PT, R230, c[0x0][0x220], PT ;  /* 0x00008800e6007a0c */ /* 0x000fe20003f66270 */
[----:B------:R-:W-:Y:S01]  /*3ff0*/  IMAD.WIDE.U32 R16, R13, c[0x0][0x1a0], R16 ;  /* 0x000068000d107a25 */ /* 0x000fe200078e0010 */
[----:B------:R-:W-:Y:S02]  /*4000*/  ISETP.GE.AND P2, PT, R228, c[0x0][0x220], PT ;  /* 0x00008800e4007a0c */ /* 0x000fe40003f46270 */
[----:B------:R-:W-:Y:S01]  /*4010*/  ISETP.GE.AND P0, PT, R226, c[0x0][0x220], PT ;  /* 0x00008800e2007a0c */ /* 0x000fe20003f06270 */
[----:B------:R-:W-:Y:S02]  /*4020*/  IMAD R12, R12, c[0x0][0x1a0], RZ ;  /* 0x000068000c0c7a24 */ /* 0x000fe400078e02ff */
[----:B------:R-:W-:Y:S01]  /*4030*/  IMAD.X R6, RZ, RZ, R6, P1 ;  /* 0x000000ffff067224 */ /* 0x000fe200008e0606 */
[----:B------:R-:W-:Y:S01]  /*4040*/  ISETP.GE.AND P1, PT, R227, c[0x0][0x220], PT ;  /* 0x00008800e3007a0c */ /* 0x000fe20003f26270 */
[----:B------:R-:W-:Y:S01]  /*4050*/  IMAD R12, R13, c[0x0][0x1a4], R12 ;  /* 0x000069000d0c7a24 */ /* 0x000fe200078e020c */
[----:B------:R-:W-:Y:S01]  /*4060*/  MOV R13, R7 ;  /* 0x00000007000d7202 */ /* 0x000fe20000000f00 */
[----:B------:R-:W-:-:S02]  /*4070*/  IMAD R6, R6, c[0x0][0x1a0], RZ ;  /* 0x0000680006067a24 */ /* 0x000fc400078e02ff */
[----:B------:R1:W-:Y:S01]  /*4080*/  @P3 STS.128 [R225+0x19000], RZ ;  /* 0x019000ffe1003388 */ /* 0x0003e20000000c00 */
[----:B------:R-:W-:Y:S01]  /*4090*/  IADD3 R17, R17, R12, RZ ;  /* 0x0000000c11117210 */ /* 0x000fe20007ffe0ff */
[----:B------:R-:W-:Y:S02]  /*40a0*/  IMAD.MOV.U32 R12, RZ, RZ, R14 ;  /* 0x000000ffff0c7224 */ /* 0x000fe400078e000e */
[C---:B------:R-:W-:Y:S02]  /*40b0*/  IMAD R6, R5.reuse, c[0x0][0x1a4], R6 ;  /* 0x0000690005067a24 */ /* 0x040fe400078e0206 */
[----:B------:R-:W-:-:S04]  /*40c0*/  IMAD.WIDE.U32 R12, R5, c[0x0][0x1a0], R12 ;  /* 0x00006800050c7a25 */ /* 0x000fc800078e000c */
[----:B------:R-:W-:Y:S01]  /*40d0*/  IMAD.MOV.U32 R5, RZ, RZ, 0x2 ;  /* 0x00000002ff057424 */ /* 0x000fe200078e00ff */
[----:B------:R-:W-:Y:S01]  /*40e0*/  @!P3 LEA R14, P5, R12, c[0x0][0x170], 0x1 ;  /* 0x00005c000c0eba11 */ /* 0x000fe200078a08ff */
        /* <DEDUP_REMOVED lines=27> */
.L_x_535:
[----:B------:R-:W-:Y:S05]  /*42a0*/  BSYNC B0 ;  /* 0x0000000000007941 */ /* 0x000fea0003800000 */
.L_x_534:
[----:B------:R-:W0:Y:S01]  /*42b0*/  LDGDEPBAR ;  /* 0x00000000000079af */ /* 0x000e220000000000 */
[----:B------:R-:W-:Y:S01]  /*42c0*/  MOV R238, c[0x0][0x22c] ;  /* 0x00008b0000ee7a02 */ /* 0x000fe20000000f00 */
[----:B------:R-:W-:Y:S01]  /*42d0*/  IMAD.U32 R239, RZ, RZ, UR25 ;  /* 0x00000019ffef7e24 */ /* 0x000fe2000f8e00ff */
[----:B------:R-:W-:Y:S01]  /*42e0*/  IADD3 R4, R4, 0x1, RZ ;  /* 0x0000000104047810 */ /* 0x000fe20007ffe0ff */
[----:B------:R-:W-:Y:S01]  /*42f0*/  UIADD3 UR14, UR25, 0x40, UR23 ;  /* 0x00000040190e7890 */ /* 0x000fe2000fffe017 */
[----:B------:R-:W-:Y:S01]  /*4300*/  CS2R R190, SRZ ;  /* 0x0000000000be7805 */ /* 0x000fe2000001ff00 */
[----:B------:R-:W-:Y:S01]  /*4310*/  IMAD R238, R238, c[0x0][0x1c0], RZ ;  /* 0x00007000eeee7a24 */ /* 0x000fe200078e02ff */
        /* <DEDUP_REMOVED lines=62> */
[----:B-12---:R-:W-:Y:S01]  /*4700*/  CS2R R22, SRZ ;  /* 0x0000000000167805 */ /* 0x006fe2000001ff00 */
[----:B------:R-:W-:Y:S01]  /*4710*/  CS2R R20, SRZ ;  /* 0x0000000000147805 */ /* 0x000fe2000001ff00 */
[----:B------:R-:W-:Y:S01]  /*4720*/  IMAD.U32 R240, R238, -0x40, RZ ;  /* 0xffffffc0eef07824 */ /* 0x000fe200078e00ff */
[----:B------:R-:W-:-:S02]  /*4730*/  UIADD3 UR14, UR14, -UR15, URZ ;  /* 0x8000000f0e0e7290 */ /* 0x000fc4000fffe03f */
.L_x_538:
[----:B------:R-:W0:Y:S01]  /*4740*/  LDGDEPBAR ;  /* 0x00000000000079af */ /* 0x000e220000000000 */
[----:B------:R-:W-:Y:S01]  /*4750*/  USHF.L.U32 UR11, UR6, 0x6, URZ ;  /* 0x00000006060b7899 */ /* 0x000fe2000800063f */
[----:B------:R-:W-:Y:S01]  /*4760*/  MOV R243, UR18 ;  /* 0x0000001200f37c02 */ /* 0x000fe20008000f00 */
[C---:B-----5:R-:W-:Y:S01]  /*4770*/  FMUL.FTZ R203, R248.reuse, 1.4426950216293334961 ;  /* 0x3fb8aa3bf8cb7820 */ /* 0x060fe20000410000 */
[----:B------:R-:W-:Y:S01]  /*4780*/  FSETP.NEU.FTZ.AND P1, PT, R248, -INF , PT ;  /* 0xff800000f800780b */ /* 0x000fe20003f3d000 */
[----:B------:R-:W-:Y:S01]  /*4790*/  UISETP.GE.AND UP0, UPT, UR11, UR14, UPT ;  /* 0x0000000e0b00728c */ /* 0x000fe2000bf06270 */
[----:B------:R-:W-:Y:S01]  /*47a0*/  FMUL.FTZ R131, R249, 1.4426950216293334961 ;  /* 0x3fb8aa3bf9837820 */ /* 0x000fe20000410000 */
[----:B------:R-:W-:Y:S01]  /*47b0*/  USHF.L.U32 UR12, UR18, 0x6, URZ ;  /* 0x00000006120c7899 */ /* 0x000fe2000800063f */
[----:B------:R-:W-:Y:S03]  /*47c0*/  FSEL R203, R203, RZ, P1 ;  /* 0x000000ffcbcb7208 */ /* 0x000fe60000800000 */
[----:B------:R-:W-:Y:S04]  /*47d0*/  UIADD3 UR12, UR12, 0x40, URZ ;  /* 0x000000400c0c7890 */ /* 0x000fe8000fffe03f */
[----:B------:R-:W-:Y:S06]  /*47e0*/  UISETP.LT.AND UP0, UPT, UR12, UR15, UP0 ;  /* 0x0000000f0c00728c */ /* 0x000fec0008701270 */
[----:B------:R-:W-:Y:S01]  /*47f0*/  PLOP3.LUT P0, PT, PT, PT, UP0, 0x80, 0x0 ;  /* 0x000000000000781c */ /* 0x000fe20003f0f008 */
[----:B------:R-:W-:Y:S01]  /*4800*/  UISETP.GT.AND UP0, UPT, UR6, UR13, UPT ;  /* 0x0000000d0600728c */ /* 0x000fe2000bf04270 */
[----:B------:R-:W-:Y:S04]  /*4810*/  DEPBAR.LE SB0, 0x0 ;  /* 0x000080000000791a */ /* 0x000fe80000000000 */
[----:B------:R-:W-:Y:S07]  /*4820*/  BAR.SYNC.DEFER_BLOCKING 0x0 ;  /* 0x0000000000007b1d */ /* 0x000fee0000010000 */
[----:B------:R-:W-:Y:S02]  /*4830*/  @!P0 IADD3 R196, R239, UR11, RZ ;  /* 0x0000000befc48c10 */ /* 0x000fe4000fffe0ff */
[----:B------:R-:W-:Y:S02]  /*4840*/  @!P0 LEA R243, R243, R224, 0x6 ;  /* 0x000000e0f3f38211 */ /* 0x000fe400078e30ff */
[C---:B------:R-:W-:Y:S02]  /*4850*/  @!P0 IMNMX R204, R196.reuse, UR15, PT ;  /* 0x0000000fc4cc8c17 */ /* 0x040fe4000b800200 */
[C---:B------:R-:W-:Y:S02]  /*4860*/  @!P0 IADD3 R197, R243.reuse, 0x1, RZ ;  /* 0x00000001f3c58810 */ /* 0x040fe40007ffe0ff */
[-C--:B------:R-:W-:Y:S02]  /*4870*/  @!P0 ISETP.GE.AND P2, PT, R243, R204.reuse, PT ;  /* 0x000000ccf300820c */ /* 0x080fe40003f46270 */
[----:B------:R-:W-:Y:S02]  /*4880*/  @!P0 IADD3 R196, R196, 0x8, RZ ;  /* 0x00000008c4c48810 */ /* 0x000fe40007ffe0ff */
[----:B------:R-:W-:Y:S02]  /*4890*/  @!P0 ISETP.GE.AND P1, PT, R197, R204, PT ;  /* 0x000000ccc500820c */ /* 0x000fe40003f26270 */
[----:B------:R-:W-:Y:S02]  /*48a0*/  @!P0 IMNMX R196, R196, UR15, PT ;  /* 0x0000000fc4c48c17 */ /* 0x000fe4000b800200 */
[C---:B------:R-:W-:Y:S01]  /*48b0*/  @!P0 IADD3 R199, R243.reuse, 0x8, RZ ;  /* 0x00000008f3c78810 */ /* 0x040fe20007ffe0ff */
[----:B------:R-:W-:Y:S01]  /*48c0*/  LDSM.16.M88.4 R84, [R223] ;  /* 0x00000000df54783b */ /* 0x000fe20000000200 */
[----:B------:R-:W-:Y:S05]  /*48d0*/  @!P0 IADD3 R205, R243, 0x10, RZ ;  /* 0x00000010f3cd8810 */ /* 0x000fea0007ffe0ff */
[----:B-1----:R-:W1:Y:S06]  /*48e0*/  LDSM.16.M88.4 R88, [R222+0x10000] ;  /* 0x01000000de58783b */ /* 0x002e6c0000000200 */
[----:B------:R-:W2:Y:S06]  /*48f0*/  LDSM.16.M88.4 R92, [R222+0x10800] ;  /* 0x01080000de5c783b */ /* 0x000eac0000000200 */
[----:B------:R-:W-:Y:S06]  /*4900*/  LDSM.16.M88.4 R96, [R221] ;  /* 0x00000000dd60783b */ /* 0x000fec0000000200 */
[----:B------:R-:W3:Y:S06]  /*4910*/  LDSM.16.M88.4 R100, [R212+0x10000] ;  /* 0x01000000d464783b */ /* 0x000eec0000000200 */
[----:B------:R-:W4:Y:S06]  /*4920*/  LDSM.16.M88.4 R104, [R212+0x10800] ;  /* 0x01080000d468783b */ /* 0x000f2c0000000200 */
[----:B------:R-:W-:Y:S06]  /*4930*/  LDSM.16.M88.4 R108, [R220] ;  /* 0x00000000dc6c783b */ /* 0x000fec0000000200 */
[----:B------:R-:W4:Y:S01]  /*4940*/  LDSM.16.M88.4 R112, [R3+0x10000] ;  /* 0x010000000370783b */ /* 0x000f220000000200 */
[C---:B-1----:R-:W-:Y:S08]  /*4950*/  HMMA.16816.F32 R4, R84.reuse, R88, RZ ;  /* 0x000000585404723c */ /* 0x042ff000000018ff */
[C---:B------:R-:W-:Y:S01]  /*4960*/  HMMA.16816.F32 R8, R84.reuse, R90, RZ ;  /* 0x0000005a5408723c */ /* 0x040fe200000018ff */
[----:B------:R-:W-:Y:S07]  /*4970*/  LDSM.16.M88.4 R88, [R219] ;  /* 0x00000000db58783b */ /* 0x000fee0000000200 */
[C---:B--2---:R-:W-:Y:S08]  /*4980*/  HMMA.16816.F32 R12, R84.reuse, R92, RZ ;  /* 0x0000005c540c723c */ /* 0x044ff000000018ff */
[----:B------:R-:W-:Y:S01]  /*4990*/  HMMA.16816.F32 R16, R84, R94, RZ ;  /* 0x0000005e5410723c */ /* 0x000fe200000018ff */
[----:B------:R-:W1:Y:S06]  /*49a0*/  LDSM.16.M88.4 R84, [R3+0x10800] ;  /* 0x010800000354783b */ /* 0x000e6c0000000200 */
[----:B------:R-:W2:Y:S01]  /*49b0*/  LDSM.16.M88.4 R92, [R2+0x10000] ;  /* 0x01000000025c783b */ /* 0x000ea20000000200 */
[C---:B---3--:R-:W-:Y:S08]  /*49c0*/  HMMA.16816.F32 R4, R96.reuse, R100, R4 ;  /* 0x000000646004723c */ /* 0x048ff00000001804 */
[C---:B------:R-:W-:Y:S01]  /*49d0*/  HMMA.16816.F32 R8, R96.reuse, R102, R8 ;  /* 0x000000666008723c */ /* 0x040fe20000001808 */
[----:B------:R-:W-:Y:S07]  /*49e0*/  LDSM.16.M88.4 R100, [R223+0x2000] ;  /* 0x00200000df64783b */ /* 0x000fee0000000200 */
[C---:B----4-:R-:W-:Y:S08]  /*49f0*/  HMMA.16816.F32 R12, R96.reuse, R104, R12 ;  /* 0x00000068600c723c */ /* 0x050ff0000000180c */
[----:B------:R-:W-:Y:S01]  /*4a00*/  HMMA.16816.F32 R16, R96, R106, R16 ;  /* 0x0000006a6010723c */ /* 0x000fe20000001810 */
[----:B------:R-:W3:Y:S06]  /*4a10*/  LDSM.16.M88.4 R96, [R2+0x10800] ;  /* 0x010800000260783b */ /* 0x000eec0000000200 */
        /* <DEDUP_REMOVED lines=8> */
[C---:B--2---:R-:W-:Y:S08]  /*4aa0*/  HMMA.16816.F32 R4, R88.reuse, R92, R4 ;  /* 0x0000005c5804723c */ /* 0x044ff00000001804 */
[C---:B------:R-:W-:Y:S01]  /*4ab0*/  HMMA.16816.F32 R8, R88.reuse, R94, R8 ;  /* 0x0000005e5808723c */ /* 0x040fe20000001808 */
[----:B------:R-:W-:Y:S07]  /*4ac0*/  LDSM.16.M88.4 R92, [R220+0x2000] ;  /* 0x00200000dc5c783b */ /* 0x000fee0000000200 */
[C---:B---3--:R-:W-:Y:S08]  /*4ad0*/  HMMA.16816.F32 R12, R88.reuse, R96, R12 ;  /* 0x00000060580c723c */ /* 0x048ff0000000180c */
        /* <DEDUP_REMOVED lines=67> */
[C---:B------:R-:W-:Y:S08]  /*4f10*/  HMMA.16816.F32 R8, R100.reuse, R106, R8 ;  /* 0x0000006a6408723c */ /* 0x040ff00000001808 */
[C---:B--2---:R-:W-:Y:S08]  /*4f20*/  HMMA.16816.F32 R12, R100.reuse, R88, R12 ;  /* 0x00000058640c723c */ /* 0x044ff0000000180c */
[----:B------:R-:W-:Y:S08]  /*4f30*/  HMMA.16816.F32 R16, R100, R90, R16 ;  /* 0x0000005a6410723c */ /* 0x000ff00000001810 */
[C---:B------:R-:W-:Y:S08]  /*4f40*/  HMMA.16816.F32 R4, R108.reuse, R112, R4 ;  /* 0x000000706c04723c */ /* 0x040ff00000001804 */
[C---:B------:R-:W-:Y:S08]  /*4f50*/  HMMA.16816.F32 R8, R108.reuse, R114, R8 ;  /* 0x000000726c08723c */ /* 0x040ff00000001808 */
[C---:B-1----:R-:W-:Y:S08]  /*4f60*/  HMMA.16816.F32 R12, R108.reuse, R84, R12 ;  /* 0x000000546c0c723c */ /* 0x042ff0000000180c */
[----:B------:R-:W-:Y:S01]  /*4f70*/  HMMA.16816.F32 R16, R108, R86, R16 ;  /* 0x000000566c10723c */ /* 0x000fe20000001810 */
[----:B------:R-:W1:Y:S07]  /*4f80*/  LDSM.16.M88.4 R84, [R2+0x16800] ;  /* 0x016800000254783b */ /* 0x000e6e0000000200 */
[C---:B---3--:R-:W-:Y:S08]  /*4f90*/  HMMA.16816.F32 R4, R92.reuse, R96, R4 ;  /* 0x000000605c04723c */ /* 0x048ff00000001804 */
[C---:B------:R-:W-:Y:S11]  /*4fa0*/  HMMA.16816.F32 R8, R92.reuse, R98, R8 ;  /* 0x000000625c08723c */ /* 0x040ff60000001808 */
[----:B------:R-:W-:Y:S05]  /*4fb0*/  @!UPT UIADD3 URZ, URZ, URZ, URZ ;  /* 0x0000003f3f3ff290 */ /* 0x000fea000fffe03f */
[----:B------:R-:W-:Y:S02]  /*4fc0*/  FMUL.FTZ R116, R4, c[0x0][0x2ec] ;  /* 0x0000bb0004747a20 */ /* 0x000fe40000410000 */
[----:B------:R-:W-:Y:S02]  /*4fd0*/  FMUL.FTZ R117, R5, c[0x0][0x2ec] ;  /* 0x0000bb0005757a20 */ /* 0x000fe40000410000 */
[----:B------:R-:W-:Y:S02]  /*4fe0*/  FMUL.FTZ R118, R6, c[0x0][0x2ec] ;  /* 0x0000bb0006767a20 */ /* 0x000fe40000410000 */
[----:B------:R-:W2:Y:S01]  /*4ff0*/  MUFU.TANH R116, R116 ;  /* 0x0000007400747308 */ /* 0x000ea20000002400 */
[----:B------:R-:W-:Y:S01]  /*5000*/  FMUL.FTZ R119, R7, c[0x0][0x2ec] ;  /* 0x0000bb0007777a20 */ /* 0x000fe20000410000 */
[C---:B-1----:R-:W-:Y:S03]  /*5010*/  HMMA.16816.F32 R12, R92.reuse, R84, R12 ;  /* 0x000000545c0c723c */ /* 0x042fe6000000180c */
[----:B------:R-:W-:Y:S02]  /*5020*/  FMUL.FTZ R120, R8, c[0x0][0x2ec] ;  /* 0x0000bb0008787a20 */ /* 0x000fe40000410000 */
[----:B------:R-:W-:Y:S03]  /*5030*/  FMUL.FTZ R121, R9, c[0x0][0x2ec] ;  /* 0x0000bb0009797a20 */ /* 0x000fe60000410000 */
[----:B------:R-:W1:Y:S01]  /*5040*/  MUFU.TANH R117, R117 ;  /* 0x0000007500757308 */ /* 0x000e620000002400 */
[----:B------:R-:W-:Y:S03]  /*5050*/  HMMA.16816.F32 R16, R92, R86, R16 ;  /* 0x000000565c10723c */ /* 0x000fe60000001810 */
[----:B------:R-:W-:Y:S02]  /*5060*/  FMUL.FTZ R122, R10, c[0x0][0x2ec] ;  /* 0x0000bb000a7a7a20 */ /* 0x000fe40000410000 */
[----:B------:R-:W-:Y:S04]  /*5070*/  FMUL.FTZ R123, R11, c[0x0][0x2ec] ;  /* 0x0000bb000b7b7a20 */ /* 0x000fe80000410000 */
[----:B------:R-:W3:Y:S03]  /*5080*/  MUFU.TANH R118, R118 ;  /* 0x0000007600767308 */ /* 0x000ee60000002400 */
[----:B--2---:R-:W-:Y:S02]  /*5090*/  MOV R198, R116 ;  /* 0x0000007400c67202 */ /* 0x004fe40000000f00 */
[----:B------:R-:W-:Y:S01]  /*50a0*/  @!P0 FSEL R198, R116, -INF , !P2 ;  /* 0xff80000074c68808 */ /* 0x000fe20005000000 */
[----:B------:R-:W-:Y:S01]  /*50b0*/  FMUL.FTZ R124, R12, c[0x0][0x2ec] ;  /* 0x0000bb000c7c7a20 */ /* 0x000fe20000410000 */
[----:B------:R-:W-:Y:S01]  /*50c0*/  @!P0 ISETP.GE.AND P2, PT, R243, R196, PT ;  /* 0x000000c4f300820c */ /* 0x000fe20003f46270 */
[----:B------:R-:W-:Y:S02]  /*50d0*/  FMUL.FTZ R125, R13, c[0x0][0x2ec] ;  /* 0x0000bb000d7d7a20 */ /* 0x000fe40000410000 */
[----:B------:R-:W2:Y:S01]  /*50e0*/  MUFU.TANH R119, R119 ;  /* 0x0000007700777308 */ /* 0x000ea20000002400 */
[--C-:B------:R-:W-:Y:S02]  /*50f0*/  FFMA.FTZ R210, R198, c[0x0][0x23c], -R203.reuse ;  /* 0x00008f00c6d27a23 */ /* 0x100fe400000108cb */
[----:B------:R-:W-:Y:S01]  /*5100*/  FMUL.FTZ R126, R14, c[0x0][0x2ec] ;  /* 0x0000bb000e7e7a20 */ /* 0x000fe20000410000 */
[-C--:B-1----:R-:W-:Y:S01]  /*5110*/  MOV R198, R117.reuse ;  /* 0x0000007500c67202 */ /* 0x082fe20000000f00 */
[----:B------:R-:W-:Y:S01]  /*5120*/  FMUL.FTZ R127, R15, c[0x0][0x2ec] ;  /* 0x0000bb000f7f7a20 */ /* 0x000fe20000410000 */
[----:B------:R-:W-:Y:S01]  /*5130*/  @!P0 FSEL R198, R117, -INF , !P1 ;  /* 0xff80000075c68808 */ /* 0x000fe20004800000 */
[----:B------:R-:W-:Y:S01]  /*5140*/  FMUL.FTZ R128, R16, c[0x0][0x2ec] ;  /* 0x0000bb0010807a20 */ /* 0x000fe20000410000 */
[----:B------:R-:W-:Y:S01]  /*5150*/  FSETP.NEU.FTZ.AND P1, PT, R249, -INF , PT ;  /* 0xff800000f900780b */ /* 0x000fe20003f3d000 */
[----:B------:R-:W-:Y:S01]  /*5160*/  FMUL.FTZ R129, R17, c[0x0][0x2ec] ;  /* 0x0000bb0011817a20 */ /* 0x000fe20000410000 */
[----:B------:R-:W1:Y:S01]  /*5170*/  MUFU.TANH R120, R120 ;  /* 0x0000007800787308 */ /* 0x000e620000002400 */
[----:B------:R-:W-:Y:S01]  /*5180*/  FFMA.FTZ R209, R198, c[0x0][0x23c], -R203 ;  /* 0x00008f00c6d17a23 */ /* 0x000fe200000108cb */
[----:B------:R-:W-:Y:S01]  /*5190*/  FSEL R131, R131, RZ, P1 ;  /* 0x000000ff83837208 */ /* 0x000fe20000800000 */
[----:B------:R-:W-:Y:S01]  /*51a0*/  FMUL.FTZ R130, R18, c[0x0][0x2ec] ;  /* 0x0000bb0012827a20 */ /* 0x000fe20000410000 */
[----:B---3--:R-:W-:Y:S01]  /*51b0*/  MOV R198, R118 ;  /* 0x0000007600c67202 */ /* 0x008fe20000000f00 */
[----:B------:R-:W-:Y:S01]  /*51c0*/  FMUL.FTZ R211, R19, c[0x0][0x2ec] ;  /* 0x0000bb0013d37a20 */ /* 0x000fe20000410000 */
[----:B------:R-:W-:Y:S01]  /*51d0*/  @!P0 FSEL R198, R118, -INF , !P2 ;  /* 0xff80000076c68808 */ /* 0x000fe20005000000 */
[----:B------:R-:W-:Y:S01]  /*51e0*/  FFMA.FTZ R116, -R116, R116, 1 ;  /* 0x3f80000074747423 */ /* 0x000fe20000010174 */
[----:B------:R-:W-:Y:S01]  /*51f0*/  @!P0 ISETP.GE.AND P1, PT, R197, R196, PT ;  /* 0x000000c4c500820c */ /* 0x000fe20003f26270 */
[----:B------:R-:W-:Y:S01]  /*5200*/  FFMA.FTZ R117, -R117, R117, 1 ;  /* 0x3f80000075757423 */ /* 0x000fe20000010175 */
[----:B------:R-:W3:Y:S01]  /*5210*/  MUFU.TANH R121, R121 ;  /* 0x0000007900797308 */ /* 0x000ee20000002400 */
[--C-:B------:R-:W-:Y:S01]  /*5220*/  FFMA.FTZ R202, R198, c[0x0][0x23c], -R131.reuse ;  /* 0x00008f00c6ca7a23 */ /* 0x100fe20000010883 */
[----:B------:R-:W-:Y:S01]  /*5230*/  @!P0 IADD3 R197, R243, 0x9, RZ ;  /* 0x00000009f3c58810 */ /* 0x000fe20007ffe0ff */
[----:B------:R-:W-:Y:S01]  /*5240*/  FMUL.FTZ R116, R116, c[0x0][0x2ec] ;  /* 0x0000bb0074747a20 */ /* 0x000fe20000410000 */
[-C--:B--2---:R-:W-:Y:S01]  /*5250*/  MOV R198, R119.reuse ;  /* 0x0000007700c67202 */ /* 0x084fe20000000f00 */
[----:B------:R-:W-:Y:S01]  /*5260*/  FMUL.FTZ R117, R117, c[0x0][0x2ec] ;  /* 0x0000bb0075757a20 */ /* 0x000fe20000410000 */
[C---:B------:R-:W-:Y:S01]  /*5270*/  @!P0 FSEL R198, R119.reuse, -INF , !P1 ;  /* 0xff80000077c68808 */ /* 0x040fe20004800000 */
[----:B------:R-:W-:Y:S01]  /*5280*/  FFMA.FTZ R119, -R119, R119, 1 ;  /* 0x3f80000077777423 */ /* 0x000fe20000010177 */
[----:B------:R-:W-:Y:S01]  /*5290*/  @!P0 ISETP.GE.AND P1, PT, R199, R204, PT ;  /* 0x000000ccc700820c */ /* 0x000fe20003f26270 */
[----:B------:R-:W-:Y:S01]  /*52a0*/  FFMA.FTZ R118, -R118, R118, 1 ;  /* 0x3f80000076767423 */ /* 0x000fe20000010176 */
[----:B------:R-:W2:Y:S01]  /*52b0*/  MUFU.TANH R122, R122 ;  /* 0x0000007a007a7308 */ /* 0x000ea20000002400 */
[----:B------:R-:W-:Y:S02]  /*52c0*/  FFMA.FTZ R201, R198, c[0x0][0x23c], -R131 ;  /* 0x00008f00c6c97a23 */ /* 0x000fe40000010883 */
[----:B------:R-:W-:Y:S01]  /*52d0*/  FMUL.FTZ R119, R119, c[0x0][0x2ec] ;  /* 0x0000bb0077777a20 */ /* 0x000fe20000410000 */
[-C--:B-1----:R-:W-:Y:S01]  /*52e0*/  MOV R198, R120.reuse ;  /* 0x0000007800c67202 */ /* 0x082fe20000000f00 */
[----:B------:R-:W-:Y:S01]  /*52f0*/  FMUL.FTZ R118, R118, c[0x0][0x2ec] ;  /* 0x0000bb0076767a20 */ /* 0x000fe20000410000 */
[C---:B------:R-:W-:Y:S01]  /*5300*/  @!P0 FSEL R198, R120.reuse, -INF , !P1 ;  /* 0xff80000078c68808 */ /* 0x040fe20004800000 */
[----:B------:R-:W-:Y:S01]  /*5310*/  FFMA.FTZ R120, -R120, R120, 1 ;  /* 0x3f80000078787423 */ /* 0x000fe20000010178 */
[----:B------:R-:W-:Y:S02]  /*5320*/  @!P0 ISETP.GE.AND P1, PT, R197, R204, PT ;  /* 0x000000ccc500820c */ /* 0x000fe40003f26270 */
[----:B------:R-:W1:Y:S01]  /*5330*/  MUFU.TANH R123, R123 ;  /* 0x0000007b007b7308 */ /* 0x000e620000002400 */
[--C-:B------:R-:W-:Y:S02]  /*5340*/  FFMA.FTZ R208, R198, c[0x0][0x23c], -R203.reuse ;  /* 0x00008f00c6d07a23 */ /* 0x100fe400000108cb */
[----:B------:R-:W-:Y:S01]  /*5350*/  FMUL.FTZ R120, R120, c[0x0][0x2ec] ;  /* 0x0000bb0078787a20 */ /* 0x000fe20000410000 */
[-C--:B---3--:R-:W-:Y:S02]  /*5360*/  MOV R198, R121.reuse ;  /* 0x0000007900c67202 */ /* 0x088fe40000000f00 */
[C---:B------:R-:W-:Y:S01]  /*5370*/  @!P0 FSEL R198, R121.reuse, -INF , !P1 ;  /* 0xff80000079c68808 */ /* 0x040fe20004800000 */
[----:B------:R-:W-:Y:S01]  /*5380*/  FFMA.FTZ R121, -R121, R121, 1 ;  /* 0x3f80000079797423 */ /* 0x000fe20000010179 */
[----:B------:R-:W-:Y:S02]  /*5390*/  @!P0 ISETP.GE.AND P1, PT, R199, R196, PT ;  /* 0x000000c4c700820c */ /* 0x000fe40003f26270 */
[----:B------:R-:W3:Y:S01]  /*53a0*/  MUFU.TANH R124, R124 ;  /* 0x0000007c007c7308 */ /* 0x000ee20000002400 */
[----:B------:R-:W-:Y:S02]  /*53b0*/  FFMA.FTZ R207, R198, c[0x0][0x23c], -R203 ;  /* 0x00008f00c6cf7a23 */ /* 0x000fe400000108cb */
[----:B------:R-:W-:Y:S01]  /*53c0*/  FMUL.FTZ R121, R121, c[0x0][0x2ec] ;  /* 0x0000bb0079797a20 */ /* 0x000fe20000410000 */
[-C--:B--2---:R-:W-:Y:S02]  /*53d0*/  MOV R198, R122.reuse ;  /* 0x0000007a00c67202 */ /* 0x084fe40000000f00 */
[C---:B------:R-:W-:Y:S01]  /*53e0*/  @!P0 FSEL R198, R122.reuse, -INF , !P1 ;  /* 0xff8000007ac68808 */ /* 0x040fe20004800000 */
[----:B------:R-:W-:Y:S01]  /*53f0*/  FFMA.FTZ R122, -R122, R122, 1 ;  /* 0x3f8000007a7a7423 */ /* 0x000fe2000001017a */
[----:B------:R-:W-:Y:S02]  /*5400*/  @!P0 ISETP.GE.AND P1, PT, R197, R196, PT ;  /* 0x000000c4c500820c */ /* 0x000fe40003f26270 */
[----:B------:R-:W2:Y:S01]  /*5410*/  MUFU.TANH R125, R125 ;  /* 0x0000007d007d7308 */ /* 0x000ea20000002400 */
[--C-:B------:R-:W-:Y:S01]  /*5420*/  FFMA.FTZ R200, R198, c[0x0][0x23c], -R131.reuse ;  /* 0x00008f00c6c87a23 */ /* 0x100fe20000010883 */
[----:B------:R-:W-:Y:S01]  /*5430*/  @!P0 IADD3 R197, R243, 0x11, RZ ;  /* 0x00000011f3c58810 */ /* 0x000fe20007ffe0ff */
[----:B------:R-:W-:Y:S01]  /*5440*/  FMUL.FTZ R122, R122, c[0x0][0x2ec] ;  /* 0x0000bb007a7a7a20 */ /* 0x000fe20000410000 */
[-C--:B-1----:R-:W-:Y:S02]  /*5450*/  MOV R198, R123.reuse ;  /* 0x0000007b00c67202 */ /* 0x082fe40000000f00 */
[C---:B------:R-:W-:Y:S01]  /*5460*/  @!P0 FSEL R198, R123.reuse, -INF , !P1 ;  /* 0xff8000007bc68808 */ /* 0x040fe20004800000 */
[----:B------:R-:W-:Y:S01]  /*5470*/  FFMA.FTZ R123, -R123, R123, 1 ;  /* 0x3f8000007b7b7423 */ /* 0x000fe2000001017b */
[----:B------:R-:W-:Y:S02]  /*5480*/  @!P0 ISETP.GE.AND P1, PT, R205, R204, PT ;  /* 0x000000cccd00820c */ /* 0x000fe40003f26270 */
[----:B------:R-:W1:Y:S01]  /*5490*/  MUFU.TANH R126, R126 ;  /* 0x0000007e007e7308 */ /* 0x000e620000002400 */
[----:B------:R-:W-:Y:S02]  /*54a0*/  FFMA.FTZ R199, R198, c[0x0][0x23c], -R131 ;  /* 0x00008f00c6c77a23 */ /* 0x000fe40000010883 */
[----:B------:R-:W-:Y:S01]  /*54b0*/  FMUL.FTZ R123, R123, c[0x0][0x2ec] ;  /* 0x0000bb007b7b7a20 */ /* 0x000fe20000410000 */
[-C--:B---3--:R-:W-:Y:S02]  /*54c0*/  MOV R198, R124.reuse ;  /* 0x0000007c00c67202 */ /* 0x088fe40000000f00 */
[C---:B------:R-:W-:Y:S01]  /*54d0*/  @!P0 FSEL R198, R124.reuse, -INF , !P1 ;  /* 0xff8000007cc68808 */ /* 0x040fe20004800000 */
[----:B------:R-:W-:Y:S01]  /*54e0*/  FFMA.FTZ R124, -R124, R124, 1 ;  /* 0x3f8000007c7c7423 */ /* 0x000fe2000001017c */
[----:B------:R-:W-:Y:S02]  /*54f0*/  @!P0 ISETP.GE.AND P1, PT, R197, R204, PT ;  /* 0x000000ccc500820c */ /* 0x000fe40003f26270 */
[----:B------:R-:W3:Y:S01]  /*5500*/  MUFU.TANH R127, R127 ;  /* 0x0000007f007f7308 */ /* 0x000ee20000002400 */
[--C-:B------:R-:W-:Y:S02]  /*5510*/  FFMA.FTZ R206, R198, c[0x0][0x23c], -R203.reuse ;  /* 0x00008f00c6ce7a23 */ /* 0x100fe400000108cb */
[----:B------:R-:W-:Y:S01]  /*5520*/  FMUL.FTZ R124, R124, c[0x0][0x2ec] ;  /* 0x0000bb007c7c7a20 */ /* 0x000fe20000410000 */
[-C--:B--2---:R-:W-:Y:S02]  /*5530*/  MOV R252, R125.reuse ;  /* 0x0000007d00fc7202 */ /* 0x084fe40000000f00 */
[C---:B------:R-:W-:Y:S01]  /*5540*/  @!P0 FSEL R252, R125.reuse, -INF , !P1 ;  /* 0xff8000007dfc8808 */ /* 0x040fe20004800000 */
[----:B------:R-:W-:Y:S01]  /*5550*/  FFMA.FTZ R125, -R125, R125, 1 ;  /* 0x3f8000007d7d7423 */ /* 0x000fe2000001017d */
[----:B------:R-:W-:Y:S02]  /*5560*/  @!P0 ISETP.GE.AND P1, PT, R205, R196, PT ;  /* 0x000000c4cd00820c */ /* 0x000fe40003f26270 */
[----:B------:R-:W2:Y:S01]  /*5570*/  MUFU.TANH R128, R128 ;  /* 0x0000008000807308 */ /* 0x000ea20000002400 */
[----:B------:R-:W-:Y:S02]  /*5580*/  FFMA.FTZ R205, R252, c[0x0][0x23c], -R203 ;  /* 0x00008f00fccd7a23 */ /* 0x000fe400000108cb */
[----:B------:R-:W-:Y:S01]  /*5590*/  FMUL.FTZ R125, R125, c[0x0][0x2ec] ;  /* 0x0000bb007d7d7a20 */ /* 0x000fe20000410000 */
[-C--:B-1----:R-:W-:Y:S02]  /*55a0*/  MOV R252, R126.reuse ;  /* 0x0000007e00fc7202 */ /* 0x082fe40000000f00 */
[C---:B------:R-:W-:Y:S01]  /*55b0*/  @!P0 FSEL R252, R126.reuse, -INF , !P1 ;  /* 0xff8000007efc8808 */ /* 0x040fe20004800000 */
[----:B------:R-:W-:Y:S01]  /*55c0*/  FFMA.FTZ R126, -R126, R126, 1 ;  /* 0x3f8000007e7e7423 */ /* 0x000fe2000001017e */
[----:B------:R-:W-:Y:S02]  /*55d0*/  @!P0 ISETP.GE.AND P1, PT, R197, R196, PT ;  /* 0x000000c4c500820c */ /* 0x000fe40003f26270 */
[----:B------:R-:W1:Y:S01]  /*55e0*/  MUFU.TANH R129, R129 ;  /* 0x0000008100817308 */ /* 0x000e620000002400 */
[--C-:B------:R-:W-:Y:S01]  /*55f0*/  FFMA.FTZ R198, R252, c[0x0][0x23c], -R131.reuse ;  /* 0x00008f00fcc67a23 */ /* 0x100fe20000010883 */
[----:B------:R-:W-:Y:S01]  /*5600*/  @!P0 IADD3 R252, R243, 0x18, RZ ;  /* 0x00000018f3fc8810 */ /* 0x000fe20007ffe0ff */
[----:B------:R-:W-:Y:S01]  /*5610*/  FMUL.FTZ R126, R126, c[0x0][0x2ec] ;  /* 0x0000bb007e7e7a20 */ /* 0x000fe20000410000 */
[-C--:B---3--:R-:W-:Y:S02]  /*5620*/  MOV R10, R127.reuse ;  /* 0x0000007f000a7202 */ /* 0x088fe40000000f00 */
[C---:B------:R-:W-:Y:S01]  /*5630*/  @!P0 FSEL R10, R127.reuse, -INF , !P1 ;  /* 0xff8000007f0a8808 */ /* 0x040fe20004800000 */
[----:B------:R-:W-:Y:S01]  /*5640*/  FFMA.FTZ R127, -R127, R127, 1 ;  /* 0x3f8000007f7f7423 */ /* 0x000fe2000001017f */
[----:B------:R-:W-:Y:S02]  /*5650*/  @!P0 ISETP.GE.AND P1, PT, R252, R204, PT ;  /* 0x000000ccfc00820c */ /* 0x000fe40003f26270 */
[----:B------:R-:W3:Y:S01]  /*5660*/  MUFU.TANH R130, R130 ;  /* 0x0000008200827308 */ /* 0x000ee20000002400 */
[----:B------:R-:W-:Y:S01]  /*5670*/  @!P0 IADD3 R243, R243, 0x19, RZ ;  /* 0x00000019f3f38810 */ /* 0x000fe20007ffe0ff */
[----:B------:R-:W-:Y:S01]  /*5680*/  FFMA.FTZ R197, R10, c[0x0][0x23c], -R131 ;  /* 0x00008f000ac57a23 */ /* 0x000fe20000010883 */
[-C--:B--2---:R-:W-:Y:S01]  /*5690*/  MOV R10, R128.reuse ;  /* 0x00000080000a7202 */ /* 0x084fe20000000f00 */
[----:B------:R-:W-:Y:S01]  /*56a0*/  FMUL.FTZ R127, R127, c[0x0][0x2ec] ;  /* 0x0000bb007f7f7a20 */ /* 0x000fe20000410000 */
[C---:B------:R-:W-:Y:S01]  /*56b0*/  @!P0 FSEL R10, R128.reuse, -INF , !P1 ;  /* 0xff800000800a8808 */ /* 0x040fe20004800000 */
[----:B------:R-:W-:Y:S01]  /*56c0*/  FFMA.FTZ R128, -R128, R128, 1 ;  /* 0x3f80000080807423 */ /* 0x000fe20000010180 */
[----:B------:R-:W-:Y:S03]  /*56d0*/  @!P0 ISETP.GE.AND P1, PT, R243, R204, PT ;  /* 0x000000ccf300820c */ /* 0x000fe60003f26270 */
[----:B------:R-:W2:Y:S01]  /*56e0*/  MUFU.TANH R211, R211 ;  /* 0x000000d300d37308 */ /* 0x000ea20000002400 */
[--C-:B------:R-:W-:Y:S01]  /*56f0*/  FFMA.FTZ R204, R10, c[0x0][0x23c], -R203.reuse ;  /* 0x00008f000acc7a23 */ /* 0x100fe200000108cb */
[-C--:B-1----:R-:W-:Y:S02]  /*5700*/  MOV R10, R129.reuse ;  /* 0x00000081000a7202 */ /* 0x082fe40000000f00 */
[C---:B------:R-:W-:Y:S01]  /*5710*/  @!P0 FSEL R10, R129.reuse, -INF , !P1 ;  /* 0xff800000810a8808 */ /* 0x040fe20004800000 */
[----:B------:R-:W-:Y:S01]  /*5720*/  FFMA.FTZ R129, -R129, R129, 1 ;  /* 0x3f80000081817423 */ /* 0x000fe20000010181 */
[----:B------:R-:W-:Y:S04]  /*5730*/  @!P0 ISETP.GE.AND P1, PT, R252, R196, PT ;  /* 0x000000c4fc00820c */ /* 0x000fe80003f26270 */
[----:B------:R-:W-:Y:S01]  /*5740*/  MUFU.EX2 R210, R210 ;  /* 0x000000d200d27308 */ /* 0x000fe20000000800 */
[----:B------:R-:W-:Y:S01]  /*5750*/  FFMA.FTZ R203, R10, c[0x0][0x23c], -R203 ;  /* 0x00008f000acb7a23 */ /* 0x000fe200000108cb */
[-C--:B---3--:R-:W-:Y:S02]  /*5760*/  MOV R252, R130.reuse ;  /* 0x0000008200fc7202 */ /* 0x088fe40000000f00 */
[C---:B------:R-:W-:Y:S01]  /*5770*/  @!P0 FSEL R252, R130.reuse, -INF , !P1 ;  /* 0xff80000082fc8808 */ /* 0x040fe20004800000 */
[----:B------:R-:W-:Y:S01]  /*5780*/  FFMA.FTZ R130, -R130, R130, 1 ;  /* 0x3f80000082827423 */ /* 0x000fe20000010182 */
[----:B------:R-:W-:Y:S04]  /*5790*/  @!P0 ISETP.GE.AND P1, PT, R243, R196, PT ;  /* 0x000000c4f300820c */ /* 0x000fe80003f26270 */
[----:B------:R-:W1:Y:S01]  /*57a0*/  MUFU.EX2 R209, R209 ;  /* 0x000000d100d17308 */ /* 0x000e620000000800 */
[--C-:B------:R-:W-:Y:S02]  /*57b0*/  FFMA.FTZ R196, R252, c[0x0][0x23c], -R131.reuse ;  /* 0x00008f00fcc47a23 */ /* 0x100fe40000010883 */
[----:B------:R-:W-:Y:S01]  /*57c0*/  FMUL.FTZ R130, R130, c[0x0][0x2ec] ;  /* 0x0000bb0082827a20 */ /* 0x000fe20000410000 */
[-C--:B--2---:R-:W-:Y:S02]  /*57d0*/  MOV R252, R211.reuse ;  /* 0x000000d300fc7202 */ /* 0x084fe40000000f00 */
[C---:B------:R-:W-:Y:S01]  /*57e0*/  @!P0 FSEL R252, R211.reuse, -INF , !P1 ;  /* 0xff800000d3fc8808 */ /* 0x040fe20004800000 */
[----:B------:R-:W-:Y:S01]  /*57f0*/  FFMA.FTZ R211, -R211, R211, 1 ;  /* 0x3f800000d3d37423 */ /* 0x000fe200000101d3 */
[----:B------:R-:W-:Y:S02]  /*5800*/  IADD3 R114, P0, R247, UR10, RZ ;  /* 0x0000000af7727c10 */ /* 0x000fe4000ff1e0ff */
[----:B------:R-:W-:Y:S01]  /*5810*/  MUFU.EX2 R202, R202 ;  /* 0x000000ca00ca7308 */ /* 0x000fe20000000800 */
[----:B------:R-:W-:Y:S01]  /*5820*/  FFMA.FTZ R131, R252, c[0x0][0x23c], -R131 ;  /* 0x00008f00fc837a23 */ /* 0x000fe20000010883 */
[----:B------:R-:W-:Y:S01]  /*5830*/  IADD3.X R115, R246, UR9, RZ, P0, !PT ;  /* 0x00000009f6737c10 */ /* 0x000fe200087fe4ff */
[----:B------:R-:W-:Y:S01]  /*5840*/  FMUL.FTZ R211, R211, c[0x0][0x2ec] ;  /* 0x0000bb00d3d37a20 */ /* 0x000fe20000410000 */
[----:B------:R-:W-:Y:S02]  /*5850*/  PLOP3.LUT P1, PT, PT, PT, UP0, 0x80, 0x0 ;  /* 0x000000000000781c */ /* 0x000fe40003f2f008 */
[C---:B------:R-:W-:Y:S04]  /*5860*/  LEA R250, P0, R240.reuse, R250, 0x2 ;  /* 0x000000faf0fa7211 */ /* 0x040fe800078010ff */
[----:B------:R-:W2:Y:S01]  /*5870*/  MUFU.EX2 R201, R201 ;  /* 0x000000c900c97308 */ /* 0x000ea20000000800 */
[----:B------:R-:W-:Y:S02]  /*5880*/  LEA.HI.X.SX32 R251, R240, R251, 0x2, P0 ;  /* 0x000000fbf0fb7211 */ /* 0x000fe400000f16ff */
[----:B-1----:R-:W-:Y:S05]  /*5890*/  F2FP.PACK_AB R102, R209, R210 ;  /* 0x000000d2d166723e */ /* 0x002fea00000000ff */
[----:B------:R-:W-:Y:S02]  /*58a0*/  STS [R233+0x22000], R102 ;  /* 0x02200066e9007388 */ /* 0x000fe40000000800 */
[----:B------:R-:W-:Y:S10]  /*58b0*/  MUFU.EX2 R208, R208 ;  /* 0x000000d000d07308 */ /* 0x000ff40000000800 */
[----:B------:R-:W1:Y:S01]  /*58c0*/  MUFU.EX2 R207, R207 ;  /* 0x000000cf00cf7308 */ /* 0x000e620000000800 */
[----:B--2---:R-:W-:Y:S05]  /*58d0*/  F2FP.PACK_AB R18, R201, R202 ;  /* 0x000000cac912723e */ /* 0x004fea00000000ff */
[----:B------:R-:W-:Y:S04]  /*58e0*/  STS [R233+0x22400], R18 ;  /* 0x02240012e9007388 */ /* 0x000fe80000000800 */
[----:B------:R-:W-:Y:S10]  /*58f0*/  MUFU.EX2 R200, R200 ;  /* 0x000000c800c87308 */ /* 0x000ff40000000800 */
[----:B------:R-:W2:Y:S01]  /*5900*/  MUFU.EX2 R199, R199 ;  /* 0x000000c700c77308 */ /* 0x000ea20000000800 */
[----:B-1----:R-:W-:Y:S05]  /*5910*/  F2FP.PACK_AB R11, R207, R208 ;  /* 0x000000d0cf0b723e */ /* 0x002fea00000000ff */
[----:B------:R-:W-:Y:S04]  /*5920*/  STS [R236+0x22000], R11 ;  /* 0x0220000bec007388 */ /* 0x000fe80000000800 */
        /* <DEDUP_REMOVED lines=15> */
[----:B------:R1:W-:Y:S01]  /*5a20*/  STS [R237+0x22000], R243 ;  /* 0x022000f3ed007388 */ /* 0x0003e20000000800 */
[----:B--2---:R-:W-:Y:S05]  /*5a30*/  F2FP.PACK_AB R252, R131, R196 ;  /* 0x000000c483fc723e */ /* 0x004fea00000000ff */
[----:B------:R2:W-:Y:S06]  /*5a40*/  STS [R237+0x22400], R252 ;  /* 0x022400fced007388 */ /* 0x0005ec0000000800 */
[----:B------:R-:W-:Y:S06]  /*5a50*/  LDSM.16.M88.4 R84, [R223+0x8000] ;  /* 0x00800000df54783b */ /* 0x000fec0000000200 */
[----:B------:R-:W3:Y:S06]  /*5a60*/  LDSM.16.M88.4 R88, [R222+0x18000] ;  /* 0x01800000de58783b */ /* 0x000eec0000000200 */
[----:B------:R-:W3:Y:S06]  /*5a70*/  LDSM.16.M88.4 R92, [R222+0x18800] ;  /* 0x01880000de5c783b */ /* 0x000eec0000000200 */
[----:B------:R-:W-:Y:S06]  /*5a80*/  LDSM.16.M88.4 R96, [R221+0x8000] ;  /* 0x00800000dd60783b */ /* 0x000fec0000000200 */
[----:B------:R-:W3:Y:S06]  /*5a90*/  LDSM.16.M88.4 R100, [R212+0x18000] ;  /* 0x01800000d464783b */ /* 0x000eec0000000200 */
[----:B-1----:R-:W4:Y:S06]  /*5aa0*/  LDG.E R243, [R114.64] ;  /* 0x0000000472f37981 */ /* 0x002f2c000c1e1900 */
[----:B------:R-:W1:Y:S06]  /*5ab0*/  LDSM.16.M88.4 R104, [R212+0x18800] ;  /* 0x01880000d468783b */ /* 0x000e6c0000000200 */
[----:B--2---:R-:W2:Y:S01]  /*5ac0*/  LDG.E R252, [R114.64+0x20] ;  /* 0x0000200472fc7981 */ /* 0x004ea2000c1e1900 */
[C---:B---3--:R-:W-:Y:S05]  /*5ad0*/  HMMA.16816.F32 R4, R84.reuse, R88, RZ ;  /* 0x000000585404723c */ /* 0x048fea00000018ff */
[----:B------:R-:W-:Y:S03]  /*5ae0*/  LDSM.16.M88.4 R108, [R220+0x8000] ;  /* 0x00800000dc6c783b */ /* 0x000fe60000000200 */
[C---:B------:R-:W-:Y:S03]  /*5af0*/  HMMA.16816.F32 R8, R84.reuse, R90, RZ ;  /* 0x0000005a5408723c */ /* 0x040fe600000018ff */
[----:B------:R-:W3:Y:S05]  /*5b00*/  LDSM.16.M88.4 R88, [R3+0x18000] ;  /* 0x018000000358783b */ /* 0x000eea0000000200 */
[C---:B------:R-:W-:Y:S08]  /*5b10*/  HMMA.16816.F32 R12, R84.reuse, R92, RZ ;  /* 0x0000005c540c723c */ /* 0x040ff000000018ff */
[----:B------:R-:W-:Y:S01]  /*5b20*/  HMMA.16816.F32 R16, R84, R94, RZ ;  /* 0x0000005e5410723c */ /* 0x000fe200000018ff */
[----:B------:R-:W3:Y:S06]  /*5b30*/  LDSM.16.M88.4 R84, [R3+0x18800] ;  /* 0x018800000354783b */ /* 0x000eec0000000200 */
        /* <DEDUP_REMOVED lines=8> */
[C---:B---3--:R-:W-:Y:S08]  /*5bc0*/  HMMA.16816.F32 R4, R108.reuse, R88, R4 ;  /* 0x000000586c04723c */ /* 0x048ff00000001804 */
[C---:B------:R-:W-:Y:S01]  /*5bd0*/  HMMA.16816.F32 R8, R108.reuse, R90, R8 ;  /* 0x0000005a6c08723c */ /* 0x040fe20000001808 */
[----:B------:R-:W3:Y:S07]  /*5be0*/  LDSM.16.M88.4 R88, [R223+0xa000] ;  /* 0x00a00000df58783b */ /* 0x000eee0000000200 */
[C---:B------:R-:W-:Y:S08]  /*5bf0*/  HMMA.16816.F32 R12, R108.reuse, R84, R12 ;  /* 0x000000546c0c723c */ /* 0x040ff0000000180c */
[----:B------:R-:W-:Y:S01]  /*5c00*/  HMMA.16816.F32 R16, R108, R86, R16 ;  /* 0x000000566c10723c */ /* 0x000fe20000001810 */
        /* <DEDUP_REMOVED lines=42> */
[----:B------:R-:W2:Y:S06]  /*5eb0*/  LDSM.16.M88.4 R84, [R3+0x1c800] ;  /* 0x01c800000354783b */ /* 0x000eac0000000200 */
[----:B------:R-:W-:Y:S01]  /*5ec0*/  LDSM.16.M88.4 R100, [R219+0xc000] ;  /* 0x00c00000db64783b */ /* 0x000fe20000000200 */
[C---:B----4-:R-:W-:Y:S08]  /*5ed0*/  HMMA.16816.F32 R4, R96.reuse, R108, R4 ;  /* 0x0000006c6004723c */ /* 0x050ff00000001804 */
        /* <DEDUP_REMOVED lines=9> */
[C---:B--2---:R-:W-:Y:S08]  /*5f70*/  HMMA.16816.F32 R12, R92.reuse, R84, R12 ;  /* 0x000000545c0c723c */ /* 0x044ff0000000180c */
        /* <DEDUP_REMOVED lines=22> */
[----:B------:R-:W1:Y:S07]  /*60e0*/  LDSM.16.M88.4 R88, [R2+0x1e800] ;  /* 0x01e800000258783b */ /* 0x000e6e0000000200 */
[C---:B---3--:R-:W-:Y:S08]  /*60f0*/  HMMA.16816.F32 R4, R100.reuse, R104, R4 ;  /* 0x000000686404723c */ /* 0x048ff00000001804 */
[C---:B------:R-:W-:Y:S08]  /*6100*/  HMMA.16816.F32 R8, R100.reuse, R106, R8 ;  /* 0x0000006a6408723c */ /* 0x040ff00000001808 */
[C---:B--2---:R-:W-:Y:S08]  /*6110*/  HMMA.16816.F32 R12, R100.reuse, R84, R12 ;  /* 0x00000054640c723c */ /* 0x044ff0000000180c */
        /* <DEDUP_REMOVED lines=9> */
[----:B------:R-:W-:Y:S02]  /*61b0*/  FMUL.FTZ R116, R210, R116 ;  /* 0x00000074d2747220 */ /* 0x000fe40000410000 */
[----:B------:R-:W-:Y:S02]  /*61c0*/  FMUL.FTZ R117, R209, R117 ;  /* 0x00000075d1757220 */ /* 0x000fe40000410000 */
[C---:B------:R-:W-:Y:S02]  /*61d0*/  FADD.FTZ R103, -R243.reuse, R8 ;  /* 0x00000008f3677221 */ /* 0x040fe40000010100 */
[----:B------:R-:W-:Y:S01]  /*61e0*/  FADD.FTZ R102, -R243, R9 ;  /* 0x00000009f3667221 */ /* 0x000fe20000010100 */
[----:B------:R-:W-:Y:S01]  /*61f0*/  F2FP.PACK_AB R116, R117, R116 ;  /* 0x000000747574723e */ /* 0x000fe200000000ff */
[----:B------:R-:W-:Y:S02]  /*6200*/  FMUL.FTZ R208, R208, R103 ;  /* 0x00000067d0d07220 */ /* 0x000fe40000410000 */
[----:B------:R-:W-:Y:S02]  /*6210*/  FMUL.FTZ R207, R207, R102 ;  /* 0x00000066cfcf7220 */ /* 0x000fe40000410000 */
[----:B------:R1:W-:Y:S01]  /*6220*/  STS [R233+0x20000], R116 ;  /* 0x02000074e9007388 */ /* 0x0003e20000000800 */
[C---:B------:R-:W-:Y:S02]  /*6230*/  FADD.FTZ R209, -R243.reuse, R12 ;  /* 0x0000000cf3d17221 */ /* 0x040fe40000010100 */
[C---:B------:R-:W-:Y:S02]  /*6240*/  FADD.FTZ R210, -R243.reuse, R13 ;  /* 0x0000000df3d27221 */ /* 0x040fe40000010100 */
[C---:B------:R-:W-:Y:S02]  /*6250*/  FADD.FTZ R9, -R243.reuse, R16 ;  /* 0x00000010f3097221 */ /* 0x040fe40000010100 */
[----:B------:R-:W-:Y:S02]  /*6260*/  FADD.FTZ R243, -R243, R17 ;  /* 0x00000011f3f37221 */ /* 0x000fe40000010100 */
[----:B------:R-:W-:Y:S02]  /*6270*/  FMUL.FTZ R120, R208, R120 ;  /* 0x00000078d0787220 */ /* 0x000fe40000410000 */
[----:B------:R-:W-:Y:S02]  /*6280*/  FMUL.FTZ R121, R207, R121 ;  /* 0x00000079cf797220 */ /* 0x000fe40000410000 */
[----:B------:R-:W-:Y:S02]  /*6290*/  FMUL.FTZ R204, R204, R9 ;  /* 0x00000009cccc7220 */ /* 0x000fe40000410000 */
[----:B------:R-:W-:Y:S01]  /*62a0*/  FMUL.FTZ R243, R203, R243 ;  /* 0x000000f3cbf37220 */ /* 0x000fe20000410000 */
[----:B------:R-:W-:Y:S01]  /*62b0*/  F2FP.PACK_AB R121, R121, R120 ;  /* 0x000000787979723e */ /* 0x000fe200000000ff */
[----:B------:R-:W-:Y:S02]  /*62c0*/  FMUL.FTZ R117, R128, c[0x0][0x2ec] ;  /* 0x0000bb0080757a20 */ /* 0x000fe40000410000 */
[----:B------:R-:W-:Y:S02]  /*62d0*/  FMUL.FTZ R128, R129, c[0x0][0x2ec] ;  /* 0x0000bb0081807a20 */ /* 0x000fe40000410000 */
[C---:B------:R-:W-:Y:S02]  /*62e0*/  FADD.FTZ R120, -R252.reuse, R7 ;  /* 0x00000007fc787221 */ /* 0x040fe40000010100 */
[----:B------:R-:W-:Y:S02]  /*62f0*/  FADD.FTZ R129, -R252, R6 ;  /* 0x00000006fc817221 */ /* 0x000fe40000010100 */
[----:B------:R-:W-:Y:S02]  /*6300*/  FMUL.FTZ R117, R204, R117 ;  /* 0x00000075cc757220 */ /* 0x000fe40000410000 */
[----:B------:R-:W-:Y:S02]  /*6310*/  FMUL.FTZ R128, R243, R128 ;  /* 0x00000080f3807220 */ /* 0x000fe40000410000 */
[----:B------:R-:W-:Y:S02]  /*6320*/  FMUL.FTZ R209, R206, R209 ;  /* 0x000000d1ced17220 */ /* 0x000fe40000410000 */
[----:B------:R-:W-:Y:S01]  /*6330*/  FMUL.FTZ R210, R205, R210 ;  /* 0x000000d2cdd27220 */ /* 0x000fe20000410000 */
[----:B------:R-:W-:Y:S01]  /*6340*/  F2FP.PACK_AB R128, R128, R117 ;  /* 0x000000758080723e */ /* 0x000fe200000000ff */
[----:B------:R-:W-:Y:S02]  /*6350*/  FMUL.FTZ R120, R201, R120 ;  /* 0x00000078c9787220 */ /* 0x000fe40000410000 */
[----:B------:R-:W-:Y:S02]  /*6360*/  FMUL.FTZ R129, R202, R129 ;  /* 0x00000081ca817220 */ /* 0x000fe40000410000 */
        /* <DEDUP_REMOVED lines=8> */
[----:B------:R-:W-:Y:S01]  /*63f0*/  FMUL.FTZ R202, R199, R202 ;  /* 0x000000cac7ca7220 */ /* 0x000fe20000410000 */
[----:B------:R-:W-:Y:S01]  /*6400*/  F2FP.PACK_AB R118, R119, R118 ;  /* 0x000000767776723e */ /* 0x000fe200000000ff */
[C---:B------:R-:W-:Y:S02]  /*6410*/  FADD.FTZ R125, -R252.reuse, R14 ;  /* 0x0000000efc7d7221 */ /* 0x040fe40000010100 */
[----:B-1----:R-:W-:Y:S02]  /*6420*/  FADD.FTZ R116, -R252, R15 ;  /* 0x0000000ffc747221 */ /* 0x002fe40000010100 */
[----:B------:R-:W-:Y:S01]  /*6430*/  FMUL.FTZ R117, R117, R122 ;  /* 0x0000007a75757220 */ /* 0x000fe20000410000 */
[----:B------:R-:W-:Y:S01]  /*6440*/  STS [R233+0x20400], R118 ;  /* 0x02040076e9007388 */ /* 0x000fe20000000800 */
[----:B------:R-:W-:Y:S02]  /*6450*/  FMUL.FTZ R202, R202, R123 ;  /* 0x0000007bcaca7220 */ /* 0x000fe40000410000 */
[----:B------:R-:W-:Y:S02]  /*6460*/  FMUL.FTZ R125, R198, R125 ;  /* 0x0000007dc67d7220 */ /* 0x000fe40000410000 */
[----:B------:R-:W-:Y:S01]  /*6470*/  FMUL.FTZ R116, R197, R116 ;  /* 0x00000074c5747220 */ /* 0x000fe20000410000 */
[----:B------:R-:W-:Y:S01]  /*6480*/  F2FP.PACK_AB R117, R202, R117 ;  /* 0x00000075ca75723e */ /* 0x000fe200000000ff */
[C---:B------:R-:W-:Y:S01]  /*6490*/  FADD.FTZ R129, -R252.reuse, R18 ;  /* 0x00000012fc817221 */ /* 0x040fe20000010100 */
[----:B------:R-:W-:Y:S01]  /*64a0*/  STS [R236+0x20000], R121 ;  /* 0x02000079ec007388 */ /* 0x000fe20000000800 */
[----:B------:R-:W-:Y:S02]  /*64b0*/  FADD.FTZ R252, -R252, R19 ;  /* 0x00000013fcfc7221 */ /* 0x000fe40000010100 */
[----:B------:R-:W-:Y:S02]  /*64c0*/  FMUL.FTZ R125, R125, R126 ;  /* 0x0000007e7d7d7220 */ /* 0x000fe40000410000 */
[----:B------:R-:W-:Y:S01]  /*64d0*/  FMUL.FTZ R116, R116, R127 ;  /* 0x0000007f74747220 */ /* 0x000fe20000410000 */
[----:B------:R-:W-:Y:S01]  /*64e0*/  STS [R236+0x20400], R117 ;  /* 0x02040075ec007388 */ /* 0x000fe20000000800 */
[----:B------:R-:W-:Y:S02]  /*64f0*/  FMUL.FTZ R129, R196, R129 ;  /* 0x00000081c4817220 */ /* 0x000fe40000410000 */
[----:B------:R-:W-:Y:S01]  /*6500*/  FMUL.FTZ R252, R131, R252 ;  /* 0x000000fc83fc7220 */ /* 0x000fe20000410000 */
[----:B------:R-:W-:Y:S01]  /*6510*/  F2FP.PACK_AB R120, R116, R125 ;  /* 0x0000007d7478723e */ /* 0x000fe200000000ff */
[----:B------:R-:W-:Y:S01]  /*6520*/  FMUL.FTZ R129, R129, R130 ;  /* 0x0000008281817220 */ /* 0x000fe20000410000 */
[----:B------:R-:W-:Y:S01]  /*6530*/  STS [R235+0x20000], R124 ;  /* 0x0200007ceb007388 */ /* 0x000fe20000000800 */
[----:B------:R-:W-:Y:S05]  /*6540*/  FMUL.FTZ R252, R252, R211 ;  /* 0x000000d3fcfc7220 */ /* 0x000fea0000410000 */
[----:B------:R-:W-:Y:S01]  /*6550*/  STS [R235+0x20400], R120 ;  /* 0x02040078eb007388 */ /* 0x000fe20000000800 */
[----:B------:R-:W-:Y:S05]  /*6560*/  F2FP.PACK_AB R116, R252, R129 ;  /* 0x00000081fc74723e */ /* 0x000fea00000000ff */
        /* <DEDUP_REMOVED lines=156> */
.L_x_536:
[----:B------:R-:W-:Y:S01]  /*6f30*/  LDSM.16.M88.4 R196, [R216] ;  /* 0x00000000d8c4783b */ /* 0x000fe20000000200 */
[C---:B------:R-:W-:Y:S01]  /*6f40*/  IMAD R243, R238.reuse, 0x38, RZ ;  /* 0x00000038eef37824 */ /* 0x040fe200078e02ff */
[----:B------:R-:W-:Y:S02]  /*6f50*/  @UP0 UIADD3 UR12, UP2, UR8, -0x100, URZ ;  /* 0xffffff00080c0890 */ /* 0x000fe4000ff5e03f */
[----:B------:R-:W-:Y:S01]  /*6f60*/  @UP0 UIADD3 UR10, UP1, UR10, -0x100, URZ ;  /* 0xffffff000a0a0890 */ /* 0x000fe2000ff3e03f */
        /* <DEDUP_REMOVED lines=84> */
[C---:B------:R-:W-:Y:S07]  /*74b0*/  HMMA.16816.F32 R112, R196.reuse, R210, R112 ;  /* 0x000000d2c470723c */ /* 0x040fee0000001870 */
[----:B------:R-:W-:Y:S01]  /*74c0*/  IMAD.SHL.U32 R211, R238, 0x20, RZ ;  /* 0x00000020eed37824 */ /* 0x000fe200078e00ff */
[-C--:B--2---:R-:W-:Y:S08]  /*74d0*/  HMMA.16816.F32 R116, R196, R204.reuse, R116 ;  /* 0x000000ccc474723c */ /* 0x084ff00000001874 */
[C---:B------:R-:W-:Y:S07]  /*74e0*/  HMMA.16816.F32 R120, R200.reuse, R204, R120 ;  /* 0x000000ccc878723c */ /* 0x040fee0000001878 */
[----:B------:R-:W-:Y:S01]  /*74f0*/  @P1 IADD3 R204, P0, R247, UR8, RZ ;  /* 0x00000008f7cc1c10 */ /* 0x000fe2000ff1e0ff */
[-C--:B------:R-:W-:Y:S01]  /*7500*/  HMMA.16816.F32 R124, R200, R206.reuse, R124 ;  /* 0x000000cec87c723c */ /* 0x080fe2000000187c */
[----:B------:R-:W-:Y:S03]  /*7510*/  @UP0 UMOV UR8, UR12 ;  /* 0x0000000c00080c82 */ /* 0x000fe60008000000 */
[----:B------:R-:W-:Y:S01]  /*7520*/  @P1 IADD3.X R205, R246, UR7, RZ, P0, !PT ;  /* 0x00000007f6cd1c10 */ /* 0x000fe200087fe4ff */
[----:B------:R-:W-:Y:S02]  /*7530*/  @UP0 UMOV UR7, UR11 ;  /* 0x0000000b00070c82 */ /* 0x000fe40008000000 */
[C---:B------:R-:W-:Y:S01]  /*7540*/  IMAD.SHL.U32 R201, R238.reuse, 0x8, RZ ;  /* 0x00000008eec97824 */ /* 0x040fe200078e00ff */
[----:B------:R-:W-:Y:S01]  /*7550*/  HMMA.16816.F32 R128, R196, R206, R128 ;  /* 0x000000cec480723c */ /* 0x000fe20000001880 */
[----:B------:R1:W5:Y:S03]  /*7560*/  @P1 LDG.E R248, [R204.64+-0x100] ;  /* 0xffff0004ccf81981 */ /* 0x000366000c1e1900 */
[CC--:B------:R-:W-:Y:S01]  /*7570*/  LEA R208, P0, R201.reuse, R250.reuse, 0x2 ;  /* 0x000000fac9d07211 */ /* 0x0c0fe200078010ff */
[C---:B------:R-:W-:Y:S01]  /*7580*/  IMAD.SHL.U32 R203, R238.reuse, 0x10, RZ ;  /* 0x00000010eecb7824 */ /* 0x040fe200078e00ff */
[----:B------:R1:W5:Y:S01]  /*7590*/  @P1 LDG.E R249, [R204.64+-0xe0] ;  /* 0xffff2004ccf91981 */ /* 0x000362000c1e1900 */
[C---:B------:R-:W-:Y:S01]  /*75a0*/  IMAD R207, R238.reuse, 0x18, RZ ;  /* 0x00000018eecf7824 */ /* 0x040fe200078e02ff */
[-C--:B------:R-:W-:Y:S03]  /*75b0*/  LEA.HI.X.SX32 R209, R201, R251.reuse, 0x2, P0 ;  /* 0x000000fbc9d17211 */ /* 0x080fe600000f16ff */
[----:B------:R-:W-:Y:S01]  /*75c0*/  RED.E.ADD.F32.FTZ.RN.STRONG.GPU [R250.64], R4 ;  /* 0x00000004fa00798e */ /* 0x000fe2000c10e784 */
[-C--:B------:R-:W-:Y:S02]  /*75d0*/  LEA R196, P2, R203, R250.reuse, 0x2 ;  /* 0x000000facbc47211 */ /* 0x080fe400078410ff */
[-C--:B------:R-:W-:Y:S02]  /*75e0*/  LEA R198, P0, R207, R250.reuse, 0x2 ;  /* 0x000000facfc67211 */ /* 0x080fe400078010ff */
[----:B------:R2:W-:Y:S01]  /*75f0*/  RED.E.ADD.F32.FTZ.RN.STRONG.GPU [R208.64], R5 ;  /* 0x00000005d000798e */ /* 0x0005e2000c10e784 */
[-C--:B------:R-:W-:Y:S02]  /*7600*/  LEA.HI.X.SX32 R197, R203, R251.reuse, 0x2, P2 ;  /* 0x000000fbcbc57211 */ /* 0x080fe400010f16ff */
[-C--:B------:R-:W-:Y:S01]  /*7610*/  LEA.HI.X.SX32 R199, R207, R251.reuse, 0x2, P0 ;  /* 0x000000fbcfc77211 */ /* 0x080fe200000f16ff */
[C---:B------:R-:W-:Y:S01]  /*7620*/  IMAD R207, R238.reuse, 0x30, RZ ;  /* 0x00000030eecf7824 */ /* 0x040fe200078e02ff */
[CC--:B------:R-:W-:Y:S01]  /*7630*/  LEA R210, P2, R211.reuse, R250.reuse, 0x2 ;  /* 0x000000fad3d27211 */ /* 0x0c0fe200078410ff */
[----:B------:R-:W-:Y:S03]  /*7640*/  RED.E.ADD.F32.FTZ.RN.STRONG.GPU [R196.64], R6 ;  /* 0x00000006c400798e */ /* 0x000fe6000c10e784 */
[-C--:B------:R-:W-:Y:S02]  /*7650*/  LEA.HI.X.SX32 R211, R211, R251.reuse, 0x2, P2 ;  /* 0x000000fbd3d37211 */ /* 0x080fe400010f16ff */
[----:B------:R3:W-:Y:S01]  /*7660*/  RED.E.ADD.F32.FTZ.RN.STRONG.GPU [R198.64], R7 ;  /* 0x00000007c600798e */ /* 0x0007e2000c10e784 */
[CC--:B------:R-:W-:Y:S01]  /*7670*/  LEA R206, P2, R207.reuse, R250.reuse, 0x2 ;  /* 0x000000facfce7211 */ /* 0x0c0fe200078410ff */
[----:B-1----:R-:W-:Y:S03]  /*7680*/  IMAD R205, R238, 0x28, RZ ;  /* 0x00000028eecd7824 */ /* 0x002fe600078e02ff */
[----:B------:R1:W-:Y:S01]  /*7690*/  RED.E.ADD.F32.FTZ.RN.STRONG.GPU [R210.64], R8 ;  /* 0x00000008d200798e */ /* 0x0003e2000c10e784 */
[-C--:B------:R-:W-:Y:S02]  /*76a0*/  LEA.HI.X.SX32 R207, R207, R251.reuse, 0x2, P2 ;  /* 0x000000fbcfcf7211 */ /* 0x080fe400010f16ff */
[CC--:B------:R-:W-:Y:S04]  /*76b0*/  LEA R204, P0, R205.reuse, R250.reuse, 0x2 ;  /* 0x000000facdcc7211 */ /* 0x0c0fe800078010ff */
[-C--:B------:R-:W-:Y:S02]  /*76c0*/  LEA.HI.X.SX32 R205, R205, R251.reuse, 0x2, P0 ;  /* 0x000000fbcdcd7211 */ /* 0x080fe400000f16ff */
[----:B--2---:R-:W-:Y:S03]  /*76d0*/  IADD3 R5, R203, 0x20, RZ ;  /* 0x00000020cb057810 */ /* 0x004fe60007ffe0ff */
[----:B------:R2:W-:Y:S05]  /*76e0*/  RED.E.ADD.F32.FTZ.RN.STRONG.GPU [R204.64], R9 ;  /* 0x00000009cc00798e */ /* 0x0005ea000c10e784 */
[----:B------:R-:W-:Y:S01]  /*76f0*/  RED.E.ADD.F32.FTZ.RN.STRONG.GPU [R206.64], R10 ;  /* 0x0000000ace00798e */ /* 0x000fe2000c10e784 */
[----:B---3--:R-:W-:Y:S01]  /*7700*/  IMAD.IADD R7, R201, 0x1, R5 ;  /* 0x00000001c9077824 */ /* 0x008fe200078e0205 */
[CC--:B-1----:R-:W-:Y:S04]  /*7710*/  LEA R210, P0, R243.reuse, R250.reuse, 0x2 ;  /* 0x000000faf3d27211 */ /* 0x0c2fe800078010ff */
[-C--:B------:R-:W-:Y:S02]  /*7720*/  LEA.HI.X.SX32 R211, R243, R251.reuse, 0x2, P0 ;  /* 0x000000fbf3d37211 */ /* 0x080fe400000f16ff */
[CC--:B------:R-:W-:Y:S03]  /*7730*/  LEA R198, P0, R5.reuse, R250.reuse, 0x2 ;  /* 0x000000fa05c67211 */ /* 0x0c0fe600078010ff */
[----:B------:R1:W-:Y:S01]  /*7740*/  RED.E.ADD.F32.FTZ.RN.STRONG.GPU [R210.64], R11 ;  /* 0x0000000bd200798e */ /* 0x0003e2000c10e784 */
[-C--:B------:R-:W-:Y:S01]  /*7750*/  LEA.HI.X.SX32 R199, R5, R251.reuse, 0x2, P0 ;  /* 0x000000fb05c77211 */ /* 0x080fe200000f16ff */
[----:B------:R-:W-:Y:S01]  /*7760*/  IMAD.IADD R5, R201, 0x1, R7 ;  /* 0x00000001c9057824 */ /* 0x000fe200078e0207 */
[CC--:B------:R-:W-:Y:S02]  /*7770*/  LEA R8, P0, R7.reuse, R250.reuse, 0x2 ;  /* 0x000000fa07087211 */ /* 0x0c0fe400078010ff */
[----:B------:R-:W-:Y:S02]  /*7780*/  RED.E.ADD.F32.FTZ.RN.STRONG.GPU [R250.64+0x80], R16 ;  /* 0x00008010fa00798e */ /* 0x000fe4000c10e784 */
[-C--:B--2---:R-:W-:Y:S01]  /*7790*/  LEA.HI.X.SX32 R9, R7, R251.reuse, 0x2, P0 ;  /* 0x000000fb07097211 */ /* 0x084fe200000f16ff */
[----:B------:R-:W-:Y:S01]  /*77a0*/  IMAD.IADD R7, R201, 0x1, R5 ;  /* 0x00000001c9077824 */ /* 0x000fe200078e0205 */
[CC--:B------:R-:W-:Y:S01]  /*77b0*/  LEA R204, P2, R5.reuse, R250.reuse, 0x2 ;  /* 0x000000fa05cc7211 */ /* 0x0c0fe200078410ff */
[----:B------:R2:W-:Y:S03]  /*77c0*/  RED.E.ADD.F32.FTZ.RN.STRONG.GPU [R208.64+0x80], R17 ;  /* 0x00008011d000798e */ /* 0x0005e6000c10e784 */
[-C--:B------:R-:W-:Y:S02]  /*77d0*/  LEA.HI.X.SX32 R205, R5, R251.reuse, 0x2, P2 ;  /* 0x000000fb05cd7211 */ /* 0x080fe400010f16ff */
[----:B------:R-:W-:Y:S01]  /*77e0*/  RED.E.ADD.F32.FTZ.RN.STRONG.GPU [R198.64], R18 ;  /* 0x00000012c600798e */ /* 0x000fe2000c10e784 */
[-C--:B------:R-:W-:Y:S04]  /*77f0*/  LEA R6, P0, R7, R250.reuse, 0x2 ;  /* 0x000000fa07067211 */ /* 0x080fe800078010ff */
[----:B------:R3:W-:Y:S05]  /*7800*/  RED.E.ADD.F32.FTZ.RN.STRONG.GPU [R8.64], R19 ;  /* 0x000000130800798e */ /* 0x0007ea000c10e784 */
[----:B------:R-:W-:Y:S01]  /*7810*/  RED.E.ADD.F32.FTZ.RN.STRONG.GPU [R204.64], R12 ;  /* 0x0000000ccc00798e */ /* 0x000fe2000c10e784 */
[----:B-1----:R-:W-:Y:S01]  /*7820*/  IMAD.IADD R11, R201, 0x1, R7 ;  /* 0x00000001c90b7824 */ /* 0x002fe200078e0207 */
[-C--:B------:R-:W-:Y:S03]  /*7830*/  LEA.HI.X.SX32 R7, R7, R251.reuse, 0x2, P0 ;  /* 0x000000fb07077211 */ /* 0x080fe600000f16ff */
[----:B------:R-:W-:Y:S01]  /*7840*/  IMAD.IADD R5, R201, 0x1, R11 ;  /* 0x00000001c9057824 */ /* 0x000fe200078e020b */
[CC--:B------:R-:W-:Y:S01]  /*7850*/  LEA R10, P0, R11.reuse, R250.reuse, 0x2 ;  /* 0x000000fa0b0a7211 */ /* 0x0c0fe200078010ff */
[----:B------:R1:W-:Y:S03]  /*7860*/  RED.E.ADD.F32.FTZ.RN.STRONG.GPU [R6.64], R13 ;  /* 0x0000000d0600798e */ /* 0x0003e6000c10e784 */
[-C--:B------:R-:W-:Y:S02]  /*7870*/  LEA.HI.X.SX32 R11, R11, R251.reuse, 0x2, P0 ;  /* 0x000000fb0b0b7211 */ /* 0x080fe400000f16ff */
[-C--:B------:R-:W-:Y:S02]  /*7880*/  LEA R206, P0, R5, R250.reuse, 0x2 ;  /* 0x000000fa05ce7211 */ /* 0x080fe400078010ff */
[----:B--2---:R-:W-:Y:S01]  /*7890*/  IADD3 R17, R203, 0x40, RZ ;  /* 0x00000040cb117810 */ /* 0x004fe20007ffe0ff */
        /* <DEDUP_REMOVED lines=13> */
[----:B-1----:R-:W-:Y:S01]  /*7970*/  IMAD.IADD R7, R201, 0x1, R5 ;  /* 0x00000001c9077824 */ /* 0x002fe200078e0205 */
[----:B------:R1:W-:Y:S01]  /*7980*/  RED.E.ADD.F32.FTZ.RN.STRONG.GPU [R16.64], R86 ;  /* 0x000000561000798e */ /* 0x0003e2000c10e784 */
[----:B------:R-:W-:Y:S04]  /*7990*/  IADD3 R13, R203, 0x60, RZ ;  /* 0x00000060cb0d7810 */ /* 0x000fe80007ffe0ff */
[----:B------:R-:W-:Y:S01]  /*79a0*/  RED.E.ADD.F32.FTZ.RN.STRONG.GPU [R18.64], R87 ;  /* 0x000000571200798e */ /* 0x000fe2000c10e784 */
[CC--:B--2---:R-:W-:Y:S04]  /*79b0*/  LEA R10, P2, R9.reuse, R250.reuse, 0x2 ;  /* 0x000000fa090a7211 */ /* 0x0c4fe800078410ff */
        /* <DEDUP_REMOVED lines=15> */
[CC--:B-1----:R-:W-:Y:S02]  /*7ab0*/  LEA R16, P0, R5.reuse, R250.reuse, 0x2 ;  /* 0x000000fa05107211 */ /* 0x0c2fe400078010ff */
[----:B------:R-:W-:Y:S02]  /*7ac0*/  RED.E.ADD.F32.FTZ.RN.STRONG.GPU [R250.64+0x180], R96 ;  /* 0x00018060fa00798e */ /* 0x000fe4000c10e784 */
[-C--:B------:R-:W-:Y:S03]  /*7ad0*/  LEA.HI.X.SX32 R17, R5, R251.reuse, 0x2, P0 ;  /* 0x000000fb05117211 */ /* 0x080fe600000f16ff */
[----:B------:R-:W-:Y:S01]  /*7ae0*/  RED.E.ADD.F32.FTZ.RN.STRONG.GPU [R208.64+0x180], R97 ;  /* 0x00018061d000798e */ /* 0x000fe2000c10e784 */
[C---:B--2---:R-:W-:Y:S04]  /*7af0*/  IMAD.IADD R11, R201.reuse, 0x1, R5 ;  /* 0x00000001c90b7824 */ /* 0x044fe800078e0205 */
        /* <DEDUP_REMOVED lines=216> */
[----:B------:R-:W-:Y:S01]  /*8880*/  IMAD.MOV.U32 R4, RZ, RZ, c[0x0][0x194] ;  /* 0x00006500ff047624 */ /* 0x000fe200078e00ff */
[----:B------:R-:W-:Y:S02]  /*8890*/  ISETP.GE.AND P2, PT, R226, c[0x0][0x220], PT ;  /* 0x00008800e2007a0c */ /* 0x000fe40003f46270 */
[-C--:B------:R-:W-:Y:S02]  /*88a0*/  LEA R10, P0, R7, R242.reuse, 0x1 ;  /* 0x000000f2070a7211 */ /* 0x080fe400078008ff */
[----:B------:R-:W-:Y:S02]  /*88b0*/  LEA R6, P1, R5, R7, 0x5 ;  /* 0x0000000705067211 */ /* 0x000fe400078228ff */
[----:B------:R-:W-:Y:S02]  /*88c0*/  LEA.HI.X.SX32 R11, R7, R243, 0x1, P0 ;  /* 0x000000f3070b7211 */ /* 0x000fe400000f0eff */
        /* <DEDUP_REMOVED lines=53> */
.L_x_537:
        /* <DEDUP_REMOVED lines=218> */
.L_x_539:
        /* <DEDUP_REMOVED lines=18> */
.L_x_540:
        /* <DEDUP_REMOVED lines=38> */
[----:B------:R-:W-:Y:S01]  /*9d40*/  IMAD R70, R69, c[0x0][0x3a0], RZ ;  /* 0x0000e80045467a24 */ /* 0x000fe200078e02ff */
[----:B------:R-:W-:Y:S01]  /*9d50*/  ISETP.GE.AND P2, PT, R228, c[0x0][0x220], PT ;  /* 0x00008800e4007a0c */ /* 0x000fe20003f46270 */
[----:B------:R-:W-:Y:S01]  /*9d60*/  IMAD.MOV.U32 R76, RZ, RZ, R74 ;  /* 0x000000ffff4c7224 */ /* 0x000fe200078e004a */
[----:B------:R-:W3:Y:S01]  /*9d70*/  LDS.128 R12, [R225+0x14000] ;  /* 0x01400000e10c7984 */ /* 0x000ee20000000c00 */
[----:B------:R-:W-:Y:S01]  /*9d80*/  IMAD.MOV.U32 R77, RZ, RZ, R71 ;  /* 0x000000ffff4d7224 */ /* 0x000fe200078e0047 */
[----:B------:R-:W-:Y:S01]  /*9d90*/  ISETP.GE.AND P1, PT, R227, c[0x0][0x220], PT ;  /* 0x00008800e3007a0c */ /* 0x000fe20003f26270 */
[C---:B------:R-:W-:Y:S01]  /*9da0*/  IMAD R70, R229.reuse, c[0x0][0x3a4], R70 ;  /* 0x0000e900e5467a24 */ /* 0x040fe200078e0246 */
[----:B------:R-:W4:Y:S01]  /*9db0*/  LDS.128 R8, [R225+0x16000] ;  /* 0x01600000e1087984 */ /* 0x000f220000000c00 */
[----:B------:R-:W-:Y:S01]  /*9dc0*/  IMAD.WIDE.U32 R76, R229, c[0x0][0x3a0], R76 ;  /* 0x0000e800e54c7a25 */ /* 0x000fe200078e004c */
[----:B------:R-:W-:-:S02]  /*9dd0*/  ISETP.GE.AND P0, PT, R226, c[0x0][0x220], PT ;  /* 0x00008800e2007a0c */ /* 0x000fc40003f06270 */
        /* <DEDUP_REMOVED lines=8> */
.L_x_542:
[----:B---34-:R-:W-:Y:S05]  /*9e60*/  BSYNC B0 ;  /* 0x0000000000007941 */ /* 0x018fea0003800000 */
.L_x_541:
        /* <DEDUP_REMOVED lines=21> */
.L_x_544:
[----:B------:R-:W-:Y:S05]  /*9fc0*/  BSYNC B0 ;  /* 0x0000000000007941 */ /* 0x000fea0003800000 */
.L_x_543:
        /* <DEDUP_REMOVED lines=17> */
[----:B-1----:R-:W-:Y:S01]  /*a0e0*/  IMAD.MOV.U32 R8, RZ, RZ, R6 ;  /* 0x000000ffff087224 */ /* 0x002fe200078e0006 */
        /* <DEDUP_REMOVED lines=9> */
[----:B------:R1:W-:Y:S04]  /*a180*/  @!P3 STG.E.128 [R10.64], R48 ;  /* 0x000000300a00b986 */ /* 0x0003e8000c101d04 */
[----:B------:R1:W-:Y:S04]  /*a190*/  @!P2 STG.E.128 [R10.64+0x80], R40 ;  /* 0x000080280a00a986 */ /* 0x0003e8000c101d04 */
[----:B------:R1:W-:Y:S04]  /*a1a0*/  @!P1 STG.E.128 [R10.64+0x100], R32 ;  /* 0x000100200a009986 */ /* 0x0003e8000c101d04 */
[----:B------:R1:W-:Y:S02]  /*a1b0*/  @!P0 STG.E.128 [R10.64+0x180], R24 ;  /* 0x000180180a008986 */ /* 0x0003e4000c101d04 */
.L_x_546:
[----:B------:R-:W-:Y:S05]  /*a1c0*/  BSYNC B0 ;  /* 0x0000000000007941 */ /* 0x000fea0003800000 */
.L_x_545:
[----:B------:R-:W-:Y:S05]  /*a1d0*/  @P4 BRA `(.L_x_519) ;  /* 0x0000012000004947 */ /* 0x000fea0003800000 */
[----:B------:R-:W-:Y:S01]  /*a1e0*/  IADD3 R4, P0, R229, 0x20, RZ ;  /* 0x00000020e5047810 */ /* 0x000fe20007f1e0ff */
[----:B-1----:R-:W-:Y:S01]  /*a1f0*/  IMAD.MOV.U32 R8, RZ, RZ, R6 ;  /* 0x000000ffff087224 */ /* 0x002fe200078e0006 */
[----:B------:R-:W-:Y:S01]  /*a200*/  ISETP.GE.AND P3, PT, R230, c[0x0][0x220], PT ;  /* 0x00008800e6007a0c */ /* 0x000fe20003f66270 */
[----:B------:R-:W-:Y:S01]  /*a210*/  IMAD.MOV.U32 R9, RZ, RZ, R5 ;  /* 0x000000ffff097224 */ /* 0x000fe200078e0005 */
        /* <DEDUP_REMOVED lines=14> */
.L_x_519:
[----:B------:R-:W-:Y:S05]  /*a300*/  BSYNC B1 ;  /* 0x0000000000017941 */ /* 0x000fea0003800000 */
.L_x_505:
        /* <DEDUP_REMOVED lines=12> */
.L_x_547:
[----:B------:R-:W-:Y:S05]  /*a3d0*/  EXIT ;  /* 0x000000000000794d */ /* 0x000fea0003800000 */
.L_x_549:
        /* <DEDUP_REMOVED lines=10> */
.L_x_1032:


//--------------------- .text._ZN5flash44flash_bwd_dq_dk_dv_loop_seqk_parallel_kernelI23Flash_bwd_kernel_traitsILi256ELi64ELi64ELi8ELi4ELi2ELi2ELb0ELb1EN7cutlass6half_tE19Flash_kernel_traitsILi256ELi64ELi64ELi8ES3_EELb1ELb1ELb0ELb0ELb0ELb1ELb0EEEvNS_16Flash_bwd_paramsE --------------------------
	.section	.text._ZN5flash44flash_bwd_dq_dk_dv_loop_seqk_parallel_kernelI23Flash_bwd_kernel_traitsILi256ELi64ELi64ELi8ELi4ELi2ELi2ELb0ELb1EN7cutlass6half_tE19Flash_kernel_traitsILi256ELi64ELi64ELi8ES3_EELb1ELb1ELb0ELb0ELb0ELb1ELb0EEEvNS_16Flash_bwd_paramsE,"ax",@progbits
	.sectioninfo	@"SHI_REGISTERS=255"
	.align	128
        .global         _ZN5flash44flash_bwd_dq_dk_dv_loop_seqk_parallel_kernelI23Flash_bwd_kernel_traitsILi256ELi64ELi64ELi8ELi4ELi2ELi2ELb0ELb1EN7cutlass6half_tE19Flash_kernel_traitsILi256ELi64ELi64ELi8ES3_EELb1ELb1ELb0ELb0ELb0ELb1ELb0EEEvNS_16Flash_bwd_paramsE
        .type           _ZN5flash44flash_bwd_dq_dk_dv_loop_seqk_parallel_kernelI23Flash_bwd_kernel_traitsILi256ELi64ELi64ELi8ELi4ELi2ELi2ELb0ELb1EN7cutlass6half_tE19Flash_kernel_traitsILi256ELi64ELi64ELi8ES3_EELb1ELb1ELb0ELb0ELb0ELb1ELb0EEEvNS_16Flash_bwd_paramsE,@function
        .size           _ZN5flash44flash_bwd_dq_dk_dv_loop_seqk_parallel_kernelI23Flash_bwd_kernel_traitsILi256ELi64ELi64ELi8ELi4ELi2ELi2ELb0ELb1EN7cutlass6half_tE19Flash_kernel_traitsILi256ELi64ELi64ELi8ES3_EELb1ELb1ELb0ELb0ELb0ELb1ELb0EEEvNS_16Flash_bwd_paramsE,(.L_x_1033 - _ZN5flash44flash_bwd_dq_dk_dv_loop_seqk_parallel_kernelI23Flash_bwd_kernel_traitsILi256ELi64ELi64ELi8ELi4ELi2ELi2ELb0ELb1EN7cutlass6half_tE19Flash_kernel_traitsILi256ELi64ELi64ELi8ES3_EELb1ELb1ELb0ELb0ELb0ELb1ELb0EEEvNS_16Flash_bwd_paramsE)
        .other          _ZN5flash44flash_bwd_dq_dk_dv_loop_seqk_parallel_kernelI23Flash_bwd_kernel_traitsILi256ELi64ELi64ELi8ELi4ELi2ELi2ELb0ELb1EN7cutlass6half_tE19Flash_kernel_traitsILi256ELi64ELi64ELi8ES3_EELb1ELb1ELb0ELb0ELb0ELb1ELb0EEEvNS_16Flash_bwd_paramsE,@"STO_CUDA_ENTRY STV_DEFAULT"
_ZN5flash44flash_bwd_dq_dk_dv_loop_seqk_parallel_kernelI23Flash_bwd_kernel_traitsILi256ELi64ELi64ELi8ELi4ELi2ELi2ELb0ELb1EN7cutlass6half_tE19Flash_kernel_traitsILi256ELi64ELi64ELi8ES3_EELb1ELb1ELb0ELb0ELb0ELb1ELb0EEEvNS_16Flash_bwd_paramsE:
.text._ZN5flash44flash_bwd_dq_dk_dv_loop_seqk_parallel_kernelI23Flash_bwd_kernel_traitsILi256ELi64ELi64ELi8ELi4ELi2ELi2ELb0ELb1EN7cutlass6half_tE19Flash_kernel_traitsILi256ELi64ELi64ELi8ES3_EELb1ELb1ELb0ELb0ELb0ELb1ELb0EEEvNS_16Flash_bwd_paramsE:
        /* <DEDUP_REMOVED lines=31> */
[----:B------:R-:W-:Y:S01]  /*01f0*/  LEA.HI R9, R4, R10, RZ, 0x3 ;  /* 0x0000000a04097211 */ /* 0x000fe200078f18ff */
[----:B------:R-:W-:Y:S01]  /*0200*/  USHF.L.U32 UR15, UR36, 0x7, URZ ;  /* 0x00000007240f7899 */ /* 0x000fe2000800063f */
[--C-:B------:R-:W-:Y:S01]  /*0210*/  SHF.R.S32.HI R0, RZ, 0x5, R2.reuse ;  /* 0x00000005ff007819 */ /* 0x100fe20000011402 */
[----:B---3--:R-:W-:Y:S01]  /*0220*/  UIMAD UR49, UR37, UR48, URZ ;  /* 0x00000030253172a4 */ /* 0x008fe2000f8e023f */
[----:B------:R-:W-:Y:S01]  /*0230*/  SHF.R.S32.HI R3, RZ, 0x1f, R2 ;  /* 0x0000001fff037819 */ /* 0x000fe20000011402 */
[----:B------:R-:W-:Y:S01]  /*0240*/  UIMAD UR58, UR7, UR6, UR58 ;  /* 0x00000006073a72a4 */ /* 0x000fe2000f8e023a */
[C---:B------:R-:W-:Y:S01]  /*0250*/  LOP3.LUT R8, R2.reuse, 0xffffffe0, RZ, 0xc0, !PT ;  /* 0xffffffe002087812 */ /* 0x040fe200078ec0ff */
[----:B------:R-:W-:Y:S01]  /*0260*/  USHF.R.S32.HI UR9, URZ, 0x1f, UR36 ;  /* 0x0000001f3f097899 */ /* 0x000fe20008011424 */
[-C--:B------:R-:W-:Y:S01]  /*0270*/  LEA.HI R3, R3, R0.reuse, RZ, 0x2 ;  /* 0x0000000003037211 */ /* 0x080fe200078f10ff */
[----:B------:R-:W-:Y:S01]  /*0280*/  UIMAD UR48, UR48, UR12, URZ ;  /* 0x0000000c303072a4 */ /* 0x000fe2000f8e023f */
[----:B------:R-:W-:Y:S01]  /*0290*/  LEA.HI R2, R2, R0, RZ, 0x1 ;  /* 0x0000000002027211 */ /* 0x000fe200078f08ff */
[----:B------:R-:W-:Y:S01]  /*02a0*/  IMAD.IADD R8, R10, 0x1, -R8 ;  /* 0x000000010a087824 */ /* 0x000fe200078e0a08 */
[----:B------:R-:W-:Y:S01]  /*02b0*/  LOP3.LUT R3, R3, 0xfffffffc, RZ, 0xc0, !PT ;  /* 0xfffffffc03037812 */ /* 0x000fe200078ec0ff */
[----:B------:R-:W-:Y:S01]  /*02c0*/  UIMAD UR6, UR36, UR13, UR37 ;  /* 0x0000000d240672a4 */ /* 0x000fe2000f8e0225 */
[----:B------:R-:W-:Y:S01]  /*02d0*/  LOP3.LUT R2, R2, 0xfffffffe, RZ, 0xc0, !PT ;  /* 0xfffffffe02027812 */ /* 0x000fe200078ec0ff */
[----:B------:R-:W-:Y:S01]  /*02e0*/  ULDC UR14, c[0x0][0x1c0] ;  /* 0x00007000000e7ab9 */ /* 0x000fe20000000800 */
[-C--:B------:R-:W-:Y:S01]  /*02f0*/  LEA.HI R5, R4, R10.reuse, RZ, 0x4 ;  /* 0x0000000a04057211 */ /* 0x080fe200078f20ff */
[----:B------:R-:W-:Y:S01]  /*0300*/  IMAD.IADD R245, R0, 0x1, -R3 ;  /* 0x0000000100f57824 */ /* 0x000fe200078e0a03 */
[-C--:B------:R-:W-:Y:S01]  /*0310*/  LEA.HI R244, R4, R10.reuse, RZ, 0x7 ;  /* 0x0000000a04f47211 */ /* 0x080fe200078f38ff */
[----:B------:R-:W-:Y:S01]  /*0320*/  IMAD.IADD R220, R0, 0x1, -R2 ;  /* 0x0000000100dc7824 */ /* 0x000fe200078e0a02 */
[CC--:B------:R-:W-:Y:S01]  /*0330*/  LEA.HI R12, R4.reuse, R10.reuse, RZ, 0x6 ;  /* 0x0000000a040c7211 */ /* 0x0c0fe200078f30ff */
[----:B------:R-:W-:Y:S01]  /*0340*/  ULDC UR11, c[0x0][0x1c0] ;  /* 0x00007000000b7ab9 */ /* 0x000fe20000000800 */
[----:B------:R-:W-:Y:S01]  /*0350*/  LEA.HI R4, R4, R10, RZ, 0x2 ;  /* 0x0000000a04047211 */ /* 0x000fe200078f10ff */
[----:B------:R-:W-:Y:S01]  /*0360*/  UIMAD UR55, UR8, UR36, URZ ;  /* 0x00000024083772a4 */ /* 0x000fe2000f8e023f */
[----:B------:R-:W-:Y:S01]  /*0370*/  SHF.R.S32.HI R3, RZ, 0x4, R5 ;  /* 0x00000004ff037819 */ /* 0x000fe20000011405 */
[----:B------:R-:W-:Y:S01]  /*0380*/  UIMAD UR7, UR36, UR11, UR37 ;  /* 0x0000000b240772a4 */ /* 0x000fe2000f8e0225 */
[--C-:B------:R-:W-:Y:S01]  /*0390*/  SHF.R.S32.HI R2, RZ, 0x2, R4.reuse ;  /* 0x00000002ff027819 */ /* 0x100fe20000011404 */
[----:B------:R-:W-:Y:S01]  /*03a0*/  @!UP5 UIMAD UR8, UR36, UR14, UR37 ;  /* 0x0000000e2408d2a4 */ /* 0x000fe2000f8e0225 */
[----:B------:R-:W-:Y:S01]  /*03b0*/  SHF.R.S32.HI R0, RZ, 0x1f, R4 ;  /* 0x0000001fff007819 */ /* 0x000fe20000011404 */
[----:B------:R-:W-:Y:S01]  /*03c0*/  USHF.L.U32 UR47, UR48, 0x6, URZ ;  /* 0x00000006302f7899 */ /* 0x000fe2000800063f */
[----:B------:R-:W-:Y:S01]  /*03d0*/  SHF.R.S32.HI R240, RZ, 0x3, R9 ;  /* 0x00000003fff07819 */ /* 0x000fe20000011409 */
[----:B------:R-:W-:Y:S01]  /*03e0*/  USHF.L.U32 UR46, UR6, 0x5, URZ ;  /* 0x00000005062e7899 */ /* 0x000fe2000800063f */
[----:B------:R-:W-:Y:S01]  /*03f0*/  LEA.HI R0, R0, R2, RZ, 0x3 ;  /* 0x0000000200007211 */ /* 0x000fe200078f18ff */
[----:B------:R-:W-:Y:S01]  /*0400*/  ULDC UR52, c[0x0][0x214] ;  /* 0x0000850000347ab9 */ /* 0x000fe20000000800 */
[----:B------:R-:W-:Y:S01]  /*0410*/  LOP3.LUT R6, R9, 0xfffffff8, RZ, 0xc0, !PT ;  /* 0xfffffff809067812 */ /* 0x000fe200078ec0ff */
[----:B------:R-:W-:Y:S01]  /*0420*/  IMAD.U32 R252, RZ, RZ, UR15 ;  /* 0x0000000ffffc7e24 */ /* 0x000fe2000f8e00ff */
[----:B------:R-:W-:Y:S01]  /*0430*/  LOP3.LUT R0, R0, 0xfffffff8, RZ, 0xc0, !PT ;  /* 0xfffffff800007812 */ /* 0x000fe200078ec0ff */
[----:B------:R-:W-:Y:S01]  /*0440*/  IMAD.U32 R251, RZ, RZ, UR9 ;  /* 0x00000009fffb7e24 */ /* 0x000fe2000f8e00ff */
[----:B------:R-:W-:Y:S01]  /*0450*/  LOP3.LUT R11, R4, 0x7ffffffc, RZ, 0xc0, !PT ;  /* 0x7ffffffc040b7812 */ /* 0x000fe200078ec0ff */
[----:B------:R-:W-:Y:S01]  /*0460*/  IMAD.IADD R6, R10, 0x1, -R6 ;  /* 0x000000010a067824 */ /* 0x000fe200078e0a06 */
[C---:B------:R-:W-:Y:S01]  /*0470*/  LOP3.LUT R7, R5.reuse, 0xfffffff0, RZ, 0xc0, !PT ;  /* 0xfffffff005077812 */ /* 0x040fe200078ec0ff */
[----:B------:R-:W-:Y:S01]  /*0480*/  ULDC UR59, c[0x0][0x1c8] ;  /* 0x00007200003b7ab9 */ /* 0x000fe20000000800 */
[----:B------:R-:W-:Y:S01]  /*0490*/  LEA.HI R4, R5, R3, RZ, 0x1 ;  /* 0x0000000305047211 */ /* 0x000fe200078f08ff */
[----:B------:R-:W-:Y:S01]  /*04a0*/  IMAD.IADD R5, R2, 0x1, -R0 ;  /* 0x0000000102057824 */ /* 0x000fe200078e0a00 */
[----:B------:R-:W-:Y:S01]  /*04b0*/  SHF.R.S32.HI R2, RZ, 0x1f, R8 ;  /* 0x0000001fff027819 */ /* 0x000fe20000011408 */
[----:B------:R-:W-:Y:S01]  /*04c0*/  IMAD.SHL.U32 R0, R240, 0x40, RZ ;  /* 0x00000040f0007824 */ /* 0x000fe200078e00ff */
[----:B------:R-:W-:Y:S01]  /*04d0*/  LOP3.LUT R4, R4, 0xfffffffe, RZ, 0xc0, !PT ;  /* 0xfffffffe04047812 */ /* 0x000fe200078ec0ff */
[----:B------:R-:W-:Y:S01]  /*04e0*/  IMAD.IADD R7, R10, 0x1, -R7 ;  /* 0x000000010a077824 */ /* 0x000fe200078e0a07 */
[----:B------:R-:W-:Y:S01]  /*04f0*/  LEA.HI R227, R2, R8, RZ, 0x2 ;  /* 0x0000000802e37211 */ /* 0x000fe200078f10ff */
[----:B------:R-:W-:Y:S01]  /*0500*/  IMAD.IADD R13, R10, 0x1, -R11 ;  /* 0x000000010a0d7824 */ /* 0x000fe200078e0a0b */
[----:B------:R-:W-:Y:S01]  /*0510*/  LOP3.LUT R0, R0, 0x1c0, RZ, 0xc0, !PT ;  /* 0x000001c000007812 */ /* 0x000fe200078ec0ff */
[----:B------:R-:W-:Y:S01]  /*0520*/  IMAD.SHL.U32 R246, R6, 0x8, RZ ;  /* 0x0000000806f67824 */ /* 0x000fe200078e00ff */
[----:B------:R-:W-:Y:S01]  /*0530*/  SHF.R.S32.HI R244, RZ, 0x7, R244 ;  /* 0x00000007fff47819 */ /* 0x000fe200000114f4 */
[----:B------:R-:W-:Y:S01]  /*0540*/  IMAD.IADD R10, R3, 0x1, -R4 ;  /* 0x00000001030a7824 */ /* 0x000fe200078e0a04 */
[----:B------:R-:W-:Y:S01]  /*0550*/  SHF.R.S32.HI R3, RZ, 0x1f, R7 ;  /* 0x0000001fff037819 */ /* 0x000fe20000011407 */
[----:B------:R-:W-:Y:S01]  /*0560*/  ULDC.U8 UR10, c[0x0][0x3d0] ;  /* 0x0000f400000a7ab9 */ /* 0x000fe20000000000 */
[----:B------:R-:W-:Y:S01]  /*0570*/  SHF.R.U32.HI R2, RZ, 0x3, R0 ;  /* 0x00000003ff027819 */ /* 0x000fe20000011600 */
[----:B------:R-:W-:Y:S01]  /*0580*/  IMAD.SHL.U32 R217, R10, 0x200, RZ ;  /* 0x000002000ad97824 */ /* 0x000fe200078e00ff */
[----:B------:R-:W-:Y:S01]  /*0590*/  LOP3.LUT R0, R0, 0x38, R246, 0xf8, !PT ;  /* 0x0000003800007812 */ /* 0x000fe200078ef8f6 */
[----:B------:R-:W-:Y:S01]  /*05a0*/  IMAD.SHL.U32 R250, R244, 0x20, RZ ;  /* 0x00000020f4fa7824 */ /* 0x000fe200078e00ff */
[----:B------:R-:W-:Y:S01]  /*05b0*/  LEA.HI R11, R3, R7, RZ, 0x3 ;  /* 0x00000007030b7211 */ /* 0x000fe200078f18ff */
[----:B------:R-:W-:Y:S01]  /*05c0*/  ULDC UR53, c[0x0][0x224] ;  /* 0x0000890000357ab9 */ /* 0x000fe20000000800 */
[----:B------:R-:W-:Y:S01]  /*05d0*/  LOP3.LUT R8, R0, R2, RZ, 0x3c, !PT ;  /* 0x0000000200087212 */ /* 0x000fe200078e3cff */
[----:B------:R-:W-:Y:S01]  /*05e0*/  IMAD.SHL.U32 R0, R6, 0x40, RZ ;  /* 0x0000004006007824 */ /* 0x000fe200078e00ff */
[----:B------:R-:W-:Y:S01]  /*05f0*/  LOP3.LUT R2, R11, 0xfffffff8, RZ, 0xc0, !PT ;  /* 0xfffffff80b027812 */ /* 0x000fe200078ec0ff */
[----:B------:R-:W-:Y:S01]  /*0600*/  @UP5 UIMAD UR57, UR36, UR52, URZ ;  /* 0x00000034243952a4 */ /* 0x000fe2000f8e023f */
[----:B------:R-:W-:Y:S01]  /*0610*/  LOP3.LUT R3, R5, 0x1, RZ, 0xc0, !PT ;  /* 0x0000000105037812 */ /* 0x000fe200078ec0ff */
[----:B------:R-:W-:Y:S01]  /*0620*/  ULDC.64 UR4, c[0x0][0x118] ;  /* 0x0000460000047ab9 */ /* 0x000fe20000000a00 */
[----:B------:R-:W-:Y:S01]  /*0630*/  LOP3.LUT R0, R0, 0x1c0, RZ, 0xc0, !PT ;  /* 0x000001c000007812 */ /* 0x000fe200078ec0ff */
[----:B------:R-:W-:Y:S01]  /*0640*/  IMAD.IADD R7, R7, 0x1, -R2 ;  /* 0x0000000107077824 */ /* 0x000fe200078e0a02 */
[----:B------:R-:W-:Y:S01]  /*0650*/  ISETP.NE.U32.AND P0, PT, R3, 0x1, PT ;  /* 0x000000010300780c */ /* 0x000fe20003f05070 */
[----:B------:R-:W-:Y:S01]  /*0660*/  IMAD.SHL.U32 R2, R220, 0x10, RZ ;  /* 0x00000010dc027824 */ /* 0x000fe200078e00ff */
[----:B------:R-:W-:Y:S01]  /*0670*/  LOP3.LUT R212, R0, 0x8, R9, 0xf8, !PT ;  /* 0x0000000800d47812 */ /* 0x000fe200078ef809 */
[----:B------:R-:W-:Y:S01]  /*0680*/  ULOP3.LUT UR59, UR37, UR59, URZ, 0x3c, !UPT ;  /* 0x0000003b253b7292 */ /* 0x000fe2000f8e3c3f */
[----:B------:R-:W-:Y:S01]  /*0690*/  LOP3.LUT P4, RZ, R6, 0x2, RZ, 0xc0, !PT ;  /* 0x0000000206ff7812 */ /* 0x000fe2000788c0ff */
[----:B------:R-:W-:Y:S01]  /*06a0*/  USHF.R.S32.HI UR60, URZ, 0x1f, UR37 ;  /* 0x0000001f3f3c7899 */ /* 0x000fe20008011425 */
[----:B------:R-:W-:Y:S01]  /*06b0*/  LOP3.LUT R4, R0, 0x10, R2, 0xf8, !PT ;  /* 0x0000001000047812 */ /* 0x000fe200078ef802 */
[----:B------:R-:W-:Y:S01]  /*06c0*/  IMAD R2, R244, 0x800, R217 ;  /* 0x00000800f4027824 */ /* 0x000fe200078e02d9 */
[----:B------:R-:W-:Y:S01]  /*06d0*/  SHF.R.U32.HI R0, RZ, 0x3, R0 ;  /* 0x00000003ff007819 */ /* 0x000fe20000011600 */
[----:B------:R-:W-:Y:S01]  /*06e0*/  UISETP.NE.AND UP6, UPT, UR10, URZ, UPT ;  /* 0x0000003f0a00728c */ /* 0x000fe2000bfc5270 */
[----:B------:R-:W-:Y:S01]  /*06f0*/  LOP3.LUT R3, R4, 0x8, R9, 0xf8, !PT ;  /* 0x0000000804037812 */ /* 0x000fe200078ef809 */
[----:B------:R-:W-:Y:S01]  /*0700*/  IMAD.SHL.U32 R4, R10, 0x20, RZ ;  /* 0x000000200a047824 */ /* 0x000fe200078e00ff */
[----:B------:R-:W-:Y:S01]  /*0710*/  LOP3.LUT R212, R212, R0, RZ, 0x3c, !PT ;  /* 0x00000000d4d47212 */ /* 0x000fe200078e3cff */
[----:B------:R-:W-:Y:S01]  /*0720*/  USHF.R.S32.HI UR61, URZ, 0x1f, UR37 ;  /* 0x0000001f3f3d7899 */ /* 0x000fe20008011425 */
[----:B------:R-:W-:Y:S01]  /*0730*/  LOP3.LUT R217, R217, R3, R0, 0xf6, !PT ;  /* 0x00000003d9d97212 */ /* 0x000fe200078ef600 */
[C---:B------:R-:W-:Y:S01]  /*0740*/  IMAD.SHL.U32 R3, R5.reuse, 0x40, RZ ;  /* 0x0000004005037824 */ /* 0x040fe200078e00ff */
[----:B------:R-:W-:Y:S01]  /*0750*/  SHF.R.S32.HI R0, RZ, 0x6, R12 ;  /* 0x00000006ff007819 */ /* 0x000fe2000001140c */
[----:B------:R-:W-:Y:S01]  /*0760*/  IMAD.IADD R212, R2, 0x1, R212 ;  /* 0x0000000102d47824 */ /* 0x000fe200078e02d4 */
[----:B------:R-:W-:Y:S01]  /*0770*/  LOP3.LUT P3, RZ, R6, 0x4, RZ, 0xc0, !PT ;  /* 0x0000000406ff7812 */ /* 0x000fe2000786c0ff */
[----:B------:R-:W-:Y:S01]  /*0780*/  UIMAD.WIDE.U32 UR42, UR38, UR44, URZ ;  /* 0x0000002c262a72a5 */ /* 0x000fe2000f8e003f */
[----:B------:R-:W-:Y:S01]  /*0790*/  SEL R234, R234, 0x10, !P0 ;  /* 0x00000010eaea7807 */ /* 0x000fe20004000000 */
[C---:B------:R-:W-:Y:S01]  /*07a0*/  IMAD R226, R0.reuse, 0x200, R8 ;  /* 0x0000020000e27824 */ /* 0x040fe200078e0208 */
[----:B------:R-:W-:Y:S01]  /*07b0*/  R2P PR, R5, 0x6 ;  /* 0x0000000605007804 */ /* 0x000fe20000000000 */
[----:B------:R-:W-:Y:S01]  /*07c0*/  IMAD.SHL.U32 R2, R0, 0x8, RZ ;  /* 0x0000000800027824 */ /* 0x000fe200078e00ff */
[----:B------:R-:W-:Y:S01]  /*07d0*/  LOP3.LUT R0, R3, 0x1c0, RZ, 0xc0, !PT ;  /* 0x000001c003007812 */ /* 0x000fe200078ec0ff */
[C---:B------:R-:W-:Y:S01]  /*07e0*/  IMAD.SHL.U32 R5, R7.reuse, 0x40, RZ ;  /* 0x0000004007057824 */ /* 0x040fe200078e00ff */
[----:B------:R-:W-:Y:S01]  /*07f0*/  LOP3.LUT P6, RZ, R7, 0x2, RZ, 0xc0, !PT ;  /* 0x0000000207ff7812 */ /* 0x000fe200078cc0ff */
[----:B------:R-:W-:Y:S01]  /*0800*/  IMAD.SHL.U32 R213, R212, 0x2, RZ ;  /* 0x00000002d4d57824 */ /* 0x000fe200078e00ff */
[----:B------:R-:W-:Y:S01]  /*0810*/  LOP3.LUT R2, R2, 0x18, RZ, 0xc0, !PT ;  /* 0x0000001802027812 */ /* 0x000fe200078ec0ff */
[----:B------:R-:W-:Y:S01]  /*0820*/  IMAD.SHL.U32 R226, R226, 0x2, RZ ;  /* 0x00000002e2e27824 */ /* 0x000fe200078e00ff */
[----:B------:R-:W-:Y:S01]  /*0830*/  SHF.R.U32.HI R3, RZ, 0x3, R0 ;  /* 0x00000003ff037819 */ /* 0x000fe20000011600 */
[----:B------:R-:W-:Y:S01]  /*0840*/  UIMAD UR54, UR39, UR44, URZ ;  /* 0x0000002c273672a4 */ /* 0x000fe2000f8e023f */
[----:B------:R-:W-:Y:S01]  /*0850*/  LOP3.LUT R8, R2, 0x20, R4, 0xf8, !PT ;  /* 0x0000002002087812 */ /* 0x000fe200078ef804 */
[----:B------:R-:W-:Y:S01]  /*0860*/  USHF.R.S32.HI UR56, URZ, 0x1f, UR49 ;  /* 0x0000001f3f387899 */ /* 0x000fe20008011431 */
[----:B------:R-:W-:Y:S01]  /*0870*/  LOP3.LUT R6, R3, R0, R2, 0x1e, !PT ;  /* 0x0000000003067212 */ /* 0x000fe200078e1e02 */
[----:B------:R-:W-:Y:S01]  /*0880*/  UIMAD UR53, UR7, UR53, URZ ;  /* 0x00000035073572a4 */ /* 0x000fe2000f8e023f */
[----:B------:R-:W-:Y:S01]  /*0890*/  LOP3.LUT R2, R0, 0x20, R250, 0xf8, !PT ;  /* 0x0000002000027812 */ /* 0x000fe200078ef8fa */
[----:B------:R-:W-:Y:S01]  /*08a0*/  IMAD.SHL.U32 R0, R13, 0x2, RZ ;  /* 0x000000020d007824 */ /* 0x000fe200078e00ff */
[----:B------:R-:W-:Y:S01]  /*08b0*/  LOP3.LUT P5, RZ, R7, 0x4, RZ, 0xc0, !PT ;  /* 0x0000000407ff7812 */ /* 0x000fe200078ac0ff */
[----:B------:R-:W-:Y:S01]  /*08c0*/  @!UP5 UIMAD UR52, UR8, UR52, URZ ;  /* 0x000000340834d2a4 */ /* 0x000fe2000f8e023f */
[----:B------:R-:W-:Y:S01]  /*08d0*/  LOP3.LUT R3, R2, R3, RZ, 0x3c, !PT ;  /* 0x0000000302037212 */ /* 0x000fe200078e3cff */
[--C-:B------:R-:W-:Y:S01]  /*08e0*/  IMAD R4, R245, 0x400, R0.reuse ;  /* 0x00000400f5047824 */ /* 0x100fe200078e0200 */
[----:B------:R-:W-:Y:S01]  /*08f0*/  SEL R216, R218, 0xffffffc0, !P3 ;  /* 0xffffffc0dad87807 */ /* 0x000fe20005800000 */
[----:B------:R-:W-:Y:S01]  /*0900*/  IMAD R2, R220, 0x400, R0 ;  /* 0x00000400dc027824 */ /* 0x000fe200078e0200 */
[----:B------:R-:W-:Y:S01]  /*0910*/  LOP3.LUT R0, R5, 0x1c0, RZ, 0xc0, !PT ;  /* 0x000001c005007812 */ /* 0x000fe200078ec0ff */
[----:B------:R-:W-:Y:S01]  /*0920*/  IMAD.IADD R232, R4, 0x1, R3 ;  /* 0x0000000104e87824 */ /* 0x000fe200078e0203 */
[----:B------:R-:W-:Y:S01]  /*0930*/  SEL R218, R218, 0xffffffc0, !P5 ;  /* 0xffffffc0dada7807 */ /* 0x000fe20006800000 */
[----:B------:R-:W-:Y:S01]  /*0940*/  IMAD.IADD R6, R2, 0x1, R6 ;  /* 0x0000000102067824 */ /* 0x000fe200078e0206 */
[--C-:B------:R-:W-:Y:S01]  /*0950*/  SHF.R.U32.HI R2, RZ, 0x3, R0.reuse ;  /* 0x00000003ff027819 */ /* 0x100fe20000011600 */
[----:B------:R-:W-:Y:S01]  /*0960*/  IMAD.SHL.U32 R4, R10, 0x8, RZ ;  /* 0x000000080a047824 */ /* 0x000fe200078e00ff */
[----:B------:R-:W-:Y:S01]  /*0970*/  SHF.R.S32.HI R227, RZ, 0x2, R227 ;  /* 0x00000002ffe37819 */ /* 0x000fe200000114e3 */
        /* <DEDUP_REMOVED lines=23> */
[C---:B------:R-:W-:Y:S01]  /*0af0*/  IADD3 R242, R241.reuse, 0x40, RZ ;  /* 0x00000040f1f27810 */ /* 0x040fe20007ffe0ff */
[----:B------:R-:W-:Y:S01]  /*0b00*/  IMAD.IADD R215, R214, 0x1, R222 ;  /* 0x00000001d6d77824 */ /* 0x000fe200078e02de */
[----:B------:R-:W-:Y:S01]  /*0b10*/  @P2 IADD3 R242, R241, -0x40, RZ ;  /* 0xffffffc0f1f22810 */ /* 0x000fe20007ffe0ff */
[----:B------:R-:W-:Y:S01]  /*0b20*/  IMAD.IADD R221, R218, 0x1, R220 ;  /* 0x00000001dadd7824 */ /* 0x000fe200078e02dc */
[----:B------:R-:W-:Y:S01]  /*0b30*/  USHF.R.S32.HI UR50, URZ, 0x1f, UR46 ;  /* 0x0000001f3f327899 */ /* 0x000fe2000801142e */
[----:B------:R-:W-:Y:S01]  /*0b40*/  IMAD R212, R212, 0x2, R216 ;  /* 0x00000002d4d47824 */ /* 0x000fe200078e02d8 */
[----:B------:R-:W-:Y:S01]  /*0b50*/  ULDC.U8 UR34, c[0x0][0x2d8] ;  /* 0x0000b60000227ab9 */ /* 0x000fe20000000000 */
[----:B------:R-:W-:-:S02]  /*0b60*/  IMAD.IADD R3, R216, 0x1, R2 ;  /* 0x00000001d8037824 */ /* 0x000fc400078e0202 */
[C---:B------:R-:W-:Y:S02]  /*0b70*/  IMAD R216, R217.reuse, 0x2, R216 ;  /* 0x00000002d9d87824 */ /* 0x040fe400078e02d8 */
[----:B------:R-:W-:Y:S02]  /*0b80*/  IMAD.IADD R219, R214, 0x1, R218 ;  /* 0x00000001d6db7824 */ /* 0x000fe400078e02da */
[----:B------:R-:W-:Y:S02]  /*0b90*/  IMAD.IADD R223, R222, 0x1, R220 ;  /* 0x00000001dedf7824 */ /* 0x000fe400078e02dc */
[----:B------:R-:W-:Y:S02]  /*0ba0*/  IMAD.SHL.U32 R217, R217, 0x2, RZ ;  /* 0x00000002d9d97824 */ /* 0x000fe400078e00ff */
[----:B------:R-:W-:Y:S02]  /*0bb0*/  IMAD.IADD R234, R234, 0x1, R233 ;  /* 0x00000001eaea7824 */ /* 0x000fe400078e02e9 */
[----:B------:R-:W-:-:S02]  /*0bc0*/  IMAD.IADD R218, R215, 0x1, R218 ;  /* 0x00000001d7da7824 */ /* 0x000fc400078e02da */
[----:B------:R-:W-:Y:S02]  /*0bd0*/  IMAD.IADD R222, R222, 0x1, R221 ;  /* 0x00000001dede7824 */ /* 0x000fe400078e02dd */
.L_x_578:
        /* <DEDUP_REMOVED lines=16> */
[----:B------:R-:W-:Y:S01]  /*0ce0*/  IMAD.U32 R5, RZ, RZ, UR7 ;  /* 0x00000007ff057e24 */ /* 0x000fe2000f8e00ff */
[----:B------:R-:W-:-:S02]  /*0cf0*/  UISETP.NE.AND UP4, UPT, UR13, URZ, UPT ;  /* 0x0000003f0d00728c */ /* 0x000fc4000bf85270 */
[----:B------:R-:W-:Y:S02]  /*0d00*/  @UP3 UIADD3 UR6, UP0, UR14, UR10, URZ ;  /* 0x0000000a0e063290 */ /* 0x000fe4000ff1e03f */
        /* <DEDUP_REMOVED lines=34> */
.L_x_550:
        /* <DEDUP_REMOVED lines=22> */
[----:B------:R-:W-:Y:S02]  /*1090*/  UIMAD UR9, UR41, UR10, URZ ;  /* 0x0000000a290972a4 */ /* 0x000fe4000f8e023f */
[----:B-1----:R-:W-:Y:S02]  /*10a0*/  UISETP.NE.AND UP0, UPT, UR35, -0x1, UPT ;  /* 0xffffffff2300788c */ /* 0x002fe4000bf05270 */
[----:B------:R-:W-:Y:S02]  /*10b0*/  UIADD3 UR8, UR31, 0x3f, URZ ;  /* 0x0000003f1f087890 */ /* 0x000fe4000fffe03f */
[----:B------:R-:W-:Y:S02]  /*10c0*/  UIMAD UR12, UR36, UR11, UR9 ;  /* 0x0000000b240c72a4 */ /* 0x000fe4000f8e0209 */
[----:B------:R-:W-:Y:S01]  /*10d0*/  USHF.R.S32.HI UR9, URZ, 0x1f, UR8 ;  /* 0x0000001f3f097899 */ /* 0x000fe20008011408 */
[----:B------:R-:W-:Y:S01]  /*10e0*/  PLOP3.LUT P1, PT, PT, PT, UP0, 0x80, 0x0 ;  /* 0x000000000000781c */ /* 0x000fe20003f2f008 */
[----:B------:R-:W-:-:S02]  /*10f0*/  ULDC.64 UR14, c[0x0][0x190] ;  /* 0x00006400000e7ab9 */ /* 0x000fc40000000a00 */
[----:B------:R-:W-:Y:S02]  /*1100*/  ULEA.HI UR11, UR9, UR8, URZ, 0x6 ;  /* 0x00000008090b7291 */ /* 0x000fe4000f8f303f */
[----:B------:R-:W-:Y:S02]  /*1110*/  UIMAD.WIDE.U32 UR6, UR36, UR10, URZ ;  /* 0x0000000a240672a5 */ /* 0x000fe4000f8e003f */
[----:B------:R-:W-:Y:S02]  /*1120*/  UISETP.NE.AND UP2, UPT, UR13, -0x1, UPT ;  /* 0xffffffff0d00788c */ /* 0x000fe4000bf45270 */
[----:B------:R-:W-:Y:S02]  /*1130*/  UIMAD.WIDE.U32 UR8, UR13, UR14, URZ ;  /* 0x0000000e0d0872a5 */ /* 0x000fe4000f8e003f */
[----:B------:R-:W-:Y:S02]  /*1140*/  @UP0 UIADD3 UR10, UR33, UR35, URZ ;  /* 0x00000023210a0290 */ /* 0x000fe4000fffe03f */
[----:B------:R-:W-:-:S02]  /*1150*/  ULDC.64 UR16, c[0x0][0x198] ;  /* 0x0000660000107ab9 */ /* 0x000fc40000000a00 */
[----:B------:R-:W-:Y:S02]  /*1160*/  UIADD3 UR28, UR7, UR12, URZ ;  /* 0x0000000c071c7290 */ /* 0x000fe4000fffe03f */
[----:B------:R-:W-:Y:S02]  /*1170*/  USEL UR40, UR6, UR8, !UP2 ;  /* 0x0000000806287287 */ /* 0x000fe4000d000000 */
[----:B------:R-:W-:Y:S02]  /*1180*/  @UP0 UIMAD.WIDE.U32 UR6, UR10, UR16, URZ ;  /* 0x000000100a0602a5 */ /* 0x000fe4000f8e003f */
[----:B------:R-:W-:Y:S02]  /*1190*/  ULOP3.LUT UR8, UR11, 0xffffffc0, URZ, 0xc0, !UPT ;  /* 0xffffffc00b087892 */ /* 0x000fe4000f8ec03f */
[----:B------:R-:W-:Y:S02]  /*11a0*/  @UP0 UIMAD UR30, UR10, UR17, UR7 ;  /* 0x000000110a1e02a4 */ /* 0x000fe4000f8e0207 */
[----:B------:R-:W-:-:S02]  /*11b0*/  UIMAD UR7, UR13, UR15, URZ ;  /* 0x0000000f0d0772a4 */ /* 0x000fc4000f8e023f */
[----:B------:R-:W-:Y:S02]  /*11c0*/  UIADD3 UR15, UR8, -0x40, URZ ;  /* 0xffffffc0080f7890 */ /* 0x000fe4000fffe03f */
        /* <DEDUP_REMOVED lines=17> */
.L_x_552:
        /* <DEDUP_REMOVED lines=18> */
.L_x_553:
        /* <DEDUP_REMOVED lines=8> */
[----:B------:R-:W-:Y:S02]  /*1480*/  USHF.R.S32.HI UR19, URZ, 0x1f, UR18 ;  /* 0x0000001f3f137899 */ /* 0x000fe40008011412 */
[----:B------:R-:W-:-:S02]  /*1490*/  @UP2 UMOV UR22, UR6 ;  /* 0x0000000600162c82 */ /* 0x000fc40008000000 */
        /* <DEDUP_REMOVED lines=8> */
[----:B------:R-:W-:Y:S01]  /*1520*/  UIMAD UR6, UR41, UR10, UR55 ;  /* 0x0000000a290672a4 */ /* 0x000fe2000f8e0237 */
[----:B------:R-:W2:Y:S03]  /*1530*/  S2UR UR10, SR_CTAID.X ;  /* 0x00000000000a79c3 */ /* 0x000ea60000002500 */
        /* <DEDUP_REMOVED lines=8> */
[----:B------:R-:W-:Y:S01]  /*15c0*/  ULDC.64 UR8, c[0x0][0x3d8] ;  /* 0x0000f60000087ab9 */ /* 0x000fe20000000a00 */
[----:B-1----:R-:W-:Y:S01]  /*15d0*/  IMAD.MOV R4, RZ, RZ, -R5 ;  /* 0x000000ffff047224 */ /* 0x002fe200078e0a05 */
[----:B--2---:R-:W-:-:S03]  /*15e0*/  UIMAD.WIDE.U32 UR6, UR10, UR8, URZ ;  /* 0x000000080a0672a5 */ /* 0x004fc6000f8e003f */
[----:B------:R-:W-:Y:S01]  /*15f0*/  IMAD R6, R4, R8, RZ ;  /* 0x0000000804067224 */ /* 0x000fe200078e02ff */
[----:B------:R-:W-:Y:S01]  /*1600*/  USEL UR14, UR6, URZ, UP6 ;  /* 0x0000003f060e7287 */ /* 0x000fe2000b000000 */
[----:B------:R-:W-:Y:S01]  /*1610*/  IMAD.MOV.U32 R4, RZ, RZ, RZ ;  /* 0x000000ffff047224 */ /* 0x000fe200078e00ff */
[----:B------:R-:W-:Y:S02]  /*1620*/  UIMAD UR9, UR10, UR9, UR7 ;  /* 0x000000090a0972a4 */ /* 0x000fe4000f8e0207 */
[----:B------:R-:W-:Y:S01]  /*1630*/  USHF.L.U64.HI UR6, UR36, 0x7, UR41 ;  /* 0x0000000724067899 */ /* 0x000fe20008010229 */
[----:B------:R-:W-:Y:S01]  /*1640*/  IMAD.HI.U32 R4, R5, R6, R4 ;  /* 0x0000000605047227 */ /* 0x000fe200078e0004 */
[----:B------:R-:W-:Y:S02]  /*1650*/  USHF.L.U32 UR10, UR36, 0x7, URZ ;  /* 0x00000007240a7899 */ /* 0x000fe4000800063f */
[----:B------:R-:W-:Y:S01]  /*1660*/  USEL UR7, UR6, URZ, UP1 ;  /* 0x0000003f06077287 */ /* 0x000fe20008800000 */
[----:B------:R-:W-:Y:S01]  /*1670*/  IMAD.MOV.U32 R5, RZ, RZ, R7 ;  /* 0x000000ffff057224 */ /* 0x000fe200078e0007 */
[----:B------:R-:W-:-:S03]  /*1680*/  USEL UR6, UR10, URZ, UP1 ;  /* 0x0000003f0a067287 */ /* 0x000fc60008800000 */
[----:B------:R-:W-:Y:S01]  /*1690*/  IMAD.HI.U32 R4, R4, R5, RZ ;  /* 0x0000000504047227 */ /* 0x000fe200078e00ff */
[----:B------:R-:W-:Y:S02]  /*16a0*/  UIADD3 UR6, UP1, UR15, UR6, URZ ;  /* 0x000000060f067290 */ /* 0x000fe4000ff3e03f */
[----:B------:R-:W-:Y:S01]  /*16b0*/  ULDC UR10, c[0x0][0x234] ;  /* 0x00008d00000a7ab9 */ /* 0x000fe20000000800 */
[----:B------:R-:W-:Y:S01]  /*16c0*/  IMAD.MOV R6, RZ, RZ, -R4 ;  /* 0x000000ffff067224 */ /* 0x000fe200078e0a04 */
[----:B------:R-:W-:Y:S02]  /*16d0*/  UIADD3.X UR8, UR24, UR7, URZ, UP1, !UPT ;  /* 0x0000000718087290 */ /* 0x000fe40008ffe43f */
[----:B------:R-:W-:Y:S01]  /*16e0*/  UIMAD UR7, UR39, UR6, URZ ;  /* 0x00000006270772a4 */ /* 0x000fe2000f8e023f */
[----:B------:R-:W-:-:S03]  /*16f0*/  IMAD R5, R8, R6, R5 ;  /* 0x0000000608057224 */ /* 0x000fc600078e0205 */
[----:B------:R-:W-:Y:S02]  /*1700*/  UIMAD UR8, UR38, UR8, UR7 ;  /* 0x00000008260872a4 */ /* 0x000fe4000f8e0207 */
[----:B------:R-:W-:Y:S01]  /*1710*/  ISETP.GT.U32.AND P0, PT, R8, R5, PT ;  /* 0x000000050800720c */ /* 0x000fe20003f04070 */
[----:B------:R-:W-:-:S04]  /*1720*/  @UP5 USEL UR7, UR57, UR13, !UP2 ;  /* 0x0000000d39075287 */ /* 0x000fc8000d000000 */
[----:B------:R-:W-:Y:S02]  /*1730*/  @UP5 UIMAD UR12, UR37, UR10, UR7 ;  /* 0x0000000a250c52a4 */ /* 0x000fe4000f8e0207 */
[----:B------:R-:W-:Y:S02]  /*1740*/  UIMAD.WIDE.U32 UR6, UR38, UR6, URZ ;  /* 0x00000006260672a5 */ /* 0x000fe4000f8e003f */
[----:B------:R-:W-:Y:S02]  /*1750*/  USEL UR10, UR9, URZ, UP6 ;  /* 0x0000003f090a7287 */ /* 0x000fe4000b000000 */
[----:B------:R-:W-:Y:S02]  /*1760*/  UIADD3 UR9, UR7, UR8, URZ ;  /* 0x0000000807097290 */ /* 0x000fe4000fffe03f */
[----:B------:R-:W-:Y:S01]  /*1770*/  @!P0 IMAD.IADD R5, R5, 0x1, -R8 ;  /* 0x0000000105058824 */ /* 0x000fe200078e0a08 */
[----:B------:R-:W-:Y:S01]  /*1780*/  @!P0 IADD3 R4, R4, 0x1, RZ ;  /* 0x0000000104048810 */ /* 0x000fe20007ffe0ff */
[----:B------:R-:W-:Y:S01]  /*1790*/  @!UP5 UMOV UR12, UR52 ;  /* 0x00000034000cdc82 */ /* 0x000fe20008000000 */
[----:B------:R-:W-:-:S02]  /*17a0*/  ISETP.LE.AND P0, PT, RZ, UR59, PT ;  /* 0x0000003bff007c0c */ /* 0x000fc4000bf03270 */
        /* <DEDUP_REMOVED lines=12> */
.L_x_554:
[----:B------:R-:W-:Y:S02]  /*1870*/  UMOV UR8, UR53 ;  /* 0x0000003500087c82 */ /* 0x000fe40008000000 */
.L_x_555:
[----:B------:R-:W-:Y:S01]  /*1880*/  UIADD3 UR6, UP4, UP3, UR6, UR47, UR49 ;  /* 0x0000002f06067290 */ /* 0x000fe2000fb9e031 */
[----:B------:R-:W-:Y:S01]  /*1890*/  SHF.R.S32.HI R25, RZ, 0x1f, R240 ;  /* 0x0000001fff197819 */ /* 0x000fe200000114f0 */
[----:B------:R-:W1:Y:S01]  /*18a0*/  S2R R24, SR_TID.X ;  /* 0x0000000000187919 */ /* 0x000e620000002100 */
[----:B------:R-:W-:Y:S01]  /*18b0*/  IADD3 R5, P0, R240, UR15, RZ ;  /* 0x0000000ff0057c10 */ /* 0x000fe2000ff1e0ff */
[----:B------:R-:W-:Y:S01]  /*18c0*/  UIADD3 UR20, UP2, UP1, UR14, UR6, UR16 ;  /* 0x000000060e147290 */ /* 0x000fe2000f95e010 */
[--C-:B------:R-:W-:Y:S01]  /*18d0*/  SHF.R.S32.HI R247, RZ, 0x1f, R246.reuse ;  /* 0x0000001ffff77819 */ /* 0x100fe200000114f6 */
[----:B------:R-:W-:Y:S01]  /*18e0*/  UIADD3.X UR6, UR9, UR51, UR56, UP4, UP3 ;  /* 0x0000003309067290 */ /* 0x000fe2000a7e6438 */
[----:B------:R-:W-:Y:S01]  /*18f0*/  IADD3.X R9, R25, UR24, RZ, P0, !PT ;  /* 0x0000001819097c10 */ /* 0x000fe200087fe4ff */
[----:B------:R-:W-:Y:S01]  /*1900*/  UIADD3 UR13, UR15, UR12, URZ ;  /* 0x0000000c0f0d7290 */ /* 0x000fe2000fffe03f */
[----:B------:R-:W-:Y:S01]  /*1910*/  IMAD.U32 R11, RZ, RZ, UR37 ;  /* 0x00000025ff0b7e24 */ /* 0x000fe2000f8e00ff */
[----:B------:R-:W-:Y:S01]  /*1920*/  UIADD3.X UR17, UR10, UR6, UR11, UP2, UP1 ;  /* 0x000000060a117290 */ /* 0x000fe200097e240b */
[----:B------:R-:W-:Y:S01]  /*1930*/  IMAD.WIDE.U32 R6, R5, c[0x0][0x190], R246 ;  /* 0x0000640005067a25 */ /* 0x000fe200078e00f6 */
[----:B------:R-:W-:Y:S01]  /*1940*/  BSSY B1, `(.L_x_551) ;  /* 0x000077a000017945 */ /* 0x000fe20003800000 */
[----:B------:R-:W-:-:S02]  /*1950*/  ULDC.64 UR6, c[0x0][0x1a8] ;  /* 0x00006a0000067ab9 */ /* 0x000fc40000000a00 */
[----:B------:R-:W-:Y:S01]  /*1960*/  UIMAD UR6, UR60, UR6, URZ ;  /* 0x000000063c0672a4 */ /* 0x000fe2000f8e023f */
[----:B------:R-:W-:Y:S01]  /*1970*/  IMAD R9, R9, c[0x0][0x190], RZ ;  /* 0x0000640009097a24 */ /* 0x000fe200078e02ff */
[----:B------:R-:W-:Y:S01]  /*1980*/  IADD3 R8, P0, R6, UR40, RZ ;  /* 0x0000002806087c10 */ /* 0x000fe2000ff1e0ff */
[----:B------:R-:W-:Y:S02]  /*1990*/  ULDC UR40, c[0x0][0x2e8] ;  /* 0x0000ba0000287ab9 */ /* 0x000fe40000000800 */
[----:B------:R-:W-:Y:S01]  /*19a0*/  UIMAD UR16, UR37, UR7, UR6 ;  /* 0x00000007251072a4 */ /* 0x000fe2000f8e0206 */
[----:B------:R-:W-:Y:S02]  /*19b0*/  IMAD R5, R5, c[0x0][0x194], R9 ;  /* 0x0000650005057a24 */ /* 0x000fe400078e0209 */
[----:B------:R-:W-:Y:S02]  /*19c0*/  ULDC.64 UR6, c[0x0][0x378] ;  /* 0x0000de0000067ab9 */ /* 0x000fe40000000a00 */
[----:B------:R-:W-:Y:S01]  /*19d0*/  UIMAD UR6, UR60, UR6, URZ ;  /* 0x000000063c0672a4 */ /* 0x000fe2000f8e023f */
[----:B------:R-:W-:Y:S01]  /*19e0*/  IADD3.X R9, R7, UR28, R5, P0, !PT ;  /* 0x0000001c07097c10 */ /* 0x000fe200087fe405 */
[----:B------:R-:W-:Y:S01]  /*19f0*/  IMAD.U32 R5, RZ, RZ, UR15 ;  /* 0x0000000fff057e24 */ /* 0x000fe2000f8e00ff */
[----:B------:R-:W-:Y:S01]  /*1a00*/  IADD3 R6, P0, R246, UR22, RZ ;  /* 0x00000016f6067c10 */ /* 0x000fe2000ff1e0ff */
[----:B------:R-:W-:-:S02]  /*1a10*/  UIMAD UR14, UR37, UR7, UR6 ;  /* 0x00000007250e72a4 */ /* 0x000fc4000f8e0206 */
[----:B------:R-:W-:Y:S01]  /*1a20*/  IMAD.WIDE.U32 R8, R11, c[0x0][0x1a8], R8 ;  /* 0x00006a000b087a25 */ /* 0x000fe200078e0008 */
[----:B------:R-:W-:Y:S01]  /*1a30*/  ULDC.64 UR6, c[0x0][0x370] ;  /* 0x0000dc0000067ab9 */ /* 0x000fe20000000a00 */
[----:B------:R-:W-:Y:S01]  /*1a40*/  IADD3.X R7, R247, UR23, RZ, P0, !PT ;  /* 0x00000017f7077c10 */ /* 0x000fe200087fe4ff */
[----:B------:R-:W-:Y:S02]  /*1a50*/  UIMAD UR6, UR24, UR6, URZ ;  /* 0x00000006180672a4 */ /* 0x000fe4000f8e023f */
[----:B------:R-:W-:Y:S01]  /*1a60*/  LEA R230, P2, R8, c[0x0][0x160], 0x1 ;  /* 0x0000580008e67a11 */ /* 0x000fe200078408ff */
[----:B------:R-:W-:Y:S01]  /*1a70*/  UMOV UR24, 0x4 ;  /* 0x0000000400187882 */ /* 0x000fe20000000000 */
[----:B------:R-:W-:Y:S01]  /*1a80*/  IMAD.WIDE.U32 R6, R5, c[0x0][0x370], R6 ;  /* 0x0000dc0005067a25 */ /* 0x000fe200078e0006 */
[----:B------:R-:W-:Y:S01]  /*1a90*/  UIMAD UR11, UR15, UR7, UR6 ;  /* 0x000000070f0b72a4 */ /* 0x000fe2000f8e0206 */
[----:B-1----:R-:W-:Y:S01]  /*1aa0*/  SHF.R.S32.HI R5, RZ, 0x1f, R24 ;  /* 0x0000001fff057819 */ /* 0x002fe20000011418 */
[----:B------:R-:W-:-:S02]  /*1ab0*/  UIADD3 UR6, UR15, UR8, URZ ;  /* 0x000000080f067290 */ /* 0x000fc4000fffe03f */
[----:B------:R-:W-:Y:S01]  /*1ac0*/  ULDC.64 UR22, c[0x0][0x200] ;  /* 0x0000800000167ab9 */ /* 0x000fe20000000a00 */
[----:B------:R-:W-:Y:S01]  /*1ad0*/  LEA.HI R5, R5, R24, RZ, 0x5 ;  /* 0x0000001805057211 */ /* 0x000fe200078f28ff */
[----:B------:R-:W-:Y:S01]  /*1ae0*/  ULDC.64 UR8, c[0x0][0x3c8] ;  /* 0x0000f20000087ab9 */ /* 0x000fe20000000a00 */
[----:B------:R-:W-:Y:S01]  /*1af0*/  IADD3 R7, R7, UR11, RZ ;  /* 0x0000000b07077c10 */ /* 0x000fe2000fffe0ff */
[----:B------:R-:W-:Y:S01]  /*1b00*/  UIMAD.WIDE UR6, UR6, UR24, UR8 ;  /* 0x00000018060672a5 */ /* 0x000fe2000f8e0208 */
[----:B------:R-:W-:Y:S01]  /*1b10*/  LOP3.LUT R10, R5, 0xffffffe0, RZ, 0xc0, !PT ;  /* 0xffffffe0050a7812 */ /* 0x000fe200078ec0ff */
[----:B------:R-:W-:Y:S01]  /*1b20*/  UIADD3 UR8, UR29, -0x1, URZ ;  /* 0xffffffff1d087890 */ /* 0x000fe2000fffe03f */
[----:B------:R-:W-:Y:S01]  /*1b30*/  SHF.R.S32.HI R5, RZ, 0x5, R5 ;  /* 0x00000005ff057819 */ /* 0x000fe20000011405 */
[----:B------:R-:W-:Y:S01]  /*1b40*/  IMAD.WIDE.U32 R6, R11, c[0x0][0x378], R6 ;  /* 0x0000de000b067a25 */ /* 0x000fe200078e0006 */
[----:B------:R-:W-:Y:S02]  /*1b50*/  IADD3 R11, R9, UR16, RZ ;  /* 0x00000010090b7c10 */ /* 0x000fe4000fffe0ff */
[----:B------:R-:W-:Y:S01]  /*1b60*/  UMOV UR10, UR6 ;  /* 0x00000006000a7c82 */ /* 0x000fe20008000000 */
[----:B------:R-:W-:Y:S01]  /*1b70*/  IMAD.IADD R24, R24, 0x1, -R10 ;  /* 0x0000000118187824 */ /* 0x000fe200078e0a0a */
[----:B------:R-:W-:Y:S01]  /*1b80*/  UIADD3 UR6, -UR21, UR31, UR18 ;  /* 0x0000001f15067290 */ /* 0x000fe2000fffe112 */
[----:B------:R-:W-:Y:S01]  /*1b90*/  LEA.HI.X R231, R8, c[0x0][0x164], R11, 0x1, P2 ;  /* 0x0000590008e77a11 */ /* 0x000fe200010f0c0b */
[----:B------:R-:W-:Y:S01]  /*1ba0*/  IMAD R9, R25, c[0x0][0x370], RZ ;  /* 0x0000dc0019097a24 */ /* 0x000fe200078e02ff */
[----:B------:R-:W-:Y:S01]  /*1bb0*/  IADD3 R7, R7, UR14, RZ ;  /* 0x0000000e07077c10 */ /* 0x000fe2000fffe0ff */
[----:B------:R-:W-:Y:S01]  /*1bc0*/  UIADD3 UR6, UR6, -UR40, URZ ;  /* 0x8000002806067290 */ /* 0x000fe2000fffe03f */
[----:B------:R-:W-:Y:S01]  /*1bd0*/  IMAD R5, R5, UR48, R24 ;  /* 0x0000003005057c24 */ /* 0x000fe2000f8e0218 */
[----:B------:R-:W-:Y:S01]  /*1be0*/  UMOV UR9, UR7 ;  /* 0x0000000700097c82 */ /* 0x000fe20008000000 */
[C---:B------:R-:W-:Y:S01]  /*1bf0*/  IMAD R9, R240.reuse, c[0x0][0x374], R9 ;  /* 0x0000dd00f0097a24 */ /* 0x040fe200078e0209 */
[----:B------:R-:W-:Y:S01]  /*1c00*/  USHF.R.S32.HI UR12, URZ, 0x1f, UR6 ;  /* 0x0000001f3f0c7899 */ /* 0x000fe20008011406 */
[----:B------:R-:W-:Y:S01]  /*1c10*/  IMAD.WIDE.U32 R6, R240, c[0x0][0x370], R6 ;  /* 0x0000dc00f0067a25 */ /* 0x000fe200078e0006 */
[----:B------:R-:W-:-:S02]  /*1c20*/  IADD3 R10, P0, R5, UR20, RZ ;  /* 0x00000014050a7c10 */ /* 0x000fc4000ff1e0ff */
[----:B------:R-:W-:Y:S02]  /*1c30*/  ULEA.HI UR12, UR12, UR6, URZ, 0x6 ;  /* 0x000000060c0c7291 */ /* 0x000fe4000f8f303f */
[----:B------:R-:W-:Y:S01]  /*1c40*/  LEA.HI.X.SX32 R8, R5, UR17, 0x1, P0 ;  /* 0x0000001105087c11 */ /* 0x000fe200080f0eff */
[----:B------:R-:W-:Y:S01]  /*1c50*/  IMAD.IADD R5, R7, 0x1, R9 ;  /* 0x0000000107057824 */ /* 0x000fe200078e0209 */
[----:B------:R-:W-:Y:S01]  /*1c60*/  USHF.R.S32.HI UR12, URZ, 0x6, UR12 ;  /* 0x000000063f0c7899 */ /* 0x000fe2000801140c */
[----:B------:R-:W-:Y:S01]  /*1c70*/  LEA R224, P2, R10, c[0x0][0x350], 0x2 ;  /* 0x0000d4000ae07a11 */ /* 0x000fe200078410ff */
[----:B------:R-:W-:Y:S01]  /*1c80*/  UIMAD.WIDE UR6, UR13, UR24, UR22 ;  /* 0x000000180d0672a5 */ /* 0x000fe2000f8e0216 */
[----:B------:R-:W-:Y:S01]  /*1c90*/  LEA R228, P3, R6, c[0x0][0x330], 0x1 ;  /* 0x0000cc0006e47a11 */ /* 0x000fe200078608ff */
[----:B------:R-:W-:Y:S01]  /*1ca0*/  UISETP.LT.AND UP1, UPT, URZ, UR12, UPT ;  /* 0x0000000c3f00728c */ /* 0x000fe2000bf21270 */
[----:B------:R-:W-:Y:S02]  /*1cb0*/  LEA.HI.X R225, R10, c[0x0][0x354], R8, 0x2, P2 ;  /* 0x0000d5000ae17a11 */ /* 0x000fe400010f1408 */
[----:B------:R-:W-:Y:S01]  /*1cc0*/  LEA.HI.X R229, R6, c[0x0][0x334], R5, 0x1, P3 ;  /* 0x0000cd0006e57a11 */ /* 0x000fe200018f0c05 */
[----:B------:R-:W-:-:S04]  /*1cd0*/  USEL UR12, URZ, UR12, !UP1 ;  /* 0x0000000c3f0c7287 */ /* 0x000fc8000c800000 */
[----:B------:R-:W-:-:S06]  /*1ce0*/  UISETP.GT.AND UP1, UPT, UR29, UR12, UPT ;  /* 0x0000000c1d00728c */ /* 0x000fcc000bf24270 */
        /* <DEDUP_REMOVED lines=20> */
.L_x_557:
        /* <DEDUP_REMOVED lines=18> */
.L_x_558:
        /* <DEDUP_REMOVED lines=30> */
.L_x_560:
[----:B------:R-:W-:Y:S05]  /*2130*/  BSYNC B0 ;  /* 0x0000000000007941 */ /* 0x000fea0003800000 */
.L_x_559:
        /* <DEDUP_REMOVED lines=17> */
.L_x_562:
[----:B------:R-:W-:Y:S05]  /*2250*/  BSYNC B0 ;  /* 0x0000000000007941 */ /* 0x000fea0003800000 */
.L_x_561:
        /* <DEDUP_REMOVED lines=27> */
.L_x_564:
[----:B------:R-:W-:Y:S05]  /*2410*/  BSYNC B0 ;  /* 0x0000000000007941 */ /* 0x000fea0003800000 */
.L_x_563:
        /* <DEDUP_REMOVED lines=15> */
.L_x_556:
[----:B------:R-:W-:Y:S01]  /*2510*/  ULDC.64 UR14, c[0x0][0x1a0] ;  /* 0x00006800000e7ab9 */ /* 0x000fe20000000a00 */
[----:B------:R-:W-:Y:S01]  /*2520*/  IADD3 R5, R240, 0x20, RZ ;  /* 0x00000020f0057810 */ /* 0x000fe20007ffe0ff */
[----:B------:R-:W-:Y:S01]  /*2530*/  UIMAD UR11, UR19, UR14, URZ ;  /* 0x0000000e130b72a4 */ /* 0x000fe2000f8e023f */
[----:B------:R-:W-:Y:S01]  /*2540*/  MOV R12, 0x40 ;  /* 0x00000040000c7802 */ /* 0x000fe20000000f00 */
[----:B------:R-:W-:Y:S01]  /*2550*/  UIMAD UR13, UR32, -0x40, UR21 ;  /* 0xffffffc0200d78a4 */ /* 0x000fe2000f8e0215 */
[----:B------:R-:W-:Y:S01]  /*2560*/  IMAD.U32 R6, RZ, RZ, UR18 ;  /* 0x00000012ff067e24 */ /* 0x000fe2000f8e00ff */
[----:B------:R-:W-:-:S02]  /*2570*/  UIMAD UR15, UR18, UR15, UR11 ;  /* 0x0000000f120f72a4 */ /* 0x000fc4000f8e020b */
[----:B------:R-:W-:Y:S01]  /*2580*/  UIMAD UR11, UR8, -0x40, UR31 ;  /* 0xffffffc0080b78a4 */ /* 0x000fe2000f8e021f */
[C---:B------:R-:W-:Y:S01]  /*2590*/  IMAD.WIDE.U32 R16, R12.reuse, c[0x0][0x370], RZ ;  /* 0x0000dc000c107a25 */ /* 0x040fe200078e00ff */
[----:B------:R-:W-:Y:S01]  /*25a0*/  ULDC.64 UR16, c[0x0][0x198] ;  /* 0x0000660000107ab9 */ /* 0x000fe20000000a00 */
[C---:B------:R-:W-:Y:S01]  /*25b0*/  ISETP.GE.AND P0, PT, R5.reuse, UR13, PT ;  /* 0x0000000d05007c0c */ /* 0x040fe2000bf06270 */
[----:B------:R-:W-:Y:S01]  /*25c0*/  UIMAD UR16, UR19, UR16, URZ ;  /* 0x00000010131072a4 */ /* 0x000fe2000f8e023f */
[----:B------:R-:W-:Y:S01]  /*25d0*/  IMAD R20, R12, c[0x0][0x374], RZ ;  /* 0x0000dd000c147a24 */ /* 0x000fe200078e02ff */
[----:B------:R-:W-:Y:S01]  /*25e0*/  ISETP.GE.AND P2, PT, R5, UR11, PT ;  /* 0x0000000b05007c0c */ /* 0x000fe2000bf46270 */
[----:B------:R-:W-:Y:S01]  /*25f0*/  IMAD R5, R15, c[0x0][0x1b0], RZ ;  /* 0x00006c000f057a24 */ /* 0x000fe200078e02ff */
[----:B------:R-:W-:Y:S01]  /*2600*/  UIMAD UR17, UR18, UR17, UR16 ;  /* 0x00000011121172a4 */ /* 0x000fe2000f8e0210 */
[----:B------:R-:W-:-:S04]  /*2610*/  IMAD.WIDE.U32 R8, R6, c[0x0][0x198], R246 ;  /* 0x0000660006087a25 */ /* 0x000fc800078e00f6 */
[----:B------:R-:W-:Y:S01]  /*2620*/  IMAD R13, R4, c[0x0][0x1b4], R5 ;  /* 0x00006d00040d7a24 */ /* 0x000fe200078e0205 */
[----:B------:R-:W-:Y:S01]  /*2630*/  IADD3 R8, P3, R8, UR27, RZ ;  /* 0x0000001b08087c10 */ /* 0x000fe2000ff7e0ff */
[----:B------:R-:W-:Y:S02]  /*2640*/  IMAD R5, R15, c[0x0][0x1b8], RZ ;  /* 0x00006e000f057a24 */ /* 0x000fe400078e02ff */
[----:B------:R-:W-:Y:S02]  /*2650*/  IMAD.WIDE.U32 R6, R6, c[0x0][0x1a0], R246 ;  /* 0x0000680006067a25 */ /* 0x000fe400078e00f6 */
[----:B------:R-:W-:Y:S02]  /*2660*/  @!P2 IADD3 R14, P4, R228, R16, RZ ;  /* 0x00000010e40ea210 */ /* 0x000fe40007f9e0ff */
[----:B------:R-:W-:Y:S01]  /*2670*/  IMAD.U32 R11, RZ, RZ, UR17 ;  /* 0x00000011ff0b7e24 */ /* 0x000fe2000f8e00ff */
[----:B------:R-:W-:Y:S01]  /*2680*/  IADD3 R10, P1, R6, UR25, RZ ;  /* 0x00000019060a7c10 */ /* 0x000fe2000ff3e0ff */
[----:B------:R-:W-:Y:S01]  /*2690*/  IMAD.U32 R6, RZ, RZ, UR15 ;  /* 0x0000000fff067e24 */ /* 0x000fe2000f8e00ff */
[----:B------:R-:W-:Y:S01]  /*26a0*/  @!P2 IADD3.X R15, R229, R17, R20, P4, !PT ;  /* 0x00000011e50fa210 */ /* 0x000fe200027fe414 */
[----:B------:R-:W-:Y:S01]  /*26b0*/  IMAD.WIDE.U32 R18, R12, c[0x0][0x190], RZ ;  /* 0x000064000c127a25 */ /* 0x000fe200078e00ff */
[----:B------:R-:W-:-:S02]  /*26c0*/  PLOP3.LUT P4, PT, PT, PT, UP6, 0x80, 0x0 ;  /* 0x000000000000781c */ /* 0x000fc40003f8f068 */
[----:B------:R-:W-:Y:S02]  /*26d0*/  IADD3.X R9, R9, UR30, R11, P3, !PT ;  /* 0x0000001e09097c10 */ /* 0x000fe40009ffe40b */
[----:B------:R-:W-:Y:S02]  /*26e0*/  IADD3.X R11, R7, UR26, R6, P1, !PT ;  /* 0x0000001a070b7c10 */ /* 0x000fe40008ffe406 */
[----:B------:R-:W-:Y:S01]  /*26f0*/  ISETP.GE.AND P1, PT, R240, UR13, PT ;  /* 0x0000000df0007c0c */ /* 0x000fe2000bf26270 */
[----:B------:R-:W-:-:S04]  /*2700*/  IMAD.WIDE.U32 R6, R4, c[0x0][0x1b0], R8 ;  /* 0x00006c0004067a25 */ /* 0x000fc800078e0008 */
[----:B------:R-:W-:Y:S01]  /*2710*/  IMAD R8, R12, c[0x0][0x194], RZ ;  /* 0x000065000c087a24 */ /* 0x000fe200078e02ff */
[----:B------:R-:W-:Y:S01]  /*2720*/  @!P2 IADD3 R12, P3, R230, R18, RZ ;  /* 0x00000012e60ca210 */ /* 0x000fe20007f7e0ff */
[----:B------:R-:W-:Y:S01]  /*2730*/  @!P0 IMAD.MOV.U32 R16, RZ, RZ, R6 ;  /* 0x000000ffff108224 */ /* 0x000fe200078e0006 */
[----:B------:R-:W-:Y:S02]  /*2740*/  IADD3 R7, R7, R13, RZ ;  /* 0x0000000d07077210 */ /* 0x000fe40007ffe0ff */
[----:B------:R-:W-:Y:S01]  /*2750*/  @!P2 IADD3.X R13, R231, R19, R8, P3, !PT ;  /* 0x00000013e70da210 */ /* 0x000fe20001ffe408 */
[----:B------:R-:W-:Y:S01]  /*2760*/  IMAD R19, R4, c[0x0][0x1bc], R5 ;  /* 0x00006f0004137a24 */ /* 0x000fe200078e0205 */
[----:B------:R-:W-:Y:S01]  /*2770*/  @!P0 IADD3 R20, P3, R240, 0x20, RZ ;  /* 0x00000020f0148810 */ /* 0x000fe20007f7e0ff */
[----:B------:R-:W-:Y:S01]  /*2780*/  IMAD.WIDE.U32 R4, R4, c[0x0][0x1b8], R10 ;  /* 0x00006e0004047a25 */ /* 0x000fe200078e000a */
[C---:B------:R-:W-:Y:S02]  /*2790*/  @!P0 IADD3 R18, P5, R240.reuse, 0x20, RZ ;  /* 0x00000020f0128810 */ /* 0x040fe40007fbe0ff */
[----:B------:R-:W-:Y:S01]  /*27a0*/  @!P0 MOV R17, R7 ;  /* 0x0000000700118202 */ /* 0x000fe20000000f00 */
[--C-:B------:R-:W-:Y:S01]  /*27b0*/  @!P0 IMAD.X R8, RZ, RZ, R25.reuse, P3 ;  /* 0x000000ffff088224 */ /* 0x100fe200018e0619 */
[----:B------:R-:W-:Y:S01]  /*27c0*/  ISETP.GE.AND P3, PT, R240, UR11, PT ;  /* 0x0000000bf0007c0c */ /* 0x000fe2000bf66270 */
[----:B------:R-:W-:Y:S01]  /*27d0*/  @P4 BAR.SYNC.DEFER_BLOCKING 0x0 ;  /* 0x0000000000004b1d */ /* 0x000fe20000010000 */
[----:B------:R-:W-:Y:S01]  /*27e0*/  @!P1 IMAD R9, R25, c[0x0][0x198], RZ ;  /* 0x0000660019099a24 */ /* 0x000fe200078e02ff */
[----:B------:R-:W-:Y:S01]  /*27f0*/  IADD3 R5, R5, R19, RZ ;  /* 0x0000001305057210 */ /* 0x000fe20007ffe0ff */
[----:B------:R-:W-:-:S02]  /*2800*/  @!P0 IMAD.X R11, RZ, RZ, R25, P5 ;  /* 0x000000ffff0b8224 */ /* 0x000fc400028e0619 */
[----:B------:R-:W-:Y:S02]  /*2810*/  @!P1 IMAD R19, R240, c[0x0][0x19c], R9 ;  /* 0x00006700f0139a24 */ /* 0x000fe400078e0209 */
[----:B------:R-:W-:Y:S01]  /*2820*/  @!P0 IMAD R10, R8, c[0x0][0x198], RZ ;  /* 0x00006600080a8a24 */ /* 0x000fe200078e02ff */
[----:B------:R-:W-:Y:S01]  /*2830*/  @!P0 MOV R8, R4 ;  /* 0x0000000400088202 */ /* 0x000fe20000000f00 */
[----:B------:R-:W-:-:S04]  /*2840*/  @!P1 IMAD.WIDE.U32 R6, R240, c[0x0][0x198], R6 ;  /* 0x00006600f0069a25 */ /* 0x000fc800078e0006 */
[----:B------:R-:W-:Y:S01]  /*2850*/  @!P0 IMAD R11, R11, c[0x0][0x1a0], RZ ;  /* 0x000068000b0b8a24 */ /* 0x000fe200078e02ff */
[----:B------:R-:W-:Y:S01]  /*2860*/  @!P1 IADD3 R7, R7, R19, RZ ;  /* 0x0000001307079210 */ /* 0x000fe20007ffe0ff */
[----:B------:R-:W-:Y:S01]  /*2870*/  @!P0 IMAD R23, R20, c[0x0][0x19c], R10 ;  /* 0x0000670014178a24 */ /* 0x000fe200078e020a */
[----:B------:R-:W-:Y:S01]  /*2880*/  @!P1 LEA R10, P5, R6, c[0x0][0x168], 0x1 ;  /* 0x00005a00060a9a11 */ /* 0x000fe200078a08ff */
[----:B------:R-:W-:Y:S02]  /*2890*/  @!P0 IMAD R22, R18, c[0x0][0x1a4], R11 ;  /* 0x0000690012168a24 */ /* 0x000fe400078e020b */
[----:B------:R-:W-:Y:S01]  /*28a0*/  @!P0 IMAD.MOV.U32 R9, RZ, RZ, R5 ;  /* 0x000000ffff098224 */ /* 0x000fe200078e0005 */
[----:B------:R-:W-:Y:S01]  /*28b0*/  @!P1 LEA.HI.X R11, R6, c[0x0][0x16c], R7, 0x1, P5 ;  /* 0x00005b00060b9a11 */ /* 0x000fe200028f0c07 */
[----:B------:R-:W-:Y:S01]  /*28c0*/  @!P0 IMAD.WIDE.U32 R20, R20, c[0x0][0x198], R16 ;  /* 0x0000660014148a25 */ /* 0x000fe200078e0010 */
[----:B------:R1:W-:Y:S03]  /*28d0*/  @P3 STS.128 [R226+0x8000], RZ ;  /* 0x008000ffe2003388 */ /* 0x0003e60000000c00 */
[----:B------:R-:W-:-:S02]  /*28e0*/  @!P1 IMAD R6, R25, c[0x0][0x1a0], RZ ;  /* 0x0000680019069a24 */ /* 0x000fc400078e02ff */
[----:B------:R-:W-:Y:S01]  /*28f0*/  @!P0 IMAD.WIDE.U32 R18, R18, c[0x0][0x1a0], R8 ;  /* 0x0000680012128a25 */ /* 0x000fe200078e0008 */
[----:B------:R1:W-:Y:S01]  /*2900*/  @P3 STS.128 [R226+0xa000], RZ ;  /* 0x00a000ffe2003388 */ /* 0x0003e20000000c00 */
[----:B------:R-:W-:Y:S02]  /*2910*/  @!P0 LEA R8, P6, R20, c[0x0][0x168], 0x1 ;  /* 0x00005a0014088a11 */ /* 0x000fe400078c08ff */
[C---:B------:R-:W-:Y:S01]  /*2920*/  @!P1 IMAD R6, R240.reuse, c[0x0][0x1a4], R6 ;  /* 0x00006900f0069a24 */ /* 0x040fe200078e0206 */
[----:B------:R1:W-:Y:S01]  /*2930*/  @P3 STS.128 [R226+0xc000], RZ ;  /* 0x00c000ffe2003388 */ /* 0x0003e20000000c00 */
[----:B------:R-:W-:Y:S01]  /*2940*/  @!P1 IMAD.WIDE.U32 R16, R240, c[0x0][0x1a0], R4 ;  /* 0x00006800f0109a25 */ /* 0x000fe200078e0004 */
[----:B------:R-:W-:Y:S02]  /*2950*/  @!P0 LEA R4, P4, R18, c[0x0][0x170], 0x1 ;  /* 0x00005c0012048a11 */ /* 0x000fe400078808ff */
[----:B------:R1:W-:Y:S01]  /*2960*/  @P3 STS.128 [R226+0xe000], RZ ;  /* 0x00e000ffe2003388 */ /* 0x0003e20000000c00 */
[----:B------:R-:W-:Y:S01]  /*2970*/  @!P0 IMAD.IADD R7, R21, 0x1, R23 ;  /* 0x0000000115078824 */ /* 0x000fe200078e0217 */
[----:B------:R-:W-:Y:S01]  /*2980*/  @!P1 IADD3 R5, R17, R6, RZ ;  /* 0x0000000611059210 */ /* 0x000fe20007ffe0ff */
[----:B------:R-:W-:Y:S01]  /*2990*/  @!P0 IMAD.IADD R17, R19, 0x1, R22 ;  /* 0x0000000113118824 */ /* 0x000fe200078e0216 */
[----:B------:R-:W-:Y:S01]  /*29a0*/  @!PT LDS RZ, [RZ] ;  /* 0x00000000fffff984 */ /* 0x000fe20000000800 */
[----:B------:R-:W-:Y:S01]  /*29b0*/  @!PT LDS RZ, [RZ] ;  /* 0x00000000fffff984 */ /* 0x000fe20000000800 */
[----:B------:R-:W-:Y:S01]  /*29c0*/  @!PT LDS RZ, [RZ] ;  /* 0x00000000fffff984 */ /* 0x000fe20000000800 */
[----:B------:R1:W-:Y:S01]  /*29d0*/  @!P3 LDGSTS.E.BYPASS.LTC128B.128 [R226+0x8000], [R228.64] ;  /* 0x08000000e4e2bfae */ /* 0x0003e2000b901d44 */
[----:B------:R-:W-:-:S02]  /*29e0*/  @!P1 LEA R6, P5, R16, c[0x0][0x170], 0x1 ;  /* 0x00005c0010069a11 */ /* 0x000fc400078a08ff */
[----:B------:R-:W-:Y:S01]  /*29f0*/  @!P0 LEA.HI.X R9, R20, c[0x0][0x16c], R7, 0x1, P6 ;  /* 0x00005b0014098a11 */ /* 0x000fe200030f0c07 */
[----:B------:R1:W-:Y:S01]  /*2a00*/  @!P3 LDGSTS.E.BYPASS.LTC128B.128 [R226+0xa000], [R228.64+0x80] ;  /* 0x0a000080e4e2bfae */ /* 0x0003e2000b901d44 */
[----:B------:R-:W-:Y:S02]  /*2a10*/  @!P1 LEA.HI.X R7, R16, c[0x0][0x174], R5, 0x1, P5 ;  /* 0x00005d0010079a11 */ /* 0x000fe400028f0c05 */
[----:B------:R-:W-:Y:S01]  /*2a20*/  @!P0 LEA.HI.X R5, R18, c[0x0][0x174], R17, 0x1, P4 ;  /* 0x00005d0012058a11 */ /* 0x000fe200020f0c11 */
        /* <DEDUP_REMOVED lines=66> */
[----:B--2---:R-:W-:Y:S01]  /*2e50*/  MOV R8, c[0x0][0x308] ;  /* 0x0000c20000087a02 */ /* 0x004fe20000000f00 */
[----:B------:R-:W-:-:S02]  /*2e60*/  IMAD.MOV.U32 R9, RZ, RZ, c[0x0][0x30c] ;  /* 0x0000c300ff097624 */ /* 0x000fc400078e00ff */
        /* <DEDUP_REMOVED lines=14> */
[----:B------:R-:W0:Y:S04]  /*2f50*/  LDGDEPBAR ;  /* 0x00000000000079af */ /* 0x000e280000000000 */
[----:B---3--:R3:W4:Y:S04]  /*2f60*/  LDG.E.64 R6, [R8.64+0x8] ;  /* 0x0000080408067981 */ /* 0x008728000c1e1b00 */
[----:B---3--:R-:W3:Y:S01]  /*2f70*/  LDG.E.64 R8, [R8.64] ;  /* 0x0000000408087981 */ /* 0x008ee2000c1e1b00 */
[----:B--2---:R-:W-:Y:S01]  /*2f80*/  IADD3 R4, R227, 0x8, RZ ;  /* 0x00000008e3047810 */ /* 0x004fe20007ffe0ff */
[----:B------:R-:W-:Y:S01]  /*2f90*/  IMAD.MOV.U32 R236, RZ, RZ, 0x7f800000 ;  /* 0x7f800000ffec7424 */ /* 0x000fe200078e00ff */
[----:B------:R-:W-:-:S02]  /*2fa0*/  MOV R237, 0x7f800000 ;  /* 0x7f80000000ed7802 */ /* 0x000fc40000000f00 */
[----:B------:R-:W-:Y:S02]  /*2fb0*/  ISETP.GE.AND P0, PT, R4, UR11, PT ;  /* 0x0000000b04007c0c */ /* 0x000fe4000bf06270 */
[----:B------:R-:W-:Y:S01]  /*2fc0*/  MOV R4, 0x4 ;  /* 0x0000000400047802 */ /* 0x000fe20000000f00 */
[----:B------:R-:W-:-:S04]  /*2fd0*/  IMAD.MOV.U32 R248, RZ, RZ, c[0x0][0x22c] ;  /* 0x00008b00fff87624 */ /* 0x000fc800078e00ff */
[----:B------:R-:W-:-:S04]  /*2fe0*/  IMAD.WIDE R4, R227, R4, UR6 ;  /* 0x00000006e3047e25 */ /* 0x000fc8000f8e0204 */
[----:B------:R-:W-:Y:S01]  /*2ff0*/  IMAD R248, R248, c[0x0][0x1c0], RZ ;  /* 0x00007000f8f87a24 */ /* 0x000fe200078e02ff */
[----:B------:R2:W5:Y:S04]  /*3000*/  @!P1 LDG.E R236, [R4.64] ;  /* 0x0000000404ec9981 */ /* 0x000568000c1e1900 */
[----:B------:R2:W5:Y:S01]  /*3010*/  @!P0 LDG.E R237, [R4.64+0x20] ;  /* 0x0000200404ed8981 */ /* 0x000562000c1e1900 */
        /* <DEDUP_REMOVED lines=24> */
[----:B--2---:R-:W-:Y:S01]  /*31a0*/  SHF.R.S32.HI R4, RZ, 0x1f, R24 ;  /* 0x0000001fff047819 */ /* 0x004fe20000011418 */
        /* <DEDUP_REMOVED lines=42> */
[----:B------:R-:W-:Y:S01]  /*3450*/  UIADD3 UR17, UR17, -UR21, URZ ;  /* 0x8000001511117290 */ /* 0x000fe2000fffe03f */
[----:B----4-:R-:W-:Y:S02]  /*3460*/  IADD3 R238, P1, P0, R6, UR46, R24 ;  /* 0x0000002e06ee7c10 */ /* 0x010fe4000f83e018 */
[----:B------:R-:W-:Y:S02]  /*3470*/  CS2R R24, SRZ ;  /* 0x0000000000187805 */ /* 0x000fe4000001ff00 */
[----:B------:R-:W-:Y:S01]  /*3480*/  IADD3.X R243, R7, UR50, R4, P1, P0 ;  /* 0x0000003207f37c10 */ /* 0x000fe20008fe0404 */
[----:B------:R-:W-:Y:S01]  /*3490*/  IMAD.WIDE.U32 R238, R238, -0x2daee0ad, RZ ;  /* 0xd2511f53eeee7825 */ /* 0x000fe200078e00ff */
[----:B---3--:R-:W2:Y:S08]  /*34a0*/  R2UR UR14, R9 ;  /* 0x00000000090e73c2 */ /* 0x008eb000000e0000 */
[----:B------:R-:W3:Y:S01]  /*34b0*/  R2UR UR15, R8 ;  /* 0x00000000080f73c2 */ /* 0x000ee200000e0000 */
[----:B--2---:R-:W-:-:S02]  /*34c0*/  UIADD3 UR29, UR14, -0x4498517b, URZ ;  /* 0xbb67ae850e1d7890 */ /* 0x004fc4000fffe03f */
[----:B------:R-:W-:Y:S02]  /*34d0*/  UIADD3 UR27, UR14, 0x76cf5d0a, URZ ;  /* 0x76cf5d0a0e1b7890 */ /* 0x000fe4000fffe03f */
[----:B------:R-:W-:Y:S02]  /*34e0*/  UIADD3 UR25, UR14, 0x32370b8f, URZ ;  /* 0x32370b8f0e197890 */ /* 0x000fe4000fffe03f */
[----:B------:R-:W-:Y:S02]  /*34f0*/  UIADD3 UR23, UR14, -0x126145ec, URZ ;  /* 0xed9eba140e177890 */ /* 0x000fe4000fffe03f */
[----:B---3--:R-:W-:Y:S02]  /*3500*/  UIADD3 UR30, UR15, -0x61c88647, URZ ;  /* 0x9e3779b90f1e7890 */ /* 0x008fe4000fffe03f */
[----:B------:R-:W-:Y:S02]  /*3510*/  UIADD3 UR28, UR15, 0x3c6ef372, URZ ;  /* 0x3c6ef3720f1c7890 */ /* 0x000fe4000fffe03f */
[----:B------:R-:W-:-:S02]  /*3520*/  UIADD3 UR26, UR15, -0x255992d5, URZ ;  /* 0xdaa66d2b0f1a7890 */ /* 0x000fc4000fffe03f */
[----:B------:R-:W-:Y:S02]  /*3530*/  UIADD3 UR24, UR15, 0x78dde6e4, URZ ;  /* 0x78dde6e40f187890 */ /* 0x000fe4000fffe03f */
[----:B------:R-:W-:Y:S02]  /*3540*/  UIADD3 UR22, UR15, 0x1715609d, URZ ;  /* 0x1715609d0f167890 */ /* 0x000fe4000fffe03f */
[----:B------:R-:W-:Y:S02]  /*3550*/  UIADD3 UR20, UR14, -0x56f99767, URZ ;  /* 0xa90668990e147890 */ /* 0x000fe4000fffe03f */
[----:B------:R-:W-:Y:S02]  /*3560*/  UIADD3 UR19, UR15, -0x4ab325aa, URZ ;  /* 0xb54cda560f137890 */ /* 0x000fe4000fffe03f */
[----:B-1----:R-:W-:Y:S02]  /*3570*/  UIADD3 UR18, UR14, 0x646e171e, URZ ;  /* 0x646e171e0e127890 */ /* 0x002fe4000fffe03f */
.L_x_568:
[----:B------:R-:W0:Y:S01]  /*3580*/  LDGDEPBAR ;  /* 0x00000000000079af */ /* 0x000e220000000000 */
[----:B------:R-:W-:Y:S01]  /*3590*/  USHF.L.U32 UR11, UR8, 0x6, URZ ;  /* 0x00000006080b7899 */ /* 0x000fe2000800063f */
[C---:B-----5:R-:W-:Y:S01]  /*35a0*/  FSETP.NEU.FTZ.AND P0, PT, R236.reuse, -INF , PT ;  /* 0xff800000ec00780b */ /* 0x060fe20003f1d000 */
[----:B------:R-:W-:Y:S02]  /*35b0*/  UISETP.GT.AND UP1, UPT, UR8, UR12, UPT ;  /* 0x0000000c0800728c */ /* 0x000fe4000bf24270 */
[----:B------:R-:W-:Y:S02]  /*35c0*/  UISETP.GE.AND UP0, UPT, UR11, UR17, UPT ;  /* 0x000000110b00728c */ /* 0x000fe4000bf06270 */
[----:B------:R-:W-:Y:S02]  /*35d0*/  IMAD.U32 R112, RZ, RZ, UR11 ;  /* 0x0000000bff707e24 */ /* 0x000fe4000f8e00ff */
        /* <DEDUP_REMOVED lines=13> */
[----:B------:R-:W-:Y:S03]  /*36b0*/  LDSM.16.M88.4 R108, [R3+0x10000] ;  /* 0x01000000036c783b */ /* 0x000fe60000000200 */
[C---:B------:R-:W-:Y:S08]  /*36c0*/  HMMA.16816.F32 R8, R16.reuse, R10, RZ ;  /* 0x0000000a1008723c */ /* 0x040ff000000018ff */
[C---:B--2---:R-:W-:Y:S08]  /*36d0*/  HMMA.16816.F32 R12, R16.reuse, R84, RZ ;  /* 0x00000054100c723c */ /* 0x044ff000000018ff */
[----:B------:R-:W-:Y:S01]  /*36e0*/  HMMA.16816.F32 R16, R16, R86, RZ ;  /* 0x000000561010723c */ /* 0x000fe200000018ff */
[----:B------:R-:W1:Y:S07]  /*36f0*/  LDSM.16.M88.4 R84, [R212+0x10800] ;  /* 0x01080000d454783b */ /* 0x000e6e0000000200 */
[C---:B---3--:R-:W-:Y:S08]  /*3700*/  HMMA.16816.F32 R4, R88.reuse, R92, R4 ;  /* 0x0000005c5804723c */ /* 0x048ff00000001804 */
[C---:B------:R-:W-:Y:S01]  /*3710*/  HMMA.16816.F32 R8, R88.reuse, R94, R8 ;  /* 0x0000005e5808723c */ /* 0x040fe20000001808 */
[----:B------:R-:W2:Y:S07]  /*3720*/  LDSM.16.M88.4 R92, [R218] ;  /* 0x00000000da5c783b */ /* 0x000eae0000000200 */
[C---:B----4-:R-:W-:Y:S08]  /*3730*/  HMMA.16816.F32 R12, R88.reuse, R96, R12 ;  /* 0x00000060580c723c */ /* 0x050ff0000000180c */
        /* <DEDUP_REMOVED lines=10> */
[C---:B--2---:R-:W-:Y:S08]  /*37e0*/  HMMA.16816.F32 R4, R92.reuse, R108, R4 ;  /* 0x0000006c5c04723c */ /* 0x044ff00000001804 */
[C---:B------:R-:W-:Y:S01]  /*37f0*/  HMMA.16816.F32 R8, R92.reuse, R110, R8 ;  /* 0x0000006e5c08723c */ /* 0x040fe20000001808 */
[----:B------:R-:W2:Y:S07]  /*3800*/  LDSM.16.M88.4 R108, [R2+0x12000] ;  /* 0x01200000026c783b */ /* 0x000eae0000000200 */
[C---:B---3--:R-:W-:Y:S08]  /*3810*/  HMMA.16816.F32 R12, R92.reuse, R88, R12 ;  /* 0x000000585c0c723c */ /* 0x048ff0000000180c */
[----:B------:R-:W-:Y:S01]  /*3820*/  HMMA.16816.F32 R16, R92, R90, R16 ;  /* 0x0000005a5c10723c */ /* 0x000fe20000001810 */
[----:B------:R-:W3:Y:S06]  /*3830*/  LDSM.16.M88.4 R88, [R2+0x12800] ;  /* 0x012800000258783b */ /* 0x000eec0000000200 */
        /* <DEDUP_REMOVED lines=67> */
[C---:B---3--:R-:W-:Y:S01]  /*3c70*/  HMMA.16816.F32 R12, R96.reuse, R88, R12 ;  /* 0x00000058600c723c */ /* 0x048fe2000000180c */
[----:B------:R-:W3:Y:S07]  /*3c80*/  @!P4 S2R R88, SR_TID.X ;  /* 0x000000000058c919 */ /* 0x000eee0000002100 */
        /* <DEDUP_REMOVED lines=8> */
[----:B------:R-:W-:Y:S04]  /*3d10*/  IMAD R97, R97, 0x2, R244 ;  /* 0x0000000261617824 */ /* 0x000fe800078e02f4 */
[C---:B-1----:R-:W-:Y:S07]  /*3d20*/  HMMA.16816.F32 R12, R100.reuse, R84, R12 ;  /* 0x00000054640c723c */ /* 0x042fee000000180c */
[----:B---3--:R-:W-:Y:S01]  /*3d30*/  @!P4 IMAD.SHL.U32 R85, R88, 0x2, RZ ;  /* 0x000000025855c824 */ /* 0x008fe200078e00ff */
[----:B------:R-:W-:Y:S01]  /*3d40*/  HMMA.16816.F32 R16, R100, R86, R16 ;  /* 0x000000566410723c */ /* 0x000fe20000001810 */
[----:B------:R-:W-:Y:S03]  /*3d50*/  IMAD.U32 R84, RZ, RZ, UR31 ;  /* 0x0000001fff547e24 */ /* 0x000fe6000f8e00ff */
[----:B------:R-:W-:Y:S01]  /*3d60*/  @!P4 LOP3.LUT R85, R250, 0x6, R85, 0xf8, !PT ;  /* 0x00000006fa55c812 */ /* 0x000fe200078ef855 */
[----:B------:R-:W-:Y:S01]  /*3d70*/  IMAD.U32 R88, RZ, RZ, UR32 ;  /* 0x00000020ff587e24 */ /* 0x000fe2000f8e00ff */
[----:B------:R-:W-:Y:S01]  /*3d80*/  @!P4 IADD3 R84, -R84, 0x1, R227 ;  /* 0x000000015454c810 */ /* 0x000fe20007ffe1e3 */
[----:B------:R-:W-:Y:S01]  /*3d90*/  IMAD.U32 R86, RZ, RZ, UR8 ;  /* 0x00000008ff567e24 */ /* 0x000fe2000f8e00ff */
[C---:B--2---:R-:W-:Y:S05]  /*3da0*/  HMMA.16816.F32 R4, R92.reuse, R108, R4 ;  /* 0x0000006c5c04723c */ /* 0x044fea0000001804 */
[----:B------:R-:W-:Y:S01]  /*3db0*/  @!P4 IADD3 R84, R112, UR21, R84 ;  /* 0x000000157054cc10 */ /* 0x000fe2000fffe054 */
[----:B------:R-:W-:Y:S02]  /*3dc0*/  @!P4 IMAD R88, R88, 0x40, R85 ;  /* 0x000000405858c824 */ /* 0x000fe400078e0255 */
[C---:B------:R-:W-:Y:S04]  /*3dd0*/  HMMA.16816.F32 R8, R92.reuse, R110, R8 ;  /* 0x0000006e5c08723c */ /* 0x040fe80000001808 */
[----:B------:R-:W-:Y:S01]  /*3de0*/  @!P4 IMNMX R89, R84, UR21, PT ;  /* 0x000000155459cc17 */ /* 0x000fe2000b800200 */
[----:B------:R-:W-:Y:S01]  /*3df0*/  IMAD R100, R86, 0x4, R245 ;  /* 0x0000000456647824 */ /* 0x000fe200078e02f5 */
[C---:B------:R-:W-:Y:S02]  /*3e00*/  @!P4 IADD3 R91, R88.reuse, 0x1, RZ ;  /* 0x00000001585bc810 */ /* 0x040fe40007ffe0ff */
[-C--:B------:R-:W-:Y:S01]  /*3e10*/  @!P4 ISETP.GE.AND P1, PT, R88, R89.reuse, PT ;  /* 0x000000595800c20c */ /* 0x080fe20003f26270 */
[----:B------:R-:W-:Y:S07]  /*3e20*/  IMAD.WIDE.U32 R100, R100, -0x326172a9, RZ ;  /* 0xcd9e8d5764647825 */ /* 0x000fee00078e00ff */
[----:B------:R-:W-:Y:S02]  /*3e30*/  @!P4 FSEL R4, R4, -INF , !P1 ;  /* 0xff8000000404c808 */ /* 0x000fe40004800000 */
[-C--:B------:R-:W-:Y:S03]  /*3e40*/  @!P4 ISETP.GE.AND P1, PT, R91, R89.reuse, PT ;  /* 0x000000595b00c20c */ /* 0x080fe60003f26270 */
[--C-:B------:R-:W-:Y:S01]  /*3e50*/  FFMA.FTZ R85, R4, c[0x0][0x23c], -R90.reuse ;  /* 0x00008f0004557a23 */ /* 0x100fe2000001085a */
[----:B------:R-:W-:Y:S02]  /*3e60*/  @!P4 IADD3 R4, R84, 0x8, RZ ;  /* 0x000000085404c810 */ /* 0x000fe40007ffe0ff */
[----:B------:R-:W-:Y:S01]  /*3e70*/  @!P4 FSEL R5, R5, -INF , !P1 ;  /* 0xff8000000505c808 */ /* 0x000fe20004800000 */
[----:B------:R1:W-:Y:S01]  /*3e80*/  MUFU.EX2 R131, R85 ;  /* 0x0000005500837308 */ /* 0x0003e20000000800 */
[----:B------:R-:W-:Y:S03]  /*3e90*/  @!P4 IMNMX R4, R4, UR21, PT ;  /* 0x000000150404cc17 */ /* 0x000fe6000b800200 */
[--C-:B------:R-:W-:Y:S01]  /*3ea0*/  FFMA.FTZ R96, R5, c[0x0][0x23c], -R90.reuse ;  /* 0x00008f0005607a23 */ /* 0x100fe2000001085a */
[-C--:B------:R-:W-:Y:S02]  /*3eb0*/  @!P4 ISETP.GE.AND P1, PT, R88, R4.reuse, PT ;  /* 0x000000045800c20c */ /* 0x080fe40003f26270 */
[----:B------:R-:W-:Y:S02]  /*3ec0*/  FSEL R5, R98, RZ, P0 ;  /* 0x000000ff62057208 */ /* 0x000fe40000000000 */
[----:B------:R-:W-:Y:S01]  /*3ed0*/  @!P4 FSEL R6, R6, -INF , !P1 ;  /* 0xff8000000606c808 */ /* 0x000fe20004800000 */
[----:B------:R2:W3:Y:S01]  /*3ee0*/  MUFU.EX2 R130, R96 ;  /* 0x0000006000827308 */ /* 0x0004e20000000800 */
[-C--:B------:R-:W-:Y:S02]  /*3ef0*/  @!P4 ISETP.GE.AND P0, PT, R91, R4.reuse, PT ;  /* 0x000000045b00c20c */ /* 0x080fe40003f06270 */
[----:B------:R-:W-:Y:S01]  /*3f00*/  @!P4 IADD3 R91, R88, 0x8, RZ ;  /* 0x00000008585bc810 */ /* 0x000fe20007ffe0ff */
[----:B------:R-:W-:Y:S01]  /*3f10*/  FFMA.FTZ R6, R6, c[0x0][0x23c], -R5 ;  /* 0x00008f0006067a23 */ /* 0x000fe20000010805 */
        /* <DEDUP_REMOVED lines=473> */
.L_x_566:
[----:B------:R-:W-:Y:S01]  /*5cb0*/  LDSM.16.M88.4 R128, [R220] ;  /* 0x00000000dc80783b */ /* 0x000fe20000000200 */
[----:B------:R-:W-:Y:S04]  /*5cc0*/  @UP1 UIADD3 UR13, UP0, UR6, -0x100, URZ ;  /* 0xffffff00060d1890 */ /* 0x000fe8000ff1e03f */
        /* <DEDUP_REMOVED lines=11> */
[----:B------:R-:W1:Y:S05]  /*5d80*/  LDSM.16.MT88.4 R204, [R0+0x10800] ;  /* 0x0108000000cc783b */ /* 0x000e6a0000004200 */
[----:B------:R-:W1:Y:S02]  /*5d90*/  LDSM.16.M88.4 R208, [R223+0x1000] ;  /* 0x00100000dfd0783b */ /* 0x000e640000000200 */
        /* <DEDUP_REMOVED lines=35> */
[----:B------:R-:W-:Y:S07]  /*5fd0*/  LDSM.16.MT88.4 R208, [R0+0x13000] ;  /* 0x0130000000d0783b */ /* 0x000fee0000004200 */
        /* <DEDUP_REMOVED lines=37> */
[----:B------:R-:W-:Y:S01]  /*6230*/  IMAD.MOV.U32 R200, RZ, RZ, 0x4 ;  /* 0x00000004ffc87424 */ /* 0x000fe200078e00ff */
[-C--:B------:R-:W-:Y:S04]  /*6240*/  HMMA.16816.F32 R108, R204, R202.reuse, R108 ;  /* 0x000000cacc6c723c */ /* 0x080fe8000000186c */
[----:B------:R-:W-:Y:S04]  /*6250*/  @P3 IMAD.WIDE R200, R227, R200, UR6 ;  /* 0x00000006e3c83e25 */ /* 0x000fe8000f8e02c8 */
[C---:B------:R-:W-:Y:S01]  /*6260*/  HMMA.16816.F32 R112, R196.reuse, R202, R112 ;  /* 0x000000cac470723c */ /* 0x040fe20000001870 */
[----:B------:R1:W5:Y:S05]  /*6270*/  @P3 LDG.E R236, [R200.64] ;  /* 0x00000004c8ec3981 */ /* 0x00036a000c1e1900 */
[----:B------:R1:W5:Y:S01]  /*6280*/  @P3 LDG.E R237, [R200.64+0x20] ;  /* 0x00002004c8ed3981 */ /* 0x000362000c1e1900 */
[C---:B------:R-:W-:Y:S01]  /*6290*/  IMAD.SHL.U32 R202, R248.reuse, 0x8, RZ ;  /* 0x00000008f8ca7824 */ /* 0x040fe200078e00ff */
[-C--:B--2---:R-:W-:Y:S03]  /*62a0*/  HMMA.16816.F32 R116, R196, R208.reuse, R116 ;  /* 0x000000d0c474723c */ /* 0x084fe60000001874 */
[----:B------:R2:W-:Y:S01]  /*62b0*/  RED.E.ADD.F32.FTZ.RN.STRONG.GPU [R224.64], R4 ;  /* 0x00000004e000798e */ /* 0x0005e2000c10e784 */
[----:B------:R-:W-:Y:S04]  /*62c0*/  IMAD.SHL.U32 R203, R248, 0x10, RZ ;  /* 0x00000010f8cb7824 */ /* 0x000fe800078e00ff */
[C---:B------:R-:W-:Y:S08]  /*62d0*/  HMMA.16816.F32 R120, R204.reuse, R208, R120 ;  /* 0x000000d0cc78723c */ /* 0x040ff00000001878 */
[-C--:B------:R-:W-:Y:S04]  /*62e0*/  HMMA.16816.F32 R124, R204, R210.reuse, R124 ;  /* 0x000000d2cc7c723c */ /* 0x080fe8000000187c */
[CC--:B-1----:R-:W-:Y:S04]  /*62f0*/  LEA R200, P0, R202.reuse, R224.reuse, 0x2 ;  /* 0x000000e0cac87211 */ /* 0x0c2fe800078010ff */
[----:B------:R-:W-:Y:S04]  /*6300*/  HMMA.16816.F32 R128, R196, R210, R128 ;  /* 0x000000d2c480723c */ /* 0x000fe80000001880 */
[-C--:B------:R-:W-:Y:S01]  /*6310*/  LEA.HI.X.SX32 R201, R202, R225.reuse, 0x2, P0 ;  /* 0x000000e1cac97211 */ /* 0x080fe200000f16ff */
[C---:B------:R-:W-:Y:S02]  /*6320*/  IMAD.SHL.U32 R205, R248.reuse, 0x20, RZ ;  /* 0x00000020f8cd7824 */ /* 0x040fe400078e00ff */
[CC--:B------:R-:W-:Y:S01]  /*6330*/  LEA R196, P1, R203.reuse, R224.reuse, 0x2 ;  /* 0x000000e0cbc47211 */ /* 0x0c0fe200078210ff */
[C---:B------:R-:W-:Y:S01]  /*6340*/  IMAD R199, R248.reuse, 0x18, RZ ;  /* 0x00000018f8c77824 */ /* 0x040fe200078e02ff */
[----:B------:R1:W-:Y:S03]  /*6350*/  RED.E.ADD.F32.FTZ.RN.STRONG.GPU [R200.64], R5 ;  /* 0x00000005c800798e */ /* 0x0003e6000c10e784 */
[-C--:B------:R-:W-:Y:S01]  /*6360*/  LEA.HI.X.SX32 R197, R203, R225.reuse, 0x2, P1 ;  /* 0x000000e1cbc57211 */ /* 0x080fe200008f16ff */
[C---:B------:R-:W-:Y:S01]  /*6370*/  IMAD R206, R248.reuse, 0x28, RZ ;  /* 0x00000028f8ce7824 */ /* 0x040fe200078e02ff */
[-C--:B--2---:R-:W-:Y:S01]  /*6380*/  LEA R4, P0, R199, R224.reuse, 0x2 ;  /* 0x000000e0c7047211 */ /* 0x084fe200078010ff */
[----:B------:R-:W-:Y:S01]  /*6390*/  IMAD R204, R248, 0x30, RZ ;  /* 0x00000030f8cc7824 */ /* 0x000fe200078e02ff */
[-C--:B------:R-:W-:Y:S01]  /*63a0*/  LEA R198, P1, R205, R224.reuse, 0x2 ;  /* 0x000000e0cdc67211 */ /* 0x080fe200078210ff */
        /* <DEDUP_REMOVED lines=308> */
.L_x_567:
        /* <DEDUP_REMOVED lines=9> */
[----:B------:R-:W-:Y:S01]  /*7780*/  FMUL.FTZ R12, R63, c[0x0][0x2dc] ;  /* 0x0000b7003f0c7a20 */ /* 0x000fe20000410000 */
        /* <DEDUP_REMOVED lines=226> */
[----:B-1----:R-:W-:Y:S01]  /*85b0*/  FMUL.FTZ R5, R77, c[0x0][0x2dc] ;  /* 0x0000b7004d057a20 */ /* 0x002fe20000410000 */
        /* <DEDUP_REMOVED lines=46> */
.L_x_569:
        /* <DEDUP_REMOVED lines=19> */
.L_x_570:
        /* <DEDUP_REMOVED lines=52> */
.L_x_572:
[----:B--23--:R-:W-:Y:S05]  /*8d10*/  BSYNC B0 ;  /* 0x0000000000007941 */ /* 0x00cfea0003800000 */
.L_x_571:
        /* <DEDUP_REMOVED lines=17> */
.L_x_574:
[----:B------:R-:W-:Y:S05]  /*8e30*/  BSYNC B0 ;  /* 0x0000000000007941 */ /* 0x000fea0003800000 */
.L_x_573:
        /* <DEDUP_REMOVED lines=27> */
.L_x_576:
[----:B------:R-:W-:Y:S05]  /*8ff0*/  BSYNC B0 ;  /* 0x0000000000007941 */ /* 0x000fea0003800000 */
.L_x_575:
        /* <DEDUP_REMOVED lines=14> */
.L_x_565:
[----:B------:R-:W-:Y:S05]  /*90e0*/  BSYNC B1 ;  /* 0x0000000000017941 */ /* 0x000fea0003800000 */
.L_x_551:
        /* <DEDUP_REMOVED lines=11> */
.L_x_577:
[----:B------:R-:W-:Y:S05]  /*91a0*/  EXIT ;  /* 0x000000000000794d */ /* 0x000fea0003800000 */
.L_x_579:
        /* <DEDUP_REMOVED lines=13> */
.L_x_1033:


//--------------------- .text._ZN5flash44flash_bwd_dq_dk_dv_loop_seqk_parallel_kernelI23Flash_bwd_kernel_traitsILi256ELi64ELi64ELi8ELi4ELi2ELi2ELb0ELb1EN7cutlass6half_tE19Flash_kernel_traitsILi256ELi64ELi64ELi8ES3_EELb0ELb1ELb0ELb0ELb0ELb1ELb1EEEvNS_16Flash_bwd_paramsE --------------------------
	.section	.text._ZN5flash44flash_bwd_dq_dk_dv_loop_seqk_parallel_kernelI23Flash_bwd_kernel_traitsILi256ELi64ELi64ELi8ELi4ELi2ELi2ELb0ELb1EN7cutlass6half_tE19Flash_kernel_traitsILi256ELi64ELi64ELi8ES3_EELb0ELb1ELb0ELb0ELb0ELb1ELb1EEEvNS_16Flash_bwd_paramsE,"ax",@progbits
	.sectioninfo	@"SHI_REGISTERS=255"
	.align	128
        .global         _ZN5flash44flash_bwd_dq_dk_dv_loop_seqk_parallel_kernelI23Flash_bwd_kernel_traitsILi256ELi64ELi64ELi8ELi4ELi2ELi2ELb0ELb1EN7cutlass6half_tE19Flash_kernel_traitsILi256ELi64ELi64ELi8ES3_EELb0ELb1ELb0ELb0ELb0ELb1ELb1EEEvNS_16Flash_bwd_paramsE
        .type           _ZN5flash44flash_bwd_dq_dk_dv_loop_seqk_parallel_kernelI23Flash_bwd_kernel_traitsILi256ELi64ELi64ELi8ELi4ELi2ELi2ELb0ELb1EN7cutlass6half_tE19Flash_kernel_traitsILi256ELi64ELi64ELi8ES3_EELb0ELb1ELb0ELb0ELb0ELb1ELb1EEEvNS_16Flash_bwd_paramsE,@function
        .size           _ZN5flash44flash_bwd_dq_dk_dv_loop_seqk_parallel_kernelI23Flash_bwd_kernel_traitsILi256ELi64ELi64ELi8ELi4ELi2ELi2ELb0ELb1EN7cutlass6half_tE19Flash_kernel_traitsILi256ELi64ELi64ELi8ES3_EELb0ELb1ELb0ELb0ELb0ELb1ELb1EEEvNS_16Flash_bwd_paramsE,(.L_x_1034 - _ZN5flash44flash_bwd_dq_dk_dv_loop_seqk_parallel_kernelI23Flash_bwd_kernel_traitsILi256ELi64ELi64ELi8ELi4ELi2ELi2ELb0ELb1EN7cutlass6half_tE19Flash_kernel_traitsILi256ELi64ELi64ELi8ES3_EELb0ELb1ELb0ELb0ELb0ELb1ELb1EEEvNS_16Flash_bwd_paramsE)
        .other          _ZN5flash44flash_bwd_dq_dk_dv_loop_seqk_parallel_kernelI23Flash_bwd_kernel_traitsILi256ELi64ELi64ELi8ELi4ELi2ELi2ELb0ELb1EN7cutlass6half_tE19Flash_kernel_traitsILi256ELi64ELi64ELi8ES3_EELb0ELb1ELb0ELb0ELb0ELb1ELb1EEEvNS_16Flash_bwd_paramsE,@"STO_CUDA_ENTRY STV_DEFAULT"
_ZN5flash44flash_bwd_dq_dk_dv_loop_seqk_parallel_kernelI23Flash_bwd_kernel_traitsILi256ELi64ELi64ELi8ELi4ELi2ELi2ELb0ELb1EN7cutlass6half_tE19Flash_kernel_traitsILi256ELi64ELi64ELi8ES3_EELb0ELb1ELb0ELb0ELb0ELb1ELb1EEEvNS_16Flash_bwd_paramsE:
.text._ZN5flash44flash_bwd_dq_dk_dv_loop_seqk_parallel_kernelI23Flash_bwd_kernel_traitsILi256ELi64ELi64ELi8ELi4ELi2ELi2ELb0ELb1EN7cutlass6half_tE19Flash_kernel_traitsILi256ELi64ELi64ELi8ES3_EELb0ELb1ELb0ELb0ELb0ELb1ELb1EEEvNS_16Flash_bwd_paramsE:
        /* <DEDUP_REMOVED lines=187> */
.L_x_608:
        /* <DEDUP_REMOVED lines=53> */
.L_x_580:
        /* <DEDUP_REMOVED lines=59> */
.L_x_582:
        /* <DEDUP_REMOVED lines=18> */
.L_x_583:
        /* <DEDUP_REMOVED lines=68> */
.L_x_584:
[----:B------:R-:W-:Y:S02]  /*1810*/  UMOV UR8, UR48 ;  /* 0x0000003000087c82 */ /* 0x000fe40008000000 */
.L_x_585:
        /* <DEDUP_REMOVED lines=95> */
.L_x_587:
        /* <DEDUP_REMOVED lines=18> */
.L_x_588:
        /* <DEDUP_REMOVED lines=30> */
.L_x_590:
[----:B------:R-:W-:Y:S05]  /*2110*/  BSYNC B0 ;  /* 0x0000000000007941 */ /* 0x000fea0003800000 */
.L_x_589:
        /* <DEDUP_REMOVED lines=17> */
.L_x_592:
[----:B------:R-:W-:Y:S05]  /*2230*/  BSYNC B0 ;  /* 0x0000000000007941 */ /* 0x000fea0003800000 */
.L_x_591:
        /* <DEDUP_REMOVED lines=27> */
.L_x_594:
[----:B------:R-:W-:Y:S05]  /*23f0*/  BSYNC B0 ;  /* 0x0000000000007941 */ /* 0x000fea0003800000 */
.L_x_593:
        /* <DEDUP_REMOVED lines=15> */
.L_x_586:
        /* <DEDUP_REMOVED lines=249> */
.L_x_598:
[----:B------:R-:W0:Y:S01]  /*3480*/  LDGDEPBAR ;  /* 0x00000000000079af */ /* 0x000e220000000000 */
[----:B------:R-:W-:Y:S01]  /*3490*/  USHF.L.U32 UR11, UR6, 0x6, URZ ;  /* 0x00000006060b7899 */ /* 0x000fe2000800063f */
[----:B-----5:R-:W-:Y:S03]  /*34a0*/  FSETP.NEU.FTZ.AND P1, PT, R239, -INF , PT ;  /* 0xff800000ef00780b */ /* 0x020fe60003f3d000 */
[----:B------:R-:W-:Y:S04]  /*34b0*/  UISETP.GE.AND UP0, UPT, UR11, UR15, UPT ;  /* 0x0000000f0b00728c */ /* 0x000fe8000bf06270 */
[----:B------:R-:W-:Y:S06]  /*34c0*/  UISETP.LT.AND UP0, UPT, UR14, UR16, UP0 ;  /* 0x000000100e00728c */ /* 0x000fec0008701270 */
[----:B------:R-:W-:Y:S01]  /*34d0*/  PLOP3.LUT P0, PT, PT, PT, UP0, 0x80, 0x0 ;  /* 0x000000000000781c */ /* 0x000fe20003f0f008 */
[----:B------:R-:W-:Y:S06]  /*34e0*/  UISETP.GT.AND UP0, UPT, UR6, UR12, UPT ;  /* 0x0000000c0600728c */ /* 0x000fec000bf04270 */
        /* <DEDUP_REMOVED lines=104> */
[C---:B--2---:R-:W-:Y:S08]  /*3b70*/  HMMA.16816.F32 R12, R92.reuse, R88, R12 ;  /* 0x000000585c0c723c */ /* 0x044ff0000000180c */
[----:B------:R-:W-:Y:S08]  /*3b80*/  HMMA.16816.F32 R16, R92, R90, R16 ;  /* 0x0000005a5c10723c */ /* 0x000ff00000001810 */
[C---:B----4-:R-:W-:Y:S08]  /*3b90*/  HMMA.16816.F32 R4, R100.reuse, R104, R4 ;  /* 0x000000686404723c */ /* 0x050ff00000001804 */
[C---:B------:R-:W-:Y:S08]  /*3ba0*/  HMMA.16816.F32 R8, R100.reuse, R106, R8 ;  /* 0x0000006a6408723c */ /* 0x040ff00000001808 */
[C---:B-1----:R-:W-:Y:S08]  /*3bb0*/  HMMA.16816.F32 R12, R100.reuse, R84, R12 ;  /* 0x00000054640c723c */ /* 0x042ff0000000180c */
[----:B------:R-:W-:Y:S01]  /*3bc0*/  HMMA.16816.F32 R16, R100, R86, R16 ;  /* 0x000000566410723c */ /* 0x000fe20000001810 */
[----:B------:R-:W1:Y:S07]  /*3bd0*/  LDSM.16.M88.4 R84, [R216+0x16800] ;  /* 0x01680000d854783b */ /* 0x000e6e0000000200 */
[C---:B------:R-:W-:Y:S08]  /*3be0*/  HMMA.16816.F32 R4, R108.reuse, R112, R4 ;  /* 0x000000706c04723c */ /* 0x040ff00000001804 */
[C---:B------:R-:W-:Y:S11]  /*3bf0*/  HMMA.16816.F32 R8, R108.reuse, R114, R8 ;  /* 0x000000726c08723c */ /* 0x040ff60000001808 */
[----:B------:R-:W-:Y:S05]  /*3c00*/  @!UPT UIADD3 URZ, URZ, URZ, URZ ;  /* 0x0000003f3f3ff290 */ /* 0x000fea000fffe03f */
[----:B------:R-:W-:Y:S02]  /*3c10*/  FMUL.FTZ R7, R7, c[0x0][0x2ec] ;  /* 0x0000bb0007077a20 */ /* 0x000fe40000410000 */
[----:B------:R-:W-:Y:S02]  /*3c20*/  FMUL.FTZ R4, R4, c[0x0][0x2ec] ;  /* 0x0000bb0004047a20 */ /* 0x000fe40000410000 */
[----:B------:R2:W-:Y:S01]  /*3c30*/  MUFU.TANH R130, R7 ;  /* 0x0000000700827308 */ /* 0x0005e20000002400 */
[----:B------:R-:W-:Y:S02]  /*3c40*/  FMUL.FTZ R6, R6, c[0x0][0x2ec] ;  /* 0x0000bb0006067a20 */ /* 0x000fe40000410000 */
[----:B------:R-:W-:Y:S01]  /*3c50*/  FMUL.FTZ R5, R5, c[0x0][0x2ec] ;  /* 0x0000bb0005057a20 */ /* 0x000fe20000410000 */
[C---:B-1----:R-:W-:Y:S03]  /*3c60*/  HMMA.16816.F32 R12, R108.reuse, R84, R12 ;  /* 0x000000546c0c723c */ /* 0x042fe6000000180c */
[----:B------:R-:W-:Y:S03]  /*3c70*/  FMUL.FTZ R8, R8, c[0x0][0x2ec] ;  /* 0x0000bb0008087a20 */ /* 0x000fe60000410000 */
[----:B------:R1:W3:Y:S01]  /*3c80*/  MUFU.TANH R123, R4 ;  /* 0x00000004007b7308 */ /* 0x0002e20000002400 */
[----:B------:R-:W-:Y:S01]  /*3c90*/  FMUL.FTZ R10, R10, c[0x0][0x2ec] ;  /* 0x0000bb000a0a7a20 */ /* 0x000fe20000410000 */
[----:B------:R-:W-:Y:S04]  /*3ca0*/  HMMA.16816.F32 R16, R108, R86, R16 ;  /* 0x000000566c10723c */ /* 0x000fe80000001810 */
[----:B------:R-:W-:Y:S02]  /*3cb0*/  FMUL.FTZ R9, R9, c[0x0][0x2ec] ;  /* 0x0000bb0009097a20 */ /* 0x000fe40000410000 */
[----:B------:R-:W-:Y:S02]  /*3cc0*/  FMUL.FTZ R11, R11, c[0x0][0x2ec] ;  /* 0x0000bb000b0b7a20 */ /* 0x000fe40000410000 */
[----:B------:R4:W-:Y:S01]  /*3cd0*/  MUFU.TANH R120, R8 ;  /* 0x0000000800787308 */ /* 0x0009e20000002400 */
[----:B--2---:R-:W-:Y:S07]  /*3ce0*/  @!P0 IADD3 R7, R246, UR11, RZ ;  /* 0x0000000bf6078c10 */ /* 0x004fee000fffe0ff */
[----:B------:R-:W-:Y:S02]  /*3cf0*/  FMUL.FTZ R12, R12, c[0x0][0x2ec] ;  /* 0x0000bb000c0c7a20 */ /* 0x000fe40000410000 */
[----:B------:R2:W-:Y:S01]  /*3d00*/  MUFU.TANH R131, R6 ;  /* 0x0000000600837308 */ /* 0x0005e20000002400 */
[----:B------:R-:W-:Y:S02]  /*3d10*/  FMUL.FTZ R13, R13, c[0x0][0x2ec] ;  /* 0x0000bb000d0d7a20 */ /* 0x000fe40000410000 */
[----:B------:R-:W-:Y:S01]  /*3d20*/  FMUL.FTZ R14, R14, c[0x0][0x2ec] ;  /* 0x0000bb000e0e7a20 */ /* 0x000fe20000410000 */
[----:B-1----:R-:W-:Y:S01]  /*3d30*/  MOV R4, UR21 ;  /* 0x0000001500047c02 */ /* 0x002fe20008000f00 */
[----:B------:R-:W-:Y:S02]  /*3d40*/  FMUL.FTZ R15, R15, c[0x0][0x2ec] ;  /* 0x0000bb000f0f7a20 */ /* 0x000fe40000410000 */
[----:B------:R-:W-:Y:S01]  /*3d50*/  FMUL.FTZ R16, R16, c[0x0][0x2ec] ;  /* 0x0000bb0010107a20 */ /* 0x000fe20000410000 */
[----:B------:R-:W-:Y:S01]  /*3d60*/  @!P0 LEA R4, R4, R247, 0x6 ;  /* 0x000000f704048211 */ /* 0x000fe200078e30ff */
[----:B------:R-:W-:Y:S01]  /*3d70*/  FMUL.FTZ R17, R17, c[0x0][0x2ec] ;  /* 0x0000bb0011117a20 */ /* 0x000fe20000410000 */
[----:B------:R3:W1:Y:S01]  /*3d80*/  MUFU.TANH R121, R5 ;  /* 0x0000000500797308 */ /* 0x0006620000002400 */
[----:B------:R-:W-:Y:S02]  /*3d90*/  FMUL.FTZ R18, R18, c[0x0][0x2ec] ;  /* 0x0000bb0012127a20 */ /* 0x000fe40000410000 */
[----:B------:R-:W-:Y:S01]  /*3da0*/  FMUL.FTZ R19, R19, c[0x0][0x2ec] ;  /* 0x0000bb0013137a20 */ /* 0x000fe20000410000 */
[C---:B----4-:R-:W-:Y:S02]  /*3db0*/  @!P0 IMNMX R8, R7.reuse, UR16, PT ;  /* 0x0000001007088c17 */ /* 0x050fe4000b800200 */
[----:B------:R-:W-:Y:S02]  /*3dc0*/  @!P0 IADD3 R7, R7, 0x8, RZ ;  /* 0x0000000807078810 */ /* 0x000fe40007ffe0ff */
[-C--:B------:R-:W-:Y:S02]  /*3dd0*/  @!P0 ISETP.GE.AND P2, PT, R4, R8.reuse, PT ;  /* 0x000000080400820c */ /* 0x080fe40003f46270 */
[----:B------:R4:W-:Y:S01]  /*3de0*/  MUFU.TANH R129, R10 ;  /* 0x0000000a00817308 */ /* 0x0009e20000002400 */
[----:B------:R-:W-:Y:S01]  /*3df0*/  @!P0 IMNMX R7, R7, UR16, PT ;  /* 0x0000001007078c17 */ /* 0x000fe2000b800200 */
[----:B--2---:R-:W-:Y:S05]  /*3e00*/  FMUL.FTZ R6, R239, 1.4426950216293334961 ;  /* 0x3fb8aa3bef067820 */ /* 0x004fea0000410000 */
[----:B------:R-:W-:Y:S03]  /*3e10*/  FSEL R6, R6, RZ, P1 ;  /* 0x000000ff06067208 */ /* 0x000fe60000800000 */
[----:B------:R2:W1:Y:S01]  /*3e20*/  MUFU.TANH R119, R9 ;  /* 0x0000000900777308 */ /* 0x0004620000002400 */
[----:B---3--:R-:W-:Y:S02]  /*3e30*/  MOV R5, R123 ;  /* 0x0000007b00057202 */ /* 0x008fe40000000f00 */
[----:B------:R-:W-:Y:S02]  /*3e40*/  @!P0 FSEL R5, R123, -INF , !P2 ;  /* 0xff8000007b058808 */ /* 0x000fe40005000000 */
[C---:B------:R-:W-:Y:S05]  /*3e50*/  @!P0 ISETP.GE.AND P2, PT, R4.reuse, R7, PT ;  /* 0x000000070400820c */ /* 0x040fea0003f46270 */
[----:B------:R3:W-:Y:S01]  /*3e60*/  MUFU.TANH R122, R12 ;  /* 0x0000000c007a7308 */ /* 0x0007e20000002400 */
[----:B----4-:R-:W-:Y:S04]  /*3e70*/  @!P0 IADD3 R10, R4, 0x1, RZ ;  /* 0x00000001040a8810 */ /* 0x010fe80007ffe0ff */
[----:B------:R-:W-:Y:S05]  /*3e80*/  @!P0 ISETP.GE.AND P1, PT, R10, R8, PT ;  /* 0x000000080a00820c */ /* 0x000fea0003f26270 */
[----:B------:R4:W4:Y:S01]  /*3e90*/  MUFU.TANH R128, R11 ;  /* 0x0000000b00807308 */ /* 0x0009220000002400 */
[--C-:B--2---:R-:W-:Y:S01]  /*3ea0*/  FFMA.FTZ R9, R5, c[0x0][0x23c], -R6.reuse ;  /* 0x00008f0005097a23 */ /* 0x104fe20000010806 */
[----:B-1----:R-:W-:Y:S02]  /*3eb0*/  MOV R5, R121 ;  /* 0x0000007900057202 */ /* 0x002fe40000000f00 */
[----:B------:R-:W-:Y:S02]  /*3ec0*/  @!P0 FSEL R5, R121, -INF , !P1 ;  /* 0xff80000079058808 */ /* 0x000fe40004800000 */
[C---:B------:R-:W-:Y:S04]  /*3ed0*/  FSETP.NEU.FTZ.AND P1, PT, R240.reuse, -INF , PT ;  /* 0xff800000f000780b */ /* 0x040fe80003f3d000 */
[----:B------:R1:W-:Y:S01]  /*3ee0*/  MUFU.EX2 R203, R9 ;  /* 0x0000000900cb7308 */ /* 0x0003e20000000800 */
[--C-:B---3--:R-:W-:Y:S09]  /*3ef0*/  FFMA.FTZ R12, R5, c[0x0][0x23c], -R6.reuse ;  /* 0x00008f00050c7a23 */ /* 0x108ff20000010806 */
[----:B------:R2:W-:Y:S01]  /*3f00*/  MUFU.EX2 R201, R12 ;  /* 0x0000000c00c97308 */ /* 0x0005e20000000800 */
[----:B----4-:R-:W-:Y:S05]  /*3f10*/  FMUL.FTZ R11, R240, 1.4426950216293334961 ;  /* 0x3fb8aa3bf00b7820 */ /* 0x010fea0000410000 */
[----:B------:R-:W-:Y:S04]  /*3f20*/  FSEL R5, R11, RZ, P1 ;  /* 0x000000ff0b057208 */ /* 0x000fe80000800000 */
[----:B------:R-:W3:Y:S01]  /*3f30*/  MUFU.TANH R118, R13 ;  /* 0x0000000d00767308 */ /* 0x000ee20000002400 */
[----:B------:R-:W-:Y:S02]  /*3f40*/  @!P0 ISETP.GE.AND P1, PT, R10, R7, PT ;  /* 0x000000070a00820c */ /* 0x000fe40003f26270 */
[----:B------:R-:W-:Y:S02]  /*3f50*/  @!P0 IADD3 R11, R4, 0x8, RZ ;  /* 0x00000008040b8810 */ /* 0x000fe40007ffe0ff */
[----:B-1----:R-:W-:Y:S02]  /*3f60*/  MOV R9, R131 ;  /* 0x0000008300097202 */ /* 0x002fe40000000f00 */
[----:B------:R-:W-:Y:S03]  /*3f70*/  @!P0 FSEL R9, R131, -INF , !P2 ;  /* 0xff80000083098808 */ /* 0x000fe60005000000 */
[----:B------:R-:W1:Y:S02]  /*3f80*/  MUFU.TANH R127, R14 ;  /* 0x0000000e007f7308 */ /* 0x000e640000002400 */
[--C-:B------:R-:W-:Y:S01]  /*3f90*/  FFMA.FTZ R10, R9, c[0x0][0x23c], -R5.reuse ;  /* 0x00008f00090a7a23 */ /* 0x100fe20000010805 */
[----:B------:R-:W-:Y:S02]  /*3fa0*/  MOV R9, R130 ;  /* 0x0000008200097202 */ /* 0x000fe40000000f00 */
[----:B------:R-:W-:Y:S02]  /*3fb0*/  @!P0 FSEL R9, R130, -INF , !P1 ;  /* 0xff80000082098808 */ /* 0x000fe40004800000 */
[----:B------:R-:W-:Y:S03]  /*3fc0*/  @!P0 ISETP.GE.AND P1, PT, R11, R8, PT ;  /* 0x000000080b00820c */ /* 0x000fe60003f26270 */
[--C-:B--2---:R-:W-:Y:S01]  /*3fd0*/  FFMA.FTZ R12, R9, c[0x0][0x23c], -R5.reuse ;  /* 0x00008f00090c7a23 */ /* 0x104fe20000010805 */
[----:B------:R2:W-:Y:S01]  /*3fe0*/  MUFU.EX2 R211, R10 ;  /* 0x0000000a00d37308 */ /* 0x0005e20000000800 */
[----:B------:R-:W-:Y:S02]  /*3ff0*/  MOV R9, R120 ;  /* 0x0000007800097202 */ /* 0x000fe40000000f00 */
[----:B------:R-:W-:Y:S07]  /*4000*/  @!P0 FSEL R9, R120, -INF , !P1 ;  /* 0xff80000078098808 */ /* 0x000fee0004800000 */
[----:B------:R4:W-:Y:S10]  /*4010*/  MUFU.EX2 R209, R12 ;  /* 0x0000000c00d17308 */ /* 0x0009f40000000800 */
[----:B------:R-:W1:Y:S01]  /*4020*/  MUFU.TANH R126, R15 ;  /* 0x0000000f007e7308 */ /* 0x000e620000002400 */
[----:B--2---:R-:W-:Y:S04]  /*4030*/  @!P0 IADD3 R10, R4, 0x9, RZ ;  /* 0x00000009040a8810 */ /* 0x004fe80007ffe0ff */
[C---:B------:R-:W-:Y:S05]  /*4040*/  @!P0 ISETP.GE.AND P1, PT, R10.reuse, R8, PT ;  /* 0x000000080a00820c */ /* 0x040fea0003f26270 */
[----:B------:R-:W2:Y:S01]  /*4050*/  MUFU.TANH R117, R16 ;  /* 0x0000001000757308 */ /* 0x000ea20000002400 */
[--C-:B----4-:R-:W-:Y:S01]  /*4060*/  FFMA.FTZ R12, R9, c[0x0][0x23c], -R6.reuse ;  /* 0x00008f00090c7a23 */ /* 0x110fe20000010806 */
[----:B------:R-:W-:Y:S02]  /*4070*/  MOV R9, R119 ;  /* 0x0000007700097202 */ /* 0x000fe40000000f00 */
[----:B------:R-:W-:Y:S02]  /*4080*/  @!P0 FSEL R9, R119, -INF , !P1 ;  /* 0xff80000077098808 */ /* 0x000fe40004800000 */
[----:B------:R-:W-:Y:S04]  /*4090*/  @!P0 ISETP.GE.AND P1, PT, R11, R7, PT ;  /* 0x000000070b00820c */ /* 0x000fe80003f26270 */
[----:B------:R4:W-:Y:S01]  /*40a0*/  MUFU.EX2 R200, R12 ;  /* 0x0000000c00c87308 */ /* 0x0009e20000000800 */
[--C-:B------:R-:W-:Y:S01]  /*40b0*/  FFMA.FTZ R11, R9, c[0x0][0x23c], -R6.reuse ;  /* 0x00008f00090b7a23 */ /* 0x100fe20000010806 */
[----:B------:R-:W-:Y:S02]  /*40c0*/  MOV R9, R129 ;  /* 0x0000008100097202 */ /* 0x000fe40000000f00 */
[----:B------:R-:W-:Y:S02]  /*40d0*/  @!P0 FSEL R9, R129, -INF , !P1 ;  /* 0xff80000081098808 */ /* 0x000fe40004800000 */
[-C--:B------:R-:W-:Y:S04]  /*40e0*/  @!P0 ISETP.GE.AND P1, PT, R10, R7.reuse, PT ;  /* 0x000000070a00820c */ /* 0x080fe80003f26270 */
[----:B------:R1:W-:Y:S01]  /*40f0*/  MUFU.EX2 R198, R11 ;  /* 0x0000000b00c67308 */ /* 0x0003e20000000800 */
[--C-:B------:R-:W-:Y:S01]  /*4100*/  FFMA.FTZ R10, R9, c[0x0][0x23c], -R5.reuse ;  /* 0x00008f00090a7a23 */ /* 0x100fe20000010805 */
[----:B------:R-:W-:Y:S02]  /*4110*/  MOV R9, R128 ;  /* 0x0000008000097202 */ /* 0x000fe40000000f00 */
[----:B------:R-:W-:Y:S06]  /*4120*/  @!P0 FSEL R9, R128, -INF , !P1 ;  /* 0xff80000080098808 */ /* 0x000fec0004800000 */
[----:B------:R2:W-:Y:S01]  /*4130*/  MUFU.EX2 R208, R10 ;  /* 0x0000000a00d07308 */ /* 0x0005e20000000800 */
[--C-:B----4-:R-:W-:Y:S01]  /*4140*/  FFMA.FTZ R12, R9, c[0x0][0x23c], -R5.reuse ;  /* 0x00008f00090c7a23 */ /* 0x110fe20000010805 */
[----:B------:R-:W-:Y:S08]  /*4150*/  MOV R9, R122 ;  /* 0x0000007a00097202 */ /* 0x000ff00000000f00 */
[----:B------:R4:W-:Y:S01]  /*4160*/  MUFU.EX2 R206, R12 ;  /* 0x0000000c00ce7308 */ /* 0x0009e20000000800 */
[----:B-1----:R-:W-:Y:S04]  /*4170*/  @!P0 IADD3 R11, R4, 0x10, RZ ;  /* 0x00000010040b8810 */ /* 0x002fe80007ffe0ff */
[-C--:B------:R-:W-:Y:S05]  /*4180*/  @!P0 ISETP.GE.AND P1, PT, R11, R8.reuse, PT ;  /* 0x000000080b00820c */ /* 0x080fea0003f26270 */
[----:B------:R-:W1:Y:S01]  /*4190*/  MUFU.TANH R116, R17 ;  /* 0x0000001100747308 */ /* 0x000e620000002400 */
[----:B------:R-:W-:Y:S02]  /*41a0*/  @!P0 FSEL R9, R122, -INF , !P1 ;  /* 0xff8000007a098808 */ /* 0x000fe40004800000 */
[----:B--2---:R-:W-:Y:S04]  /*41b0*/  @!P0 IADD3 R10, R4, 0x11, RZ ;  /* 0x00000011040a8810 */ /* 0x004fe80007ffe0ff */
[----:B------:R-:W-:Y:S03]  /*41c0*/  @!P0 ISETP.GE.AND P1, PT, R10, R8, PT ;  /* 0x000000080a00820c */ /* 0x000fe60003f26270 */
[----:B------:R-:W2:Y:S01]  /*41d0*/  MUFU.TANH R125, R18 ;  /* 0x00000012007d7308 */ /* 0x000ea20000002400 */
[--C-:B----4-:R-:W-:Y:S01]  /*41e0*/  FFMA.FTZ R12, R9, c[0x0][0x23c], -R6.reuse ;  /* 0x00008f00090c7a23 */ /* 0x110fe20000010806 */
[----:B---3--:R-:W-:Y:S02]  /*41f0*/  MOV R9, R118 ;  /* 0x0000007600097202 */ /* 0x008fe40000000f00 */
[----:B------:R-:W-:Y:S02]  /*4200*/  @!P0 FSEL R9, R118, -INF , !P1 ;  /* 0xff80000076098808 */ /* 0x000fe40004800000 */
[----:B------:R-:W-:Y:S04]  /*4210*/  @!P0 ISETP.GE.AND P1, PT, R11, R7, PT ;  /* 0x000000070b00820c */ /* 0x000fe80003f26270 */
[----:B------:R3:W-:Y:S01]  /*4220*/  MUFU.EX2 R202, R12 ;  /* 0x0000000c00ca7308 */ /* 0x0007e20000000800 */
[--C-:B------:R-:W-:Y:S01]  /*4230*/  FFMA.FTZ R11, R9, c[0x0][0x23c], -R6.reuse ;  /* 0x00008f00090b7a23 */ /* 0x100fe20000010806 */
[----:B------:R-:W-:Y:S02]  /*4240*/  MOV R9, R127 ;  /* 0x0000007f00097202 */ /* 0x000fe40000000f00 */
[----:B------:R-:W-:Y:S02]  /*4250*/  @!P0 FSEL R9, R127, -INF , !P1 ;  /* 0xff8000007f098808 */ /* 0x000fe40004800000 */
[----:B------:R-:W-:Y:S04]  /*4260*/  @!P0 ISETP.GE.AND P1, PT, R10, R7, PT ;  /* 0x000000070a00820c */ /* 0x000fe80003f26270 */
[----:B------:R4:W1:Y:S01]  /*4270*/  MUFU.EX2 R199, R11 ;  /* 0x0000000b00c77308 */ /* 0x0008620000000800 */
[--C-:B------:R-:W-:Y:S01]  /*4280*/  FFMA.FTZ R10, R9, c[0x0][0x23c], -R5.reuse ;  /* 0x00008f00090a7a23 */ /* 0x100fe20000010805 */
[----:B------:R-:W-:Y:S02]  /*4290*/  MOV R9, R126 ;  /* 0x0000007e00097202 */ /* 0x000fe40000000f00 */
[----:B------:R-:W-:Y:S06]  /*42a0*/  @!P0 FSEL R9, R126, -INF , !P1 ;  /* 0xff8000007e098808 */ /* 0x000fec0004800000 */
[----:B------:R1:W-:Y:S01]  /*42b0*/  MUFU.EX2 R210, R10 ;  /* 0x0000000a00d27308 */ /* 0x0003e20000000800 */
[--C-:B---3--:R-:W-:Y:S01]  /*42c0*/  FFMA.FTZ R12, R9, c[0x0][0x23c], -R5.reuse ;  /* 0x00008f00090c7a23 */ /* 0x108fe20000010805 */
[----:B------:R-:W-:Y:S08]  /*42d0*/  MOV R9, R117 ;  /* 0x0000007500097202 */ /* 0x000ff00000000f00 */
[----:B------:R-:W3:Y:S01]  /*42e0*/  MUFU.TANH R124, R19 ;  /* 0x00000013007c7308 */ /* 0x000ee20000002400 */
[C---:B----4-:R-:W-:Y:S04]  /*42f0*/  @!P0 IADD3 R11, R4.reuse, 0x18, RZ ;  /* 0x00000018040b8810 */ /* 0x050fe80007ffe0ff */
[----:B------:R-:W-:Y:S05]  /*4300*/  @!P0 ISETP.GE.AND P1, PT, R11, R8, PT ;  /* 0x000000080b00820c */ /* 0x000fea0003f26270 */
[----:B------:R-:W4:Y:S01]  /*4310*/  MUFU.EX2 R207, R12 ;  /* 0x0000000c00cf7308 */ /* 0x000f220000000800 */
[----:B------:R-:W-:Y:S02]  /*4320*/  @!P0 FSEL R9, R117, -INF , !P1 ;  /* 0xff80000075098808 */ /* 0x000fe40004800000 */
[----:B-1----:R-:W-:Y:S02]  /*4330*/  @!P0 IADD3 R10, R4, 0x19, RZ ;  /* 0x00000019040a8810 */ /* 0x002fe40007ffe0ff */
[----:B------:R-:W-:Y:S02]  /*4340*/  MOV R4, R116 ;  /* 0x0000007400047202 */ /* 0x000fe40000000f00 */
[----:B------:R-:W-:Y:S01]  /*4350*/  @!P0 ISETP.GE.AND P1, PT, R10, R8, PT ;  /* 0x000000080a00820c */ /* 0x000fe20003f26270 */
[--C-:B------:R-:W-:Y:S03]  /*4360*/  FFMA.FTZ R8, R9, c[0x0][0x23c], -R6.reuse ;  /* 0x00008f0009087a23 */ /* 0x100fe60000010806 */
[----:B------:R-:W-:Y:S01]  /*4370*/  @!P0 FSEL R4, R116, -INF , !P1 ;  /* 0xff80000074048808 */ /* 0x000fe20004800000 */
[----:B------:R1:W-:Y:S01]  /*4380*/  MUFU.EX2 R197, R8 ;  /* 0x0000000800c57308 */ /* 0x0003e20000000800 */
[----:B------:R-:W-:Y:S03]  /*4390*/  @!P0 ISETP.GE.AND P1, PT, R11, R7, PT ;  /* 0x000000070b00820c */ /* 0x000fe60003f26270 */
[----:B------:R-:W-:Y:S01]  /*43a0*/  FFMA.FTZ R6, R4, c[0x0][0x23c], -R6 ;  /* 0x00008f0004067a23 */ /* 0x000fe20000010806 */
[----:B--2---:R-:W-:Y:S02]  /*43b0*/  MOV R4, R125 ;  /* 0x0000007d00047202 */ /* 0x004fe40000000f00 */
[----:B------:R-:W-:Y:S02]  /*43c0*/  @!P0 FSEL R4, R125, -INF , !P1 ;  /* 0xff8000007d048808 */ /* 0x000fe40004800000 */
[----:B------:R-:W-:Y:S01]  /*43d0*/  @!P0 ISETP.GE.AND P1, PT, R10, R7, PT ;  /* 0x000000070a00820c */ /* 0x000fe20003f26270 */
[----:B------:R2:W2:Y:S01]  /*43e0*/  MUFU.EX2 R196, R6 ;  /* 0x0000000600c47308 */ /* 0x0004a20000000800 */
[----:B------:R-:W-:Y:S02]  /*43f0*/  F2FP.PACK_AB R7, R199, R202 ;  /* 0x000000cac707723e */ /* 0x000fe400000000ff */
[----:B-1----:R-:W-:Y:S01]  /*4400*/  F2FP.PACK_AB R8, R206, R208 ;  /* 0x000000d0ce08723e */ /* 0x002fe200000000ff */
[--C-:B--2---:R-:W-:Y:S01]  /*4410*/  FFMA.FTZ R6, R4, c[0x0][0x23c], -R5.reuse ;  /* 0x00008f0004067a23 */ /* 0x104fe20000010805 */
[----:B---3--:R-:W-:Y:S02]  /*4420*/  MOV R4, R124 ;  /* 0x0000007c00047202 */ /* 0x008fe40000000f00 */
[----:B------:R-:W-:Y:S03]  /*4430*/  @!P0 FSEL R4, R124, -INF , !P1 ;  /* 0xff8000007c048808 */ /* 0x000fe60004800000 */
[----:B------:R1:W-:Y:S01]  /*4440*/  MUFU.EX2 R205, R6 ;  /* 0x0000000600cd7308 */ /* 0x0003e20000000800 */
[----:B------:R-:W-:Y:S01]  /*4450*/  IADD3 R114, P0, R242, UR10, RZ ;  /* 0x0000000af2727c10 */ /* 0x000fe2000ff1e0ff */
[----:B------:R-:W-:Y:S01]  /*4460*/  FFMA.FTZ R5, R4, c[0x0][0x23c], -R5 ;  /* 0x00008f0004057a23 */ /* 0x000fe20000010805 */
[----:B------:R-:W-:Y:S02]  /*4470*/  F2FP.PACK_AB R4, R198, R200 ;  /* 0x000000c8c604723e */ /* 0x000fe400000000ff */
[----:B------:R-:W-:Y:S02]  /*4480*/  IADD3.X R115, R241, UR9, RZ, P0, !PT ;  /* 0x00000009f1737c10 */ /* 0x000fe400087fe4ff */
[C---:B------:R-:W-:Y:S03]  /*4490*/  LEA R228, P0, R252.reuse, R228, 0x2 ;  /* 0x000000e4fce47211 */ /* 0x040fe600078010ff */
[----:B------:R2:W2:Y:S01]  /*44a0*/  MUFU.EX2 R204, R5 ;  /* 0x0000000500cc7308 */ /* 0x0004a20000000800 */
[----:B------:R-:W3:Y:S01]  /*44b0*/  LDG.E R113, [R114.64] ;  /* 0x0000000472717981 */ /* 0x000ee2000c1e1900 */
[----:B------:R-:W-:Y:S05]  /*44c0*/  LEA.HI.X.SX32 R229, R252, R229, 0x2, P0 ;  /* 0x000000e5fce57211 */ /* 0x000fea00000f16ff */
[----:B------:R-:W3:Y:S01]  /*44d0*/  LDG.E R112, [R114.64+0x20] ;  /* 0x0000200472707981 */ /* 0x000ee2000c1e1900 */
[----:B-1----:R-:W-:Y:S05]  /*44e0*/  F2FP.PACK_AB R6, R201, R203 ;  /* 0x000000cbc906723e */ /* 0x002fea00000000ff */
[----:B------:R4:W-:Y:S01]  /*44f0*/  STS [R231+0x22000], R6 ;  /* 0x02200006e7007388 */ /* 0x0009e20000000800 */
[----:B--2---:R-:W-:Y:S05]  /*4500*/  F2FP.PACK_AB R5, R209, R211 ;  /* 0x000000d3d105723e */ /* 0x004fea00000000ff */
[----:B------:R1:W-:Y:S06]  /*4510*/  STS [R231+0x22400], R5 ;  /* 0x02240005e7007388 */ /* 0x0003ec0000000800 */
[----:B------:R2:W-:Y:S06]  /*4520*/  STS [R238+0x22000], R4 ;  /* 0x02200004ee007388 */ /* 0x0005ec0000000800 */
[----:B------:R-:W-:Y:S01]  /*4530*/  STS [R238+0x22400], R8 ;  /* 0x02240008ee007388 */ /* 0x000fe20000000800 */
[----:B----4-:R-:W-:Y:S05]  /*4540*/  F2FP.PACK_AB R6, R207, R210 ;  /* 0x000000d2cf06723e */ /* 0x010fea00000000ff */
[----:B------:R-:W-:Y:S06]  /*4550*/  STS [R236+0x22000], R7 ;  /* 0x02200007ec007388 */ /* 0x000fec0000000800 */
[----:B------:R-:W-:Y:S01]  /*4560*/  STS [R236+0x22400], R6 ;  /* 0x02240006ec007388 */ /* 0x000fe20000000800 */
[----:B-1----:R-:W-:Y:S05]  /*4570*/  F2FP.PACK_AB R5, R196, R197 ;  /* 0x000000c5c405723e */ /* 0x002fea00000000ff */
[----:B------:R-:W-:Y:S01]  /*4580*/  STS [R237+0x22000], R5 ;  /* 0x02200005ed007388 */ /* 0x000fe20000000800 */
[----:B--2---:R-:W-:Y:S05]  /*4590*/  F2FP.PACK_AB R4, R204, R205 ;  /* 0x000000cdcc04723e */ /* 0x004fea00000000ff */
[----:B------:R-:W-:Y:S06]  /*45a0*/  STS [R237+0x22400], R4 ;  /* 0x02240004ed007388 */ /* 0x000fec0000000800 */
[----:B------:R-:W-:Y:S06]  /*45b0*/  LDSM.16.M88.4 R16, [R218+0x8000] ;  /* 0x00800000da10783b */ /* 0x000fec0000000200 */
[----:B------:R-:W1:Y:S06]  /*45c0*/  LDSM.16.M88.4 R8, [R2+0x18000] ;  /* 0x018000000208783b */ /* 0x000e6c0000000200 */
[----:B------:R-:W2:Y:S06]  /*45d0*/  LDSM.16.M88.4 R84, [R2+0x18800] ;  /* 0x018800000254783b */ /* 0x000eac0000000200 */
[----:B------:R-:W-:Y:S06]  /*45e0*/  LDSM.16.M88.4 R88, [R219+0x8000] ;  /* 0x00800000db58783b */ /* 0x000fec0000000200 */
[----:B------:R-:W4:Y:S06]  /*45f0*/  LDSM.16.M88.4 R92, [R3+0x18000] ;  /* 0x01800000035c783b */ /* 0x000f2c0000000200 */
[----:B------:R-:W4:Y:S06]  /*4600*/  LDSM.16.M88.4 R96, [R3+0x18800] ;  /* 0x018800000360783b */ /* 0x000f2c0000000200 */
[----:B------:R-:W-:Y:S06]  /*4610*/  LDSM.16.M88.4 R100, [R223+0x8000] ;  /* 0x00800000df64783b */ /* 0x000fec0000000200 */
[----:B------:R-:W4:Y:S01]  /*4620*/  LDSM.16.M88.4 R104, [R217+0x18000] ;  /* 0x01800000d968783b */ /* 0x000f220000000200 */
[C---:B-1----:R-:W-:Y:S05]  /*4630*/  HMMA.16816.F32 R4, R16.reuse, R8, RZ ;  /* 0x000000081004723c */ /* 0x042fea00000018ff */
[----:B------:R-:W-:Y:S03]  /*4640*/  LDSM.16.M88.4 R108, [R216+0x18000] ;  /* 0x01800000d86c783b */ /* 0x000fe60000000200 */
[C---:B------:R-:W-:Y:S08]  /*4650*/  HMMA.16816.F32 R8, R16.reuse, R10, RZ ;  /* 0x0000000a1008723c */ /* 0x040ff000000018ff */
[C---:B--2---:R-:W-:Y:S08]  /*4660*/  HMMA.16816.F32 R12, R16.reuse, R84, RZ ;  /* 0x00000054100c723c */ /* 0x044ff000000018ff */
[----:B------:R-:W-:Y:S01]  /*4670*/  HMMA.16816.F32 R16, R16, R86, RZ ;  /* 0x000000561010723c */ /* 0x000fe200000018ff */
[----:B------:R-:W1:Y:S07]  /*4680*/  LDSM.16.M88.4 R84, [R217+0x18800] ;  /* 0x01880000d954783b */ /* 0x000e6e0000000200 */
[C---:B----4-:R-:W-:Y:S08]  /*4690*/  HMMA.16816.F32 R4, R88.reuse, R92, R4 ;  /* 0x0000005c5804723c */ /* 0x050ff00000001804 */
[C---:B------:R-:W-:Y:S01]  /*46a0*/  HMMA.16816.F32 R8, R88.reuse, R94, R8 ;  /* 0x0000005e5808723c */ /* 0x040fe20000001808 */
[----:B------:R-:W2:Y:S07]  /*46b0*/  LDSM.16.M88.4 R92, [R222+0x8000] ;  /* 0x00800000de5c783b */ /* 0x000eae0000000200 */
        /* <DEDUP_REMOVED lines=14> */
[C---:B----4-:R-:W-:Y:S08]  /*47a0*/  HMMA.16816.F32 R12, R92.reuse, R88, R12 ;  /* 0x000000585c0c723c */ /* 0x050ff0000000180c */
[----:B------:R-:W-:Y:S01]  /*47b0*/  HMMA.16816.F32 R16, R92, R90, R16 ;  /* 0x0000005a5c10723c */ /* 0x000fe20000001810 */
[----:B------:R-:W4:Y:S06]  /*47c0*/  LDSM.16.M88.4 R88, [R3+0x1a800] ;  /* 0x01a800000358783b */ /* 0x000f2c0000000200 */
        /* <DEDUP_REMOVED lines=15> */
[C---:B---3--:R-:W-:Y:S08]  /*48c0*/  HMMA.16816.F32 R4, R92.reuse, R104, R4 ;  /* 0x000000685c04723c */ /* 0x048ff00000001804 */
        /* <DEDUP_REMOVED lines=53> */
[----:B------:R-:W4:Y:S07]  /*4c20*/  LDSM.16.M88.4 R88, [R216+0x1e800] ;  /* 0x01e80000d858783b */ /* 0x000f2e0000000200 */
[C---:B---3--:R-:W-:Y:S08]  /*4c30*/  HMMA.16816.F32 R4, R100.reuse, R104, R4 ;  /* 0x000000686404723c */ /* 0x048ff00000001804 */
[C---:B------:R-:W-:Y:S08]  /*4c40*/  HMMA.16816.F32 R8, R100.reuse, R106, R8 ;  /* 0x0000006a6408723c */ /* 0x040ff00000001808 */
[C---:B-1----:R-:W-:Y:S08]  /*4c50*/  HMMA.16816.F32 R12, R100.reuse, R84, R12 ;  /* 0x00000054640c723c */ /* 0x042ff0000000180c */
[----:B------:R-:W-:Y:S08]  /*4c60*/  HMMA.16816.F32 R16, R100, R86, R16 ;  /* 0x000000566410723c */ /* 0x000ff00000001810 */
[C---:B--2---:R-:W-:Y:S08]  /*4c70*/  HMMA.16816.F32 R4, R92.reuse, R108, R4 ;  /* 0x0000006c5c04723c */ /* 0x044ff00000001804 */
[C---:B------:R-:W-:Y:S08]  /*4c80*/  HMMA.16816.F32 R8, R92.reuse, R110, R8 ;  /* 0x0000006e5c08723c */ /* 0x040ff00000001808 */
[C---:B----4-:R-:W-:Y:S08]  /*4c90*/  HMMA.16816.F32 R12, R92.reuse, R88, R12 ;  /* 0x000000585c0c723c */ /* 0x050ff0000000180c */
[----:B------:R-:W-:Y:S04]  /*4ca0*/  HMMA.16816.F32 R16, R92, R90, R16 ;  /* 0x0000005a5c10723c */ /* 0x000fe80000001810 */
[C---:B------:R-:W-:Y:S02]  /*4cb0*/  FADD.FTZ R4, -R113.reuse, R4 ;  /* 0x0000000471047221 */ /* 0x040fe40000010100 */
[----:B------:R-:W-:Y:S02]  /*4cc0*/  FADD.FTZ R5, -R113, R5 ;  /* 0x0000000571057221 */ /* 0x000fe40000010100 */
[----:B------:R-:W-:Y:S04]  /*4cd0*/  FMUL.FTZ R84, R203, R4 ;  /* 0x00000004cb547220 */ /* 0x000fe80000410000 */
[----:B------:R-:W-:Y:S02]  /*4ce0*/  FMUL.FTZ R85, R201, R5 ;  /* 0x00000005c9557220 */ /* 0x000fe40000410000 */
[----:B------:R-:W-:Y:S02]  /*4cf0*/  FFMA.FTZ R4, -R123, R123, 1 ;  /* 0x3f8000007b047423 */ /* 0x000fe4000001017b */
[----:B------:R-:W-:Y:S02]  /*4d00*/  FFMA.FTZ R5, -R121, R121, 1 ;  /* 0x3f80000079057423 */ /* 0x000fe40000010179 */
[----:B------:R-:W-:Y:S02]  /*4d10*/  FADD.FTZ R86, -R113, R8 ;  /* 0x0000000871567221 */ /* 0x000fe40000010100 */
[----:B------:R-:W-:Y:S02]  /*4d20*/  FMUL.FTZ R8, R4, c[0x0][0x2ec] ;  /* 0x0000bb0004087a20 */ /* 0x000fe40000410000 */
[----:B------:R-:W-:Y:S02]  /*4d30*/  FMUL.FTZ R4, R5, c[0x0][0x2ec] ;  /* 0x0000bb0005047a20 */ /* 0x000fe40000410000 */
[----:B------:R-:W-:Y:S02]  /*4d40*/  FMUL.FTZ R8, R84, R8 ;  /* 0x0000000854087220 */ /* 0x000fe40000410000 */
[----:B------:R-:W-:Y:S02]  /*4d50*/  FMUL.FTZ R4, R85, R4 ;  /* 0x0000000455047220 */ /* 0x000fe40000410000 */
[----:B------:R-:W-:Y:S02]  /*4d60*/  FADD.FTZ R9, -R113, R9 ;  /* 0x0000000971097221 */ /* 0x000fe40000010100 */
[----:B------:R-:W-:Y:S01]  /*4d70*/  FFMA.FTZ R5, -R120, R120, 1 ;  /* 0x3f80000078057423 */ /* 0x000fe20000010178 */
[----:B------:R-:W-:Y:S01]  /*4d80*/  F2FP.PACK_AB R4, R4, R8 ;  /* 0x000000080404723e */ /* 0x000fe200000000ff */
[----:B------:R-:W-:Y:S02]  /*4d90*/  FMUL.FTZ R87, R198, R9 ;  /* 0x00000009c6577220 */ /* 0x000fe40000410000 */
[----:B------:R-:W-:Y:S02]  /*4da0*/  FFMA.FTZ R9, -R119, R119, 1 ;  /* 0x3f80000077097423 */ /* 0x000fe40000010177 */
[----:B------:R1:W-:Y:S01]  /*4db0*/  STS [R231+0x20000], R4 ;  /* 0x02000004e7007388 */ /* 0x0003e20000000800 */
[C---:B------:R-:W-:Y:S02]  /*4dc0*/  FADD.FTZ R16, -R113.reuse, R16 ;  /* 0x0000001071107221 */ /* 0x040fe40000010100 */
[----:B------:R-:W-:Y:S02]  /*4dd0*/  FADD.FTZ R12, -R113, R12 ;  /* 0x0000000c710c7221 */ /* 0x000fe40000010100 */
[----:B------:R-:W-:Y:S02]  /*4de0*/  FMUL.FTZ R86, R200, R86 ;  /* 0x00000056c8567220 */ /* 0x000fe40000410000 */
[----:B------:R-:W-:Y:S02]  /*4df0*/  FMUL.FTZ R5, R5, c[0x0][0x2ec] ;  /* 0x0000bb0005057a20 */ /* 0x000fe40000410000 */
[----:B------:R-:W-:Y:S02]  /*4e00*/  FMUL.FTZ R9, R9, c[0x0][0x2ec] ;  /* 0x0000bb0009097a20 */ /* 0x000fe40000410000 */
[----:B------:R-:W-:Y:S02]  /*4e10*/  FMUL.FTZ R84, R197, R16 ;  /* 0x00000010c5547220 */ /* 0x000fe40000410000 */
[----:B------:R-:W-:Y:S02]  /*4e20*/  FADD.FTZ R85, -R113, R17 ;  /* 0x0000001171557221 */ /* 0x000fe40000010100 */
[----:B------:R-:W-:Y:S02]  /*4e30*/  FMUL.FTZ R17, R202, R12 ;  /* 0x0000000cca117220 */ /* 0x000fe40000410000 */
[----:B------:R-:W-:Y:S02]  /*4e40*/  FFMA.FTZ R12, -R117, R117, 1 ;  /* 0x3f800000750c7423 */ /* 0x000fe40000010175 */
[----:B------:R-:W-:Y:S02]  /*4e50*/  FFMA.FTZ R16, -R116, R116, 1 ;  /* 0x3f80000074107423 */ /* 0x000fe40000010174 */
[----:B------:R-:W-:Y:S02]  /*4e60*/  FMUL.FTZ R5, R86, R5 ;  /* 0x0000000556057220 */ /* 0x000fe40000410000 */
[----:B------:R-:W-:Y:S02]  /*4e70*/  FMUL.FTZ R9, R87, R9 ;  /* 0x0000000957097220 */ /* 0x000fe40000410000 */
[----:B------:R-:W-:Y:S02]  /*4e80*/  FMUL.FTZ R85, R196, R85 ;  /* 0x00000055c4557220 */ /* 0x000fe40000410000 */
[----:B------:R-:W-:Y:S01]  /*4e90*/  FMUL.FTZ R12, R12, c[0x0][0x2ec] ;  /* 0x0000bb000c0c7a20 */ /* 0x000fe20000410000 */
[----:B------:R-:W-:Y:S01]  /*4ea0*/  F2FP.PACK_AB R9, R9, R5 ;  /* 0x000000050909723e */ /* 0x000fe200000000ff */
[----:B------:R-:W-:Y:S02]  /*4eb0*/  FMUL.FTZ R16, R16, c[0x0][0x2ec] ;  /* 0x0000bb0010107a20 */ /* 0x000fe40000410000 */
[----:B------:R-:W-:Y:S02]  /*4ec0*/  FMUL.FTZ R12, R84, R12 ;  /* 0x0000000c540c7220 */ /* 0x000fe40000410000 */
[----:B------:R-:W-:Y:S02]  /*4ed0*/  FMUL.FTZ R5, R85, R16 ;  /* 0x0000001055057220 */ /* 0x000fe40000410000 */
[C---:B-1----:R-:W-:Y:S02]  /*4ee0*/  FADD.FTZ R4, -R112.reuse, R7 ;  /* 0x0000000770047221 */ /* 0x042fe40000010100 */
[----:B------:R-:W-:Y:S01]  /*4ef0*/  FADD.FTZ R6, -R112, R6 ;  /* 0x0000000670067221 */ /* 0x000fe20000010100 */
[----:B------:R-:W-:Y:S01]  /*4f00*/  F2FP.PACK_AB R7, R5, R12 ;  /* 0x0000000c0507723e */ /* 0x000fe200000000ff */
[----:B------:R-:W-:Y:S02]  /*4f10*/  FMUL.FTZ R12, R209, R4 ;  /* 0x00000004d10c7220 */ /* 0x000fe40000410000 */
[----:B------:R-:W-:Y:S02]  /*4f20*/  FFMA.FTZ R4, -R131, R131, 1 ;  /* 0x3f80000083047423 */ /* 0x000fe40000010183 */
[----:B------:R-:W-:Y:S02]  /*4f30*/  FFMA.FTZ R5, -R130, R130, 1 ;  /* 0x3f80000082057423 */ /* 0x000fe40000010182 */
[----:B------:R-:W-:Y:S02]  /*4f40*/  FADD.FTZ R13, -R113, R13 ;  /* 0x0000000d710d7221 */ /* 0x000fe40000010100 */
[----:B------:R-:W-:Y:S02]  /*4f50*/  FADD.FTZ R16, -R112, R10 ;  /* 0x0000000a70107221 */ /* 0x000fe40000010100 */
[----:B------:R-:W-:Y:S02]  /*4f60*/  FMUL.FTZ R6, R211, R6 ;  /* 0x00000006d3067220 */ /* 0x000fe40000410000 */
[----:B------:R-:W-:Y:S02]  /*4f70*/  FMUL.FTZ R10, R4, c[0x0][0x2ec] ;  /* 0x0000bb00040a7a20 */ /* 0x000fe40000410000 */
[----:B------:R-:W-:Y:S02]  /*4f80*/  FMUL.FTZ R4, R5, c[0x0][0x2ec] ;  /* 0x0000bb0005047a20 */ /* 0x000fe40000410000 */
[----:B------:R-:W-:Y:S02]  /*4f90*/  FMUL.FTZ R88, R199, R13 ;  /* 0x0000000dc7587220 */ /* 0x000fe40000410000 */
[----:B------:R-:W-:Y:S02]  /*4fa0*/  FFMA.FTZ R8, -R118, R118, 1 ;  /* 0x3f80000076087423 */ /* 0x000fe40000010176 */
[----:B------:R-:W-:Y:S02]  /*4fb0*/  FFMA.FTZ R13, -R122, R122, 1 ;  /* 0x3f8000007a0d7423 */ /* 0x000fe4000001017a */
[----:B------:R-:W-:Y:S02]  /*4fc0*/  FMUL.FTZ R10, R6, R10 ;  /* 0x0000000a060a7220 */ /* 0x000fe40000410000 */
[----:B------:R-:W-:Y:S02]  /*4fd0*/  FMUL.FTZ R4, R12, R4 ;  /* 0x000000040c047220 */ /* 0x000fe40000410000 */
[----:B------:R-:W-:Y:S02]  /*4fe0*/  FMUL.FTZ R8, R8, c[0x0][0x2ec] ;  /* 0x0000bb0008087a20 */ /* 0x000fe40000410000 */
[----:B------:R-:W-:Y:S01]  /*4ff0*/  FMUL.FTZ R13, R13, c[0x0][0x2ec] ;  /* 0x0000bb000d0d7a20 */ /* 0x000fe20000410000 */
[----:B------:R-:W-:Y:S01]  /*5000*/  F2FP.PACK_AB R4, R4, R10 ;  /* 0x0000000a0404723e */ /* 0x000fe200000000ff */
[----:B------:R-:W-:Y:S02]  /*5010*/  FMUL.FTZ R8, R88, R8 ;  /* 0x0000000858087220 */ /* 0x000fe40000410000 */
[----:B------:R-:W-:Y:S02]  /*5020*/  FMUL.FTZ R13, R17, R13 ;  /* 0x0000000d110d7220 */ /* 0x000fe40000410000 */
[----:B------:R-:W-:Y:S01]  /*5030*/  FFMA.FTZ R5, -R129, R129, 1 ;  /* 0x3f80000081057423 */ /* 0x000fe20000010181 */
[----:B------:R1:W-:Y:S01]  /*5040*/  STS [R231+0x20400], R4 ;  /* 0x02040004e7007388 */ /* 0x0003e20000000800 */
[----:B------:R-:W-:Y:S01]  /*5050*/  FFMA.FTZ R6, -R128, R128, 1 ;  /* 0x3f80000080067423 */ /* 0x000fe20000010180 */
[----:B------:R-:W-:Y:S01]  /*5060*/  F2FP.PACK_AB R8, R8, R13 ;  /* 0x0000000d0808723e */ /* 0x000fe200000000ff */
[----:B------:R-:W-:Y:S02]  /*5070*/  FADD.FTZ R13, -R112, R11 ;  /* 0x0000000b700d7221 */ /* 0x000fe40000010100 */
[----:B------:R-:W-:Y:S01]  /*5080*/  FMUL.FTZ R11, R208, R16 ;  /* 0x00000010d00b7220 */ /* 0x000fe20000410000 */
[----:B------:R-:W-:Y:S01]  /*5090*/  STS [R238+0x20000], R9 ;  /* 0x02000009ee007388 */ /* 0x000fe20000000800 */
[----:B------:R-:W-:Y:S02]  /*50a0*/  FMUL.FTZ R5, R5, c[0x0][0x2ec] ;  /* 0x0000bb0005057a20 */ /* 0x000fe40000410000 */
[----:B------:R-:W-:Y:S02]  /*50b0*/  FMUL.FTZ R13, R206, R13 ;  /* 0x0000000dce0d7220 */ /* 0x000fe40000410000 */
[----:B------:R-:W-:Y:S02]  /*50c0*/  FMUL.FTZ R6, R6, c[0x0][0x2ec] ;  /* 0x0000bb0006067a20 */ /* 0x000fe40000410000 */
[C---:B------:R-:W-:Y:S02]  /*50d0*/  FADD.FTZ R14, -R112.reuse, R14 ;  /* 0x0000000e700e7221 */ /* 0x040fe40000010100 */
[----:B------:R-:W-:Y:S02]  /*50e0*/  FADD.FTZ R15, -R112, R15 ;  /* 0x0000000f700f7221 */ /* 0x000fe40000010100 */
[----:B------:R-:W-:Y:S02]  /*50f0*/  FMUL.FTZ R5, R11, R5 ;  /* 0x000000050b057220 */ /* 0x000fe40000410000 */
[----:B------:R-:W-:Y:S02]  /*5100*/  FFMA.FTZ R11, -R127, R127, 1 ;  /* 0x3f8000007f0b7423 */ /* 0x000fe4000001017f */
[----:B------:R-:W-:Y:S02]  /*5110*/  FFMA.FTZ R10, -R126, R126, 1 ;  /* 0x3f8000007e0a7423 */ /* 0x000fe4000001017e */
[----:B------:R-:W-:Y:S02]  /*5120*/  FMUL.FTZ R6, R13, R6 ;  /* 0x000000060d067220 */ /* 0x000fe40000410000 */
[----:B------:R-:W-:Y:S02]  /*5130*/  FMUL.FTZ R16, R210, R14 ;  /* 0x0000000ed2107220 */ /* 0x000fe40000410000 */
[----:B------:R-:W-:Y:S01]  /*5140*/  FMUL.FTZ R17, R207, R15 ;  /* 0x0000000fcf117220 */ /* 0x000fe20000410000 */
[----:B------:R-:W-:Y:S01]  /*5150*/  F2FP.PACK_AB R6, R6, R5 ;  /* 0x000000050606723e */ /* 0x000fe200000000ff */
[----:B------:R-:W-:Y:S02]  /*5160*/  FMUL.FTZ R11, R11, c[0x0][0x2ec] ;  /* 0x0000bb000b0b7a20 */ /* 0x000fe40000410000 */
[----:B------:R-:W-:Y:S02]  /*5170*/  FMUL.FTZ R10, R10, c[0x0][0x2ec] ;  /* 0x0000bb000a0a7a20 */ /* 0x000fe40000410000 */
[C---:B------:R-:W-:Y:S01]  /*5180*/  FADD.FTZ R18, -R112.reuse, R18 ;  /* 0x0000001270127221 */ /* 0x040fe20000010100 */
[----:B------:R-:W-:Y:S01]  /*5190*/  STS [R238+0x20400], R6 ;  /* 0x02040006ee007388 */ /* 0x000fe20000000800 */
[----:B------:R-:W-:Y:S02]  /*51a0*/  FADD.FTZ R19, -R112, R19 ;  /* 0x0000001370137221 */ /* 0x000fe40000010100 */
[----:B------:R-:W-:Y:S02]  /*51b0*/  FFMA.FTZ R13, -R125, R125, 1 ;  /* 0x3f8000007d0d7423 */ /* 0x000fe4000001017d */
[----:B------:R-:W-:Y:S01]  /*51c0*/  FFMA.FTZ R12, -R124, R124, 1 ;  /* 0x3f8000007c0c7423 */ /* 0x000fe2000001017c */
[----:B------:R-:W-:Y:S01]  /*51d0*/  STS [R236+0x20000], R8 ;  /* 0x02000008ec007388 */ /* 0x000fe20000000800 */
[----:B------:R-:W-:Y:S02]  /*51e0*/  FMUL.FTZ R11, R16, R11 ;  /* 0x0000000b100b7220 */ /* 0x000fe40000410000 */
[----:B------:R-:W-:Y:S02]  /*51f0*/  FMUL.FTZ R10, R17, R10 ;  /* 0x0000000a110a7220 */ /* 0x000fe40000410000 */
[----:B------:R-:W-:Y:S02]  /*5200*/  FMUL.FTZ R14, R205, R18 ;  /* 0x00000012cd0e7220 */ /* 0x000fe40000410000 */
[----:B------:R-:W-:Y:S01]  /*5210*/  FMUL.FTZ R15, R204, R19 ;  /* 0x00000013cc0f7220 */ /* 0x000fe20000410000 */
[----:B------:R-:W-:Y:S01]  /*5220*/  F2FP.PACK_AB R5, R10, R11 ;  /* 0x0000000b0a05723e */ /* 0x000fe200000000ff */
[----:B------:R-:W-:Y:S02]  /*5230*/  FMUL.FTZ R13, R13, c[0x0][0x2ec] ;  /* 0x0000bb000d0d7a20 */ /* 0x000fe40000410000 */
[----:B------:R-:W-:Y:S02]  /*5240*/  FMUL.FTZ R12, R12, c[0x0][0x2ec] ;  /* 0x0000bb000c0c7a20 */ /* 0x000fe40000410000 */
[----:B------:R-:W-:Y:S01]  /*5250*/  FMUL.FTZ R13, R14, R13 ;  /* 0x0000000d0e0d7220 */ /* 0x000fe20000410000 */
[----:B------:R-:W-:Y:S01]  /*5260*/  STS [R236+0x20400], R5 ;  /* 0x02040005ec007388 */ /* 0x000fe20000000800 */
[----:B------:R-:W-:Y:S05]  /*5270*/  FMUL.FTZ R12, R15, R12 ;  /* 0x0000000c0f0c7220 */ /* 0x000fea0000410000 */
[----:B-1----:R-:W-:Y:S01]  /*5280*/  F2FP.PACK_AB R4, R12, R13 ;  /* 0x0000000d0c04723e */ /* 0x002fe200000000ff */
        /* <DEDUP_REMOVED lines=114> */
.L_x_596:
        /* <DEDUP_REMOVED lines=420> */
.L_x_597:
        /* <DEDUP_REMOVED lines=218> */
.L_x_599:
        /* <DEDUP_REMOVED lines=18> */
.L_x_600:
        /* <DEDUP_REMOVED lines=52> */
.L_x_602:
[----:B--23--:R-:W-:Y:S05]  /*85f0*/  BSYNC B0 ;  /* 0x0000000000007941 */ /* 0x00cfea0003800000 */
.L_x_601:
        /* <DEDUP_REMOVED lines=17> */
.L_x_604:
[----:B------:R-:W-:Y:S05]  /*8710*/  BSYNC B0 ;  /* 0x0000000000007941 */ /* 0x000fea0003800000 */
.L_x_603:
        /* <DEDUP_REMOVED lines=27> */
.L_x_606:
[----:B------:R-:W-:Y:S05]  /*88d0*/  BSYNC B0 ;  /* 0x0000000000007941 */ /* 0x000fea0003800000 */
.L_x_605:
        /* <DEDUP_REMOVED lines=14> */
.L_x_595:
[----:B------:R-:W-:Y:S05]  /*89c0*/  BSYNC B1 ;  /* 0x0000000000017941 */ /* 0x000fea0003800000 */
.L_x_581:
        /* <DEDUP_REMOVED lines=11> */
.L_x_607:
[----:B------:R-:W-:Y:S05]  /*8a80*/  EXIT ;  /* 0x000000000000794d */ /* 0x000fea0003800000 */
.L_x_609:
        /* <DEDUP_REMOVED lines=15> */
.L_x_1034:


//--------------------- .text._ZN5flash44flash_bwd_dq_dk_dv_loop_seqk_parallel_kernelI23Flash_bwd_kernel_traitsILi256ELi64ELi64ELi8ELi4ELi2ELi2ELb0ELb1EN7cutlass6half_tE19Flash_kernel_traitsILi256ELi64ELi64ELi8ES3_EELb1ELb1ELb0ELb1ELb0ELb0ELb0EEEvNS_16Flash_bwd_paramsE --------------------------
	.section	.text._ZN5flash44flash_bwd_dq_dk_dv_loop_seqk_parallel_kernelI23Flash_bwd_kernel_traitsILi256ELi64ELi64ELi8ELi4ELi2ELi2ELb0ELb1EN7cutlass6half_tE19Flash_kernel_traitsILi256ELi64ELi64ELi8ES3_EELb1ELb1ELb0ELb1ELb0ELb0ELb0EEEvNS_16Flash_bwd_paramsE,"ax",@progbits
	.sectioninfo	@"SHI_REGISTERS=255"
	.align	128
        .global         _ZN5flash44flash_bwd_dq_dk_dv_loop_seqk_parallel_kernelI23Flash_bwd_kernel_traitsILi256ELi64ELi64ELi8ELi4ELi2ELi2ELb0ELb1EN7cutlass6half_tE19Flash_kernel_traitsILi256ELi64ELi64ELi8ES3_EELb1ELb1ELb0ELb1ELb0ELb0ELb0EEEvNS_16Flash_bwd_paramsE
        .type           _ZN5flash44flash_bwd_dq_dk_dv_loop_seqk_parallel_kernelI23Flash_bwd_kernel_traitsILi256ELi64ELi64ELi8ELi4ELi2ELi2ELb0ELb1EN7cutlass6half_tE19Flash_kernel_traitsILi256ELi64ELi64ELi8ES3_EELb1ELb1ELb0ELb1ELb0ELb0ELb0EEEvNS_16Flash_bwd_paramsE,@function
        .size           _ZN5flash44flash_bwd_dq_dk_dv_loop_seqk_parallel_kernelI23Flash_bwd_kernel_traitsILi256ELi64ELi64ELi8ELi4ELi2ELi2ELb0ELb1EN7cutlass6half_tE19Flash_kernel_traitsILi256ELi64ELi64ELi8ES3_EELb1ELb1ELb0ELb1ELb0ELb0ELb0EEEvNS_16Flash_bwd_paramsE,(.L_x_1035 - _ZN5flash44flash_bwd_dq_dk_dv_loop_seqk_parallel_kernelI23Flash_bwd_kernel_traitsILi256ELi64ELi64ELi8ELi4ELi2ELi2ELb0ELb1EN7cutlass6half_tE19Flash_kernel_traitsILi256ELi64ELi64ELi8ES3_EELb1ELb1ELb0ELb1ELb0ELb0ELb0EEEvNS_16Flash_bwd_paramsE)
        .other          _ZN5flash44flash_bwd_dq_dk_dv_loop_seqk_parallel_kernelI23Flash_bwd_kernel_traitsILi256ELi64ELi64ELi8ELi4ELi2ELi2ELb0ELb1EN7cutlass6half_tE19Flash_kernel_traitsILi256ELi64ELi64ELi8ES3_EELb1ELb1ELb0ELb1ELb0ELb0ELb0EEEvNS_16Flash_bwd_paramsE,@"STO_CUDA_ENTRY STV_DEFAULT"
_ZN5flash44flash_bwd_dq_dk_dv_loop_seqk_parallel_kernelI23Flash_bwd_kernel_traitsILi256ELi64ELi64ELi8ELi4ELi2ELi2ELb0ELb1EN7cutlass6half_tE19Flash_kernel_traitsILi256ELi64ELi64ELi8ES3_EELb1ELb1ELb0ELb1ELb0ELb0ELb0EEEvNS_16Flash_bwd_paramsE:
.text._ZN5flash44flash_bwd_dq_dk_dv_loop_seqk_parallel_kernelI23Flash_bwd_kernel_traitsILi256ELi64ELi64ELi8ELi4ELi2ELi2ELb0ELb1EN7cutlass6half_tE19Flash_kernel_traitsILi256ELi64ELi64ELi8ES3_EELb1ELb1ELb0ELb1ELb0ELb0ELb0EEEvNS_16Flash_bwd_paramsE:
        /* <DEDUP_REMOVED lines=29> */
[----:B--2---:R-:W-:-:S02]  /*01d0*/  UIMAD.WIDE.U32 UR44, UR34, UR15, URZ ;  /* 0x0000000f222c72a5 */ /* 0x004fc4000f8e003f */
[----:B------:R-:W-:Y:S01]  /*01e0*/  USHF.L.U32 UR15, UR34, 0x7, URZ ;  /* 0x00000007220f7899 */ /* 0x000fe2000800063f */
[CC--:B------:R-:W-:Y:S01]  /*01f0*/  LEA.HI R0, R5.reuse, R6.reuse, RZ, 0x5 ;  /* 0x0000000605007211 */ /* 0x0c0fe200078f28ff */
[----:B------:R-:W-:Y:S01]  /*0200*/  UIMAD.WIDE UR38, UR47, UR38, URZ ;  /* 0x000000262f2672a5 */ /* 0x000fe2000f8e023f */
[CC--:B------:R-:W-:Y:S01]  /*0210*/  LEA.HI R10, R5.reuse, R6.reuse, RZ, 0x3 ;  /* 0x00000006050a7211 */ /* 0x0c0fe200078f18ff */
[----:B------:R-:W-:Y:S01]  /*0220*/  UIMAD UR57, UR7, UR6, UR57 ;  /* 0x00000006073972a4 */ /* 0x000fe2000f8e0239 */
[CC--:B------:R-:W-:Y:S01]  /*0230*/  LEA.HI R3, R5.reuse, R6.reuse, RZ, 0x4 ;  /* 0x0000000605037211 */ /* 0x0c0fe200078f20ff */
[----:B---3--:R-:W-:Y:S01]  /*0240*/  UIMAD UR48, UR35, UR47, URZ ;  /* 0x0000002f233072a4 */ /* 0x008fe2000f8e023f */
[CC--:B------:R-:W-:Y:S01]  /*0250*/  LEA.HI R13, R5.reuse, R6.reuse, RZ, 0x7 ;  /* 0x00000006050d7211 */ /* 0x0c0fe200078f38ff */
[----:B------:R-:W-:Y:S01]  /*0260*/  UIMAD UR47, UR47, UR12, URZ ;  /* 0x0000000c2f2f72a4 */ /* 0x000fe2000f8e023f */
[CC--:B------:R-:W-:Y:S01]  /*0270*/  LEA.HI R14, R5.reuse, R6.reuse, RZ, 0x6 ;  /* 0x00000006050e7211 */ /* 0x0c0fe200078f30ff */
[----:B------:R-:W-:Y:S01]  /*0280*/  UIMAD UR6, UR34, UR13, UR35 ;  /* 0x0000000d220672a4 */ /* 0x000fe2000f8e0223 */
[----:B------:R-:W-:Y:S01]  /*0290*/  LEA.HI R5, R5, R6, RZ, 0x2 ;  /* 0x0000000605057211 */ /* 0x000fe200078f10ff */
[----:B------:R-:W-:Y:S01]  /*02a0*/  ULDC UR14, c[0x0][0x1c0] ;  /* 0x00007000000e7ab9 */ /* 0x000fe20000000800 */
[----:B------:R-:W-:Y:S01]  /*02b0*/  LOP3.LUT R2, R0, 0xffffffe0, RZ, 0xc0, !PT ;  /* 0xffffffe000027812 */ /* 0x000fe200078ec0ff */
[----:B------:R-:W-:Y:S01]  /*02c0*/  ULDC UR11, c[0x0][0x1c0] ;  /* 0x00007000000b7ab9 */ /* 0x000fe20000000800 */
[----:B------:R-:W-:Y:S01]  /*02d0*/  LOP3.LUT R4, R5, 0x7ffffffc, RZ, 0xc0, !PT ;  /* 0x7ffffffc05047812 */ /* 0x000fe200078ec0ff */
[----:B------:R-:W-:Y:S01]  /*02e0*/  UIMAD UR54, UR8, UR34, URZ ;  /* 0x00000022083672a4 */ /* 0x000fe2000f8e023f */
        /* <DEDUP_REMOVED lines=11> */
[----:B------:R-:W-:Y:S01]  /*03a0*/  UIMAD UR7, UR34, UR11, UR35 ;  /* 0x0000000b220772a4 */ /* 0x000fe2000f8e0223 */
[----:B------:R-:W-:Y:S01]  /*03b0*/  LEA.HI R3, R3, R4, RZ, 0x1 ;  /* 0x0000000403037211 */ /* 0x000fe200078f08ff */
[----:B------:R-:W-:Y:S01]  /*03c0*/  @!UP5 UIMAD UR8, UR34, UR14, UR35 ;  /* 0x0000000e2208d2a4 */ /* 0x000fe2000f8e0223 */
[----:B------:R-:W-:Y:S01]  /*03d0*/  LOP3.LUT R0, R0, 0xfffffffe, RZ, 0xc0, !PT ;  /* 0xfffffffe00007812 */ /* 0x000fe200078ec0ff */
[----:B------:R-:W-:Y:S01]  /*03e0*/  USHF.L.U32 UR46, UR47, 0x6, URZ ;  /* 0x000000062f2e7899 */ /* 0x000fe2000800063f */
[----:B------:R-:W-:Y:S01]  /*03f0*/  LOP3.LUT R3, R3, 0xfffffffe, RZ, 0xc0, !PT ;  /* 0xfffffffe03037812 */ /* 0x000fe200078ec0ff */
[----:B------:R-:W-:Y:S01]  /*0400*/  USHF.L.U32 UR41, UR6, 0x5, URZ ;  /* 0x0000000506297899 */ /* 0x000fe2000800063f */
[----:B------:R-:W-:Y:S01]  /*0410*/  LEA.HI R6, R6, R2, RZ, 0x2 ;  /* 0x0000000206067211 */ /* 0x000fe200078f10ff */
[----:B------:R-:W-:Y:S01]  /*0420*/  IMAD.IADD R224, R2, 0x1, -R0 ;  /* 0x0000000102e07824 */ /* 0x000fe200078e0a00 */
[----:B------:R-:W-:Y:S01]  /*0430*/  SHF.R.S32.HI R0, RZ, 0x1f, R5 ;  /* 0x0000001fff007819 */ /* 0x000fe20000011405 */
[----:B------:R-:W-:Y:S01]  /*0440*/  IMAD.IADD R11, R4, 0x1, -R3 ;  /* 0x00000001040b7824 */ /* 0x000fe200078e0a03 */
[----:B------:R-:W-:Y:S01]  /*0450*/  SHF.R.S32.HI R3, RZ, 0x2, R5 ;  /* 0x00000002ff037819 */ /* 0x000fe20000011405 */
[----:B------:R-:W-:Y:S01]  /*0460*/  ULDC UR51, c[0x0][0x214] ;  /* 0x0000850000337ab9 */ /* 0x000fe20000000800 */
[----:B------:R-:W-:Y:S01]  /*0470*/  LOP3.LUT R6, R6, 0xfffffffc, RZ, 0xc0, !PT ;  /* 0xfffffffc06067812 */ /* 0x000fe200078ec0ff */
[----:B------:R-:W-:Y:S01]  /*0480*/  IMAD.SHL.U32 R221, R11, 0x200, RZ ;  /* 0x000002000bdd7824 */ /* 0x000fe200078e00ff */
[----:B------:R-:W-:Y:S01]  /*0490*/  LEA.HI R0, R0, R3, RZ, 0x3 ;  /* 0x0000000300007211 */ /* 0x000fe200078f18ff */
[----:B------:R-:W-:Y:S01]  /*04a0*/  ULDC UR58, c[0x0][0x1c8] ;  /* 0x00007200003a7ab9 */ /* 0x000fe20000000800 */
[----:B------:R-:W-:Y:S01]  /*04b0*/  SHF.R.S32.HI R12, RZ, 0x3, R10 ;  /* 0x00000003ff0c7819 */ /* 0x000fe2000001140a */
[----:B------:R-:W-:Y:S01]  /*04c0*/  IMAD.IADD R16, R2, 0x1, -R6 ;  /* 0x0000000102107824 */ /* 0x000fe200078e0a06 */
[----:B------:R-:W-:Y:S01]  /*04d0*/  LOP3.LUT R0, R0, 0xfffffff8, RZ, 0xc0, !PT ;  /* 0xfffffff800007812 */ /* 0x000fe200078ec0ff */
[----:B------:R-:W-:Y:S01]  /*04e0*/  ULDC.U8 UR10, c[0x0][0x3d0] ;  /* 0x0000f400000a7ab9 */ /* 0x000fe20000000000 */
[----:B------:R-:W-:Y:S01]  /*04f0*/  SHF.R.S32.HI R5, RZ, 0x1f, R8 ;  /* 0x0000001fff057819 */ /* 0x000fe20000011408 */
[----:B------:R-:W-:Y:S01]  /*0500*/  IMAD.SHL.U32 R2, R12, 0x40, RZ ;  /* 0x000000400c027824 */ /* 0x000fe200078e00ff */
[----:B------:R-:W-:Y:S01]  /*0510*/  SHF.R.S32.HI R6, RZ, 0x7, R13 ;  /* 0x00000007ff067819 */ /* 0x000fe2000001140d */
[----:B------:R-:W-:Y:S01]  /*0520*/  IMAD.IADD R4, R3, 0x1, -R0 ;  /* 0x0000000103047824 */ /* 0x000fe200078e0a00 */
[----:B------:R-:W-:Y:S01]  /*0530*/  SHF.R.S32.HI R3, RZ, 0x1f, R9 ;  /* 0x0000001fff037819 */ /* 0x000fe20000011409 */
[----:B------:R1:W-:Y:S01]  /*0540*/  STL [R1+0x48], R16 ;  /* 0x0000481001007387 */ /* 0x0003e20000100800 */
[----:B------:R-:W-:Y:S01]  /*0550*/  LOP3.LUT R0, R2, 0x1c0, RZ, 0xc0, !PT ;  /* 0x000001c002007812 */ /* 0x000fe200078ec0ff */
[----:B------:R-:W-:Y:S01]  /*0560*/  ULDC UR52, c[0x0][0x224] ;  /* 0x0000890000347ab9 */ /* 0x000fe20000000800 */
[----:B------:R-:W-:Y:S01]  /*0570*/  LEA.HI R12, R5, R8, RZ, 0x3 ;  /* 0x00000008050c7211 */ /* 0x000fe200078f18ff */
[----:B------:R-:W-:Y:S01]  /*0580*/  @UP5 UIMAD UR56, UR34, UR51, URZ ;  /* 0x00000033223852a4 */ /* 0x000fe2000f8e023f */
[----:B------:R-:W-:Y:S01]  /*0590*/  LOP3.LUT R2, R0, 0x38, R236, 0xf8, !PT ;  /* 0x0000003800027812 */ /* 0x000fe200078ef8ec */
[----:B------:R-:W-:Y:S01]  /*05a0*/  UMOV UR40, URZ ;  /* 0x0000003f00287c82 */ /* 0x000fe20008000000 */
[----:B------:R-:W-:Y:S01]  /*05b0*/  SHF.R.U32.HI R0, RZ, 0x3, R0 ;  /* 0x00000003ff007819 */ /* 0x000fe20000011600 */
[----:B------:R-:W-:Y:S01]  /*05c0*/  ULDC.64 UR4, c[0x0][0x118] ;  /* 0x0000460000047ab9 */ /* 0x000fe20000000a00 */
[----:B------:R-:W-:Y:S01]  /*05d0*/  LEA.HI R235, R3, R9, RZ, 0x2 ;  /* 0x0000000903eb7211 */ /* 0x000fe200078f10ff */
[----:B------:R-:W-:Y:S01]  /*05e0*/  IMAD.U32 R3, RZ, RZ, UR15 ;  /* 0x0000000fff037e24 */ /* 0x000fe2000f8e00ff */
[----:B------:R-:W-:Y:S01]  /*05f0*/  LOP3.LUT R9, R2, R0, RZ, 0x3c, !PT ;  /* 0x0000000002097212 */ /* 0x000fe200078e3cff */
[----:B------:R-:W-:Y:S01]  /*0600*/  IMAD.SHL.U32 R0, R7, 0x40, RZ ;  /* 0x0000004007007824 */ /* 0x000fe200078e00ff */
[----:B------:R-:W-:Y:S01]  /*0610*/  LOP3.LUT R2, R12, 0xfffffff8, RZ, 0xc0, !PT ;  /* 0xfffffff80c027812 */ /* 0x000fe200078ec0ff */
[----:B------:R-:W-:Y:S01]  /*0620*/  ULOP3.LUT UR58, UR35, UR58, URZ, 0x3c, !UPT ;  /* 0x0000003a233a7292 */ /* 0x000fe2000f8e3c3f */
[----:B------:R-:W-:Y:S01]  /*0630*/  LOP3.LUT R3, R4, 0x1, RZ, 0xc0, !PT ;  /* 0x0000000104037812 */ /* 0x000fe200078ec0ff */
[----:B------:R-:W-:Y:S01]  /*0640*/  UISETP.NE.AND UP6, UPT, UR10, URZ, UPT ;  /* 0x0000003f0a00728c */ /* 0x000fe2000bfc5270 */
[----:B------:R-:W-:Y:S01]  /*0650*/  LOP3.LUT R0, R0, 0x1c0, RZ, 0xc0, !PT ;  /* 0x000001c000007812 */ /* 0x000fe200078ec0ff */
[----:B------:R-:W-:Y:S01]  /*0660*/  IMAD.IADD R8, R8, 0x1, -R2 ;  /* 0x0000000108087824 */ /* 0x000fe200078e0a02 */
[----:B------:R-:W-:Y:S01]  /*0670*/  ISETP.NE.U32.AND P0, PT, R3, 0x1, PT ;  /* 0x000000010300780c */ /* 0x000fe20003f05070 */
[----:B------:R-:W-:Y:S01]  /*0680*/  IMAD.SHL.U32 R2, R224, 0x10, RZ ;  /* 0x00000010e0027824 */ /* 0x000fe200078e00ff */
[----:B------:R-:W-:Y:S01]  /*0690*/  LOP3.LUT R216, R0, 0x8, R10, 0xf8, !PT ;  /* 0x0000000800d87812 */ /* 0x000fe200078ef80a */
[----:B------:R-:W-:Y:S01]  /*06a0*/  IMAD.SHL.U32 R3, R4, 0x40, RZ ;  /* 0x0000004004037824 */ /* 0x000fe200078e00ff */
[----:B------:R-:W-:Y:S01]  /*06b0*/  LOP3.LUT P4, RZ, R7, 0x4, RZ, 0xc0, !PT ;  /* 0x0000000407ff7812 */ /* 0x000fe2000788c0ff */
[----:B------:R-:W-:Y:S01]  /*06c0*/  USHF.R.S32.HI UR59, URZ, 0x1f, UR35 ;  /* 0x0000001f3f3b7899 */ /* 0x000fe20008011423 */
[----:B------:R-:W-:Y:S01]  /*06d0*/  LOP3.LUT R5, R0, 0x10, R2, 0xf8, !PT ;  /* 0x0000001000057812 */ /* 0x000fe200078ef802 */
[----:B------:R-:W-:Y:S01]  /*06e0*/  IMAD R2, R6, 0x800, R221 ;  /* 0x0000080006027824 */ /* 0x000fe200078e02dd */
[----:B------:R-:W-:Y:S01]  /*06f0*/  SHF.R.U32.HI R0, RZ, 0x3, R0 ;  /* 0x00000003ff007819 */ /* 0x000fe20000011600 */
[----:B------:R-:W-:Y:S01]  /*0700*/  USHF.R.S32.HI UR61, URZ, 0x1f, UR34 ;  /* 0x0000001f3f3d7899 */ /* 0x000fe20008011422 */
[----:B------:R-:W-:Y:S01]  /*0710*/  LOP3.LUT R5, R5, 0x8, R10, 0xf8, !PT ;  /* 0x0000000805057812 */ /* 0x000fe200078ef80a */
[----:B------:R-:W-:Y:S01]  /*0720*/  USHF.R.S32.HI UR60, URZ, 0x1f, UR35 ;  /* 0x0000001f3f3c7899 */ /* 0x000fe20008011423 */
[----:B------:R-:W-:Y:S01]  /*0730*/  LOP3.LUT R216, R216, R0, RZ, 0x3c, !PT ;  /* 0x00000000d8d87212 */ /* 0x000fe200078e3cff */
[----:B------:R-:W-:Y:S01]  /*0740*/  UIMAD.WIDE.U32 UR42, UR38, UR44, URZ ;  /* 0x0000002c262a72a5 */ /* 0x000fe2000f8e003f */
[----:B------:R-:W-:Y:S01]  /*0750*/  LOP3.LUT P3, RZ, R7, 0x2, RZ, 0xc0, !PT ;  /* 0x0000000207ff7812 */ /* 0x000fe2000786c0ff */
[----:B------:R-:W-:Y:S01]  /*0760*/  UIMAD UR53, UR39, UR44, URZ ;  /* 0x0000002c273572a4 */ /* 0x000fe2000f8e023f */
        /* <DEDUP_REMOVED lines=15> */
[----:B------:R-:W-:Y:S01]  /*0860*/  USHF.R.S32.HI UR55, URZ, 0x1f, UR48 ;  /* 0x0000001f3f377899 */ /* 0x000fe20008011430 */
[----:B------:R-:W-:Y:S01]  /*0870*/  SEL R220, R222, 0xffffffc0, !P4 ;  /* 0xffffffc0dedc7807 */ /* 0x000fe20006000000 */
[----:B------:R-:W-:Y:S01]  /*0880*/  UIMAD UR52, UR7, UR52, URZ ;  /* 0x00000034073472a4 */ /* 0x000fe2000f8e023f */
[----:B------:R-:W-:Y:S01]  /*0890*/  LOP3.LUT R7, R2, 0x20, R4, 0xf8, !PT ;  /* 0x0000002002077812 */ /* 0x000fe200078ef804 */
[----:B------:R-:W-:Y:S01]  /*08a0*/  @!UP5 UIMAD UR51, UR8, UR51, URZ ;  /* 0x000000330833d2a4 */ /* 0x000fe2000f8e023f */
[----:B------:R-:W-:Y:S01]  /*08b0*/  LOP3.LUT R4, R0, 0x20, R5, 0xf8, !PT ;  /* 0x0000002000047812 */ /* 0x000fe200078ef805 */
[----:B------:R-:W-:Y:S01]  /*08c0*/  IMAD.SHL.U32 R5, R8, 0x40, RZ ;  /* 0x0000004008057824 */ /* 0x000fe200078e00ff */
[----:B------:R-:W-:Y:S01]  /*08d0*/  LOP3.LUT R6, R3, R0, R2, 0x1e, !PT ;  /* 0x0000000003067212 */ /* 0x000fe200078e1e02 */
[----:B------:R-:W-:Y:S01]  /*08e0*/  IMAD.SHL.U32 R0, R15, 0x2, RZ ;  /* 0x000000020f007824 */ /* 0x000fe200078e00ff */
[----:B------:R-:W-:Y:S01]  /*08f0*/  LOP3.LUT R3, R4, R3, RZ, 0x3c, !PT ;  /* 0x0000000304037212 */ /* 0x000fe200078e3cff */
[----:B------:R-:W-:Y:S01]  /*0900*/  USHF.R.S32.HI UR50, URZ, 0x1f, UR46 ;  /* 0x0000001f3f327899 */ /* 0x000fe2000801142e */
        /* <DEDUP_REMOVED lines=22> */
[----:B------:R-:W-:Y:S01]  /*0a70*/  @P1 IADD3 R239, R238, -0x20, RZ ;  /* 0xffffffe0eeef1810 */ /* 0x000fe20007ffe0ff */
[----:B------:R-:W-:Y:S01]  /*0a80*/  IMAD R224, R224, 0x400, R0 ;  /* 0x00000400e0e07824 */ /* 0x000fe200078e0200 */
[----:B------:R-:W-:Y:S01]  /*0a90*/  LOP3.LUT R0, R5, R0, RZ, 0xfc, !PT ;  /* 0x0000000005007212 */ /* 0x000fe200078efcff */
[----:B------:R-:W-:Y:S01]  /*0aa0*/  IMAD.IADD R218, R218, 0x1, R2 ;  /* 0x00000001dada7824 */ /* 0x000fe200078e0202 */
[----:B------:R-:W-:Y:S01]  /*0ab0*/  LEA R5, R6, 0x10000, 0x1 ;  /* 0x0001000006057811 */ /* 0x000fe200078e08ff */
[----:B------:R-:W-:Y:S01]  /*0ac0*/  IMAD.IADD R224, R2, 0x1, R224 ;  /* 0x0000000102e07824 */ /* 0x000fe200078e02e0 */
[----:B------:R-:W-:Y:S01]  /*0ad0*/  SEL R2, R226, 0xffffffe0, !P3 ;  /* 0xffffffe0e2027807 */ /* 0x000fe20005800000 */
[----:B------:R-:W-:Y:S01]  /*0ae0*/  IMAD.SHL.U32 R218, R218, 0x2, RZ ;  /* 0x00000002dada7824 */ /* 0x000fe200078e00ff */
[C---:B------:R-:W-:Y:S01]  /*0af0*/  IADD3 R4, R5.reuse, 0x40, RZ ;  /* 0x0000004005047810 */ /* 0x040fe20007ffe0ff */
[----:B------:R1:W-:Y:S01]  /*0b00*/  STL [R1+0x34], R5 ;  /* 0x0000340501007387 */ /* 0x0003e20000100800 */
[----:B------:R-:W-:Y:S01]  /*0b10*/  @P2 IADD3 R4, R5, -0x40, RZ ;  /* 0xffffffc005042810 */ /* 0x000fe20007ffe0ff */
[----:B------:R-:W-:Y:S01]  /*0b20*/  IMAD R2, R216, 0x2, R2 ;  /* 0x00000002d8027824 */ /* 0x000fe200078e0202 */
[----:B------:R-:W-:Y:S01]  /*0b30*/  SEL R226, R226, 0xffffffe0, !P5 ;  /* 0xffffffe0e2e27807 */ /* 0x000fe20006800000 */
[----:B------:R-:W-:Y:S01]  /*0b40*/  IMAD R216, R216, 0x2, R220 ;  /* 0x00000002d8d87824 */ /* 0x000fe200078e02dc */
[----:B------:R-:W-:Y:S01]  /*0b50*/  LEA R224, R224, 0x20000, 0x1 ;  /* 0x00020000e0e07811 */ /* 0x000fe200078e08ff */
[----:B------:R1:W-:Y:S01]  /*0b60*/  STL [R1+0x38], R4 ;  /* 0x0000380401007387 */ /* 0x0003e20000100800 */
[----:B------:R-:W-:Y:S01]  /*0b70*/  IMAD.IADD R3, R220, 0x1, R2 ;  /* 0x00000001dc037824 */ /* 0x000fe200078e0202 */
[----:B------:R-:W-:Y:S01]  /*0b80*/  IADD3 R244, R236, 0x80, RZ ;  /* 0x00000080ecf47810 */ /* 0x000fe20007ffe0ff */
[----:B------:R-:W-:Y:S01]  /*0b90*/  IMAD.IADD R219, R218, 0x1, R226 ;  /* 0x00000001dadb7824 */ /* 0x000fe200078e02e2 */
[----:B------:R-:W-:Y:S01]  /*0ba0*/  IADD3 R246, R236, 0xc0, RZ ;  /* 0x000000c0ecf67810 */ /* 0x000fe20007ffe0ff */
[----:B------:R-:W-:-:S02]  /*0bb0*/  IMAD.IADD R225, R222, 0x1, R224 ;  /* 0x00000001dee17824 */ /* 0x000fc400078e02e0 */
[C---:B------:R-:W-:Y:S02]  /*0bc0*/  IMAD R220, R221.reuse, 0x2, R220 ;  /* 0x00000002dddc7824 */ /* 0x040fe400078e02dc */
[----:B------:R-:W-:Y:S02]  /*0bd0*/  IMAD.IADD R223, R218, 0x1, R222 ;  /* 0x00000001dadf7824 */ /* 0x000fe400078e02de */
[----:B------:R-:W-:Y:S02]  /*0be0*/  IMAD.IADD R227, R226, 0x1, R224 ;  /* 0x00000001e2e37824 */ /* 0x000fe400078e02e0 */
[----:B------:R-:W-:Y:S02]  /*0bf0*/  IMAD.SHL.U32 R221, R221, 0x2, RZ ;  /* 0x00000002dddd7824 */ /* 0x000fe400078e00ff */
[----:B------:R-:W-:Y:S02]  /*0c00*/  IMAD.SHL.U32 R0, R0, 0x2, RZ ;  /* 0x0000000200007824 */ /* 0x000fe400078e00ff */
[----:B------:R-:W-:-:S02]  /*0c10*/  IMAD.IADD R240, R240, 0x1, R239 ;  /* 0x00000001f0f07824 */ /* 0x000fc400078e02ef */
[----:B------:R-:W-:Y:S02]  /*0c20*/  IMAD.IADD R222, R219, 0x1, R222 ;  /* 0x00000001dbde7824 */ /* 0x000fe400078e02de */
[----:B------:R-:W-:Y:S02]  /*0c30*/  IMAD.IADD R226, R226, 0x1, R225 ;  /* 0x00000001e2e27824 */ /* 0x000fe400078e02e1 */
.L_x_654:
[----:B------:R-:W-:Y:S02]  /*0c40*/  ULDC.64 UR6, c[0x0][0x240] ;  /* 0x0000900000067ab9 */ /* 0x000fe40000000a00 */
[----:B------:R-:W-:Y:S02]  /*0c50*/  ULDC.64 UR10, c[0x0][0x250] ;  /* 0x00009400000a7ab9 */ /* 0x000fe40000000a00 */
[----:B------:R-:W-:Y:S02]  /*0c60*/  UISETP.NE.U32.AND UP1, UPT, URZ, UR6, UPT ;  /* 0x000000063f00728c */ /* 0x000fe4000bf25070 */
[----:B------:R-:W-:Y:S02]  /*0c70*/  UISETP.NE.U32.AND UP3, UPT, URZ, UR10, UPT ;  /* 0x0000000a3f00728c */ /* 0x000fe4000bf65070 */
[----:B------:R-:W-:-:S02]  /*0c80*/  USHF.R.S32.HI UR37, URZ, 0x1f, UR34 ;  /* 0x0000001f3f257899 */ /* 0x000fc40008011422 */
[----:B------:R-:W-:Y:S02]  /*0c90*/  USHF.L.U32 UR13, UR34, 0x2, URZ ;  /* 0x00000002220d7899 */ /* 0x000fe4000800063f */
[----:B------:R-:W-:Y:S02]  /*0ca0*/  UISETP.NE.AND.EX UP1, UPT, URZ, UR7, UPT, UP1 ;  /* 0x000000073f00728c */ /* 0x000fe4000bf25310 */
[----:B------:R-:W-:Y:S02]  /*0cb0*/  UISETP.NE.AND.EX UP3, UPT, URZ, UR11, UPT, UP3 ;  /* 0x0000000b3f00728c */ /* 0x000fe4000bf65330 */
[----:B------:R-:W-:Y:S02]  /*0cc0*/  USHF.L.U64.HI UR12, UR34, 0x2, UR37 ;  /* 0x00000002220c7899 */ /* 0x000fe40008010225 */
[----:B------:R-:W-:Y:S01]  /*0cd0*/  UIADD3 UR6, UP0, UR13, UR6, URZ ;  /* 0x000000060d067290 */ /* 0x000fe2000ff1e03f */
[----:B------:R-:W-:Y:S01]  /*0ce0*/  PLOP3.LUT P2, PT, PT, PT, UP1, 0x80, 0x0 ;  /* 0x000000000000781c */ /* 0x000fe20003f4f018 */
[----:B------:R-:W-:-:S02]  /*0cf0*/  ULDC.U8 UR14, c[0x0][0x312] ;  /* 0x0000c480000e7ab9 */ /* 0x000fc40000000000 */
[----:B------:R-:W-:Y:S02]  /*0d00*/  UIADD3.X UR7, UR12, UR7, URZ, UP0, !UPT ;  /* 0x000000070c077290 */ /* 0x000fe400087fe43f */
[----:B------:R-:W-:Y:S01]  /*0d10*/  ULDC.64 UR8, c[0x0][0x248] ;  /* 0x0000920000087ab9 */ /* 0x000fe20000000a00 */
[----:B-12---:R-:W-:Y:S01]  /*0d20*/  IMAD.U32 R4, RZ, RZ, UR6 ;  /* 0x00000006ff047e24 */ /* 0x006fe2000f8e00ff */
[----:B------:R-:W-:Y:S02]  /*0d30*/  UISETP.NE.AND UP4, UPT, UR14, URZ, UPT ;  /* 0x0000003f0e00728c */ /* 0x000fe4000bf85270 */
[----:B------:R-:W-:Y:S01]  /*0d40*/  UISETP.EQ.U32.AND UP2, UPT, URZ, UR8, UPT ;  /* 0x000000083f00728c */ /* 0x000fe2000bf42070 */
[----:B------:R-:W-:Y:S01]  /*0d50*/  IMAD.U32 R5, RZ, RZ, UR7 ;  /* 0x00000007ff057e24 */ /* 0x000fe2000f8e00ff */
[----:B------:R-:W-:Y:S02]  /*0d60*/  @UP3 UIADD3 UR6, UP0, UR13, UR10, URZ ;  /* 0x0000000a0d063290 */ /* 0x000fe4000ff1e03f */
[----:B------:R-:W-:-:S02]  /*0d70*/  UISETP.EQ.OR.EX UP2, UPT, URZ, UR9, !UP4, UP2 ;  /* 0x000000093f00728c */ /* 0x000fc4000e742720 */
[----:B------:R-:W-:Y:S01]  /*0d80*/  @UP3 UIADD3.X UR7, UR12, UR11, URZ, UP0, !UPT ;  /* 0x0000000b0c073290 */ /* 0x000fe200087fe43f */
[----:B------:R1:W2:Y:S01]  /*0d90*/  @P2 LDG.E R9, [R4.64] ;  /* 0x0000000404092981 */ /* 0x0002a2000c1e1900 */
[----:B------:R-:W-:Y:S01]  /*0da0*/  UIADD3 UR8, UP0, UR13, UR8, URZ ;  /* 0x000000080d087290 */ /* 0x000fe2000ff1e03f */
[----:B------:R-:W-:Y:S02]  /*0db0*/  PLOP3.LUT P0, PT, PT, PT, UP3, 0x80, 0x0 ;  /* 0x000000000000781c */ /* 0x000fe40003f0f038 */
[----:B------:R1:W3:Y:S01]  /*0dc0*/  @P2 LDG.E R8, [R4.64+0x4] ;  /* 0x0000040404082981 */ /* 0x0002e2000c1e1900 */
[----:B------:R-:W-:Y:S01]  /*0dd0*/  PLOP3.LUT P1, PT, PT, PT, UP2, 0x80, 0x0 ;  /* 0x000000000000781c */ /* 0x000fe20003f2f028 */
[----:B------:R-:W-:Y:S01]  /*0de0*/  UIADD3.X UR9, UR12, UR9, URZ, UP0, !UPT ;  /* 0x000000090c097290 */ /* 0x000fe200087fe43f */
[----:B------:R-:W-:Y:S02]  /*0df0*/  IMAD.U32 R6, RZ, RZ, UR6 ;  /* 0x00000006ff067e24 */ /* 0x000fe4000f8e00ff */
        /* <DEDUP_REMOVED lines=39> */
.L_x_610:
        /* <DEDUP_REMOVED lines=22> */
[----:B------:R-:W-:Y:S02]  /*11d0*/  UIMAD UR9, UR37, UR10, URZ ;  /* 0x0000000a250972a4 */ /* 0x000fe4000f8e023f */
[----:B------:R-:W-:Y:S02]  /*11e0*/  UISETP.NE.AND UP0, UPT, UR29, -0x1, UPT ;  /* 0xffffffff1d00788c */ /* 0x000fe4000bf05270 */
        /* <DEDUP_REMOVED lines=35> */
.L_x_612:
        /* <DEDUP_REMOVED lines=33> */
[----:B------:R-:W-:-:S04]  /*1630*/  UIMAD UR8, UR8, UR6, URZ ;  /* 0x00000006080872a4 */ /* 0x000fc8000f8e023f */
[----:B------:R-:W-:-:S03]  /*1640*/  UIMAD UR10, UR22, UR7, UR8 ;  /* 0x00000007160a72a4 */ /* 0x000fc6000f8e0208 */
[----:B------:R-:W-:Y:S02]  /*1650*/  ULDC.64 UR8, c[0x0][0x188] ;  /* 0x0000620000087ab9 */ /* 0x000fe40000000a00 */
[----:B------:R-:W-:-:S04]  /*1660*/  UIMAD UR7, UR37, UR8, URZ ;  /* 0x00000008250772a4 */ /* 0x000fc8000f8e023f */
[----:B------:R-:W-:Y:S02]  /*1670*/  UIMAD UR9, UR34, UR9, UR7 ;  /* 0x00000009220972a4 */ /* 0x000fe4000f8e0207 */
[----:B------:R-:W-:-:S04]  /*1680*/  UIMAD.WIDE.U32 UR6, UR22, UR6, URZ ;  /* 0x00000006160672a5 */ /* 0x000fc8000f8e003f */
[----:B------:R-:W-:-:S04]  /*1690*/  UIADD3 UR7, UR7, UR10, URZ ;  /* 0x0000000a07077290 */ /* 0x000fc8000fffe03f */
[----:B------:R-:W-:-:S04]  /*16a0*/  UIMAD.WIDE.U32 UR6, UR34, UR8, UR6 ;  /* 0x00000008220672a5 */ /* 0x000fc8000f8e0006 */
[----:B------:R-:W-:-:S03]  /*16b0*/  UIADD3 UR27, UR7, UR9, URZ ;  /* 0x00000009071b7290 */ /* 0x000fc6000fffe03f */
[----:B------:R-:W-:Y:S02]  /*16c0*/  UMOV UR25, UR6 ;  /* 0x0000000600197c82 */ /* 0x000fe40008000000 */
.L_x_613:
        /* <DEDUP_REMOVED lines=45> */
.L_x_614:
[----:B------:R-:W-:-:S04]  /*19a0*/  UMOV UR11, UR52 ;  /* 0x00000034000b7c82 */ /* 0x000fc80008000000 */
.L_x_615:
        /* <DEDUP_REMOVED lines=12> */
[----:B------:R-:W-:Y:S01]  /*1a70*/  UIADD3 UR14, UR15, UR13, URZ ;  /* 0x0000000d0f0e7290 */ /* 0x000fe2000fffe03f */
[----:B------:R-:W-:Y:S01]  /*1a80*/  BSSY B1, `(.L_x_611) ;  /* 0x0000958000017945 */ /* 0x000fe20003800000 */
[----:B------:R-:W-:Y:S01]  /*1a90*/  ULDC.64 UR6, c[0x0][0x1a8] ;  /* 0x00006a0000067ab9 */ /* 0x000fe20000000a00 */
[----:B------:R-:W-:Y:S01]  /*1aa0*/  IMAD R8, R16, c[0x0][0x190], RZ ;  /* 0x0000640010087a24 */ /* 0x000fe200078e02ff */
[----:B------:R-:W-:-:S03]  /*1ab0*/  UIMAD UR6, UR59, UR6, URZ ;  /* 0x000000063b0672a4 */ /* 0x000fc6000f8e023f */
        /* <DEDUP_REMOVED lines=13> */
[----:B------:R-:W-:Y:S01]  /*1b90*/  IMAD.IADD R21, R25, 0x1, -R4 ;  /* 0x0000000119157824 */ /* 0x000fe200078e0a04 */
[----:B------:R-:W-:Y:S01]  /*1ba0*/  IADD3 R4, P2, R236, UR20, RZ ;  /* 0x00000014ec047c10 */ /* 0x000fe2000ff5e0ff */
[----:B------:R-:W-:-:S02]  /*1bb0*/  UMOV UR11, 0x4 ;  /* 0x00000004000b7882 */ /* 0x000fc40000000000 */
[----:B------:R-:W-:Y:S01]  /*1bc0*/  UIMAD.WIDE UR6, UR6, UR11, UR16 ;  /* 0x0000000b060672a5 */ /* 0x000fe2000f8e0210 */
[----:B------:R-:W-:Y:S01]  /*1bd0*/  IMAD R6, R6, UR47, R21 ;  /* 0x0000002f06067c24 */ /* 0x000fe2000f8e0215 */
[----:B------:R-:W-:Y:S01]  /*1be0*/  IADD3.X R5, R237, UR24, RZ, P2, !PT ;  /* 0x00000018ed057c10 */ /* 0x000fe200097fe4ff */
[----:B------:R-:W-:-:S03]  /*1bf0*/  ULDC UR17, c[0x0][0x2e8] ;  /* 0x0000ba0000117ab9 */ /* 0x000fc60000000800 */
[C---:B------:R-:W-:Y:S01]  /*1c00*/  IADD3 R10, P0, R6.reuse, UR31, RZ ;  /* 0x0000001f060a7c10 */ /* 0x040fe2000ff1e0ff */
[----:B------:R-:W-:Y:S01]  /*1c10*/  UMOV UR16, UR6 ;  /* 0x0000000600107c82 */ /* 0x000fe20008000000 */
[----:B------:R-:W-:Y:S01]  /*1c20*/  IMAD.WIDE.U32 R4, R7, c[0x0][0x370], R4 ;  /* 0x0000dc0007047a25 */ /* 0x000fe200078e0004 */
[----:B------:R-:W-:Y:S01]  /*1c30*/  UIADD3 UR6, -UR18, UR19, UR21 ;  /* 0x0000001312067290 */ /* 0x000fe2000fffe115 */
[----:B------:R-:W-:Y:S01]  /*1c40*/  LEA.HI.X.SX32 R11, R6, UR12, 0x1, P0 ;  /* 0x0000000c060b7c11 */ /* 0x000fe200080f0eff */
[----:B------:R-:W-:Y:S01]  /*1c50*/  UMOV UR13, UR7 ;  /* 0x00000007000d7c82 */ /* 0x000fe20008000000 */
[----:B------:R-:W-:Y:S01]  /*1c60*/  IMAD.WIDE.U32 R6, R14, c[0x0][0x190], R236 ;  /* 0x000064000e067a25 */ /* 0x000fe200078e00ec */
[----:B------:R-:W-:Y:S01]  /*1c70*/  UIADD3 UR6, UR6, -UR17, URZ ;  /* 0x8000001106067290 */ /* 0x000fe2000fffe03f */
[----:B------:R-:W-:Y:S01]  /*1c80*/  IADD3 R5, R5, UR9, RZ ;  /* 0x0000000905057c10 */ /* 0x000fe2000fffe0ff */
[----:B------:R-:W-:Y:S02]  /*1c90*/  UIADD3 UR9, UR36, -0x1, URZ ;  /* 0xffffffff24097890 */ /* 0x000fe4000fffe03f */
[----:B------:R-:W-:Y:S01]  /*1ca0*/  USHF.R.S32.HI UR17, URZ, 0x1f, UR6 ;  /* 0x0000001f3f117899 */ /* 0x000fe20008011406 */
[----:B------:R-:W-:Y:S01]  /*1cb0*/  IADD3 R8, P0, R6, UR32, RZ ;  /* 0x0000002006087c10 */ /* 0x000fe2000ff1e0ff */
[----:B------:R-:W-:-:S02]  /*1cc0*/  IMAD.WIDE.U32 R4, R9, c[0x0][0x378], R4 ;  /* 0x0000de0009047a25 */ /* 0x000fc400078e0004 */
[----:B------:R-:W-:Y:S01]  /*1cd0*/  ULEA.HI UR17, UR17, UR6, URZ, 0x6 ;  /* 0x0000000611117291 */ /* 0x000fe2000f8f303f */
[----:B------:R-:W-:Y:S01]  /*1ce0*/  IADD3.X R9, R7, UR30, R17, P0, !PT ;  /* 0x0000001e07097c10 */ /* 0x000fe200087fe411 */
[----:B------:R-:W-:Y:S01]  /*1cf0*/  IMAD.MOV.U32 R6, RZ, RZ, R4 ;  /* 0x000000ffff067224 */ /* 0x000fe200078e0004 */
[----:B------:R-:W-:Y:S01]  /*1d00*/  LEA R228, P0, R10, c[0x0][0x350], 0x2 ;  /* 0x0000d4000ae47a11 */ /* 0x000fe200078010ff */
[----:B------:R-:W-:Y:S01]  /*1d10*/  USHF.R.S32.HI UR17, URZ, 0x6, UR17 ;  /* 0x000000063f117899 */ /* 0x000fe20008011411 */
[----:B------:R-:W-:Y:S01]  /*1d20*/  IADD3 R7, R5, UR8, RZ ;  /* 0x0000000805077c10 */ /* 0x000fe2000fffe0ff */
[----:B------:R-:W-:Y:S01]  /*1d30*/  IMAD R5, R24, c[0x0][0x370], RZ ;  /* 0x0000dc0018057a24 */ /* 0x000fe200078e02ff */
[----:B------:R-:W-:Y:S01]  /*1d40*/  LEA.HI.X R229, R10, c[0x0][0x354], R11, 0x2, P0 ;  /* 0x0000d5000ae57a11 */ /* 0x000fe200000f140b */
[----:B------:R-:W-:Y:S01]  /*1d50*/  UISETP.LT.AND UP1, UPT, URZ, UR17, UPT ;  /* 0x000000113f00728c */ /* 0x000fe2000bf21270 */
[----:B------:R-:W-:Y:S01]  /*1d60*/  IMAD.WIDE.U32 R12, R12, c[0x0][0x1a8], R8 ;  /* 0x00006a000c0c7a25 */ /* 0x000fe200078e0008 */
[----:B------:R-:W-:-:S02]  /*1d70*/  ULDC.64 UR6, c[0x0][0x200] ;  /* 0x0000800000067ab9 */ /* 0x000fc40000000a00 */
[----:B------:R-:W-:Y:S01]  /*1d80*/  USEL UR17, URZ, UR17, !UP1 ;  /* 0x000000113f117287 */ /* 0x000fe2000c800000 */
[----:B------:R-:W-:Y:S01]  /*1d90*/  IMAD R4, R27, c[0x0][0x374], R5 ;  /* 0x0000dd001b047a24 */ /* 0x000fe200078e0205 */
[----:B------:R-:W-:Y:S01]  /*1da0*/  IADD3 R18, R13, UR10, RZ ;  /* 0x0000000a0d127c10 */ /* 0x000fe2000fffe0ff */
[----:B------:R-:W-:Y:S01]  /*1db0*/  IMAD.WIDE.U32 R6, R27, c[0x0][0x370], R6 ;  /* 0x0000dc001b067a25 */ /* 0x000fe200078e0006 */
[----:B------:R-:W-:Y:S01]  /*1dc0*/  UISETP.GT.AND UP1, UPT, UR36, UR17, UPT ;  /* 0x000000112400728c */ /* 0x000fe2000bf24270 */
[----:B------:R-:W-:Y:S01]  /*1dd0*/  LEA R232, P3, R12, c[0x0][0x160], 0x1 ;  /* 0x000058000ce87a11 */ /* 0x000fe200078608ff */
[----:B------:R-:W-:Y:S01]  /*1de0*/  UIMAD.WIDE UR14, UR14, UR11, UR6 ;  /* 0x0000000b0e0e72a5 */ /* 0x000fe2000f8e0206 */
[----:B------:R-:W-:Y:S01]  /*1df0*/  IMAD.IADD R11, R7, 0x1, R4 ;  /* 0x00000001070b7824 */ /* 0x000fe200078e0204 */
[----:B------:R-:W-:Y:S02]  /*1e00*/  LEA R231, P2, R6, c[0x0][0x330], 0x1 ;  /* 0x0000cc0006e77a11 */ /* 0x000fe400078408ff */
[----:B------:R-:W-:-:S02]  /*1e10*/  PLOP3.LUT P0, PT, PT, PT, UP1, 0x80, 0x0 ;  /* 0x000000000000781c */ /* 0x000fc40003f0f018 */
[----:B------:R-:W-:Y:S02]  /*1e20*/  LEA.HI.X R233, R12, c[0x0][0x164], R18, 0x1, P3 ;  /* 0x000059000ce97a11 */ /* 0x000fe400018f0c12 */
[----:B------:R-:W-:-:S09]  /*1e30*/  LEA.HI.X R234, R6, c[0x0][0x334], R11, 0x1, P2 ;  /* 0x0000cd0006ea7a11 */ /* 0x000fd200010f0c0b */
        /* <DEDUP_REMOVED lines=19> */
.L_x_617:
        /* <DEDUP_REMOVED lines=18> */
.L_x_618:
        /* <DEDUP_REMOVED lines=35> */
.L_x_620:
[----:B------:R-:W-:Y:S05]  /*22c0*/  BSYNC B0 ;  /* 0x0000000000007941 */ /* 0x000fea0003800000 */
.L_x_619:
        /* <DEDUP_REMOVED lines=21> */
.L_x_622:
[----:B------:R-:W-:Y:S05]  /*2420*/  BSYNC B0 ;  /* 0x0000000000007941 */ /* 0x000fea0003800000 */
.L_x_621:
        /* <DEDUP_REMOVED lines=31> */
.L_x_624:
[----:B------:R-:W-:Y:S05]  /*2620*/  BSYNC B0 ;  /* 0x0000000000007941 */ /* 0x000fea0003800000 */
.L_x_623:
        /* <DEDUP_REMOVED lines=20> */
.L_x_616:
        /* <DEDUP_REMOVED lines=50> */
.L_x_627:
[----:B------:R-:W-:Y:S05]  /*2a90*/  BSYNC B0 ;  /* 0x0000000000007941 */ /* 0x000fea0003800000 */
.L_x_626:
        /* <DEDUP_REMOVED lines=48> */
.L_x_629:
[----:B------:R-:W-:Y:S05]  /*2da0*/  BSYNC B0 ;  /* 0x0000000000007941 */ /* 0x000fea0003800000 */
.L_x_628:
        /* <DEDUP_REMOVED lines=44> */
.L_x_631:
[----:B------:R-:W-:Y:S05]  /*3070*/  BSYNC B0 ;  /* 0x0000000000007941 */ /* 0x000fea0003800000 */
.L_x_630:
        /* <DEDUP_REMOVED lines=45> */
.L_x_633:
[----:B------:R-:W-:Y:S05]  /*3350*/  BSYNC B0 ;  /* 0x0000000000007941 */ /* 0x000fea0003800000 */
.L_x_632:
        /* <DEDUP_REMOVED lines=75> */
.L_x_635:
[----:B---3--:R-:W-:Y:S05]  /*3810*/  BSYNC B0 ;  /* 0x0000000000007941 */ /* 0x008fea0003800000 */
.L_x_634:
        /* <DEDUP_REMOVED lines=55> */
.L_x_637:
[----:B------:R-:W-:Y:S05]  /*3b90*/  BSYNC B0 ;  /* 0x0000000000007941 */ /* 0x000fea0003800000 */
.L_x_636:
        /* <DEDUP_REMOVED lines=62> */
.L_x_639:
[----:B------:R-:W-:Y:S05]  /*3f80*/  BSYNC B0 ;  /* 0x0000000000007941 */ /* 0x000fea0003800000 */
.L_x_638:
        /* <DEDUP_REMOVED lines=53> */
.L_x_641:
[----:B------:R-:W-:Y:S05]  /*42e0*/  BSYNC B0 ;  /* 0x0000000000007941 */ /* 0x000fea0003800000 */
.L_x_640:
[----:B------:R-:W-:Y:S01]  /*42f0*/  ULDC.64 UR10, c[0x0][0x318] ;  /* 0x0000c600000a7ab9 */ /* 0x000fe20000000a00 */
[----:B------:R-:W-:Y:S01]  /*4300*/  IMAD.MOV.U32 R10, RZ, RZ, c[0x0][0x308] ;  /* 0x0000c200ff0a7624 */ /* 0x000fe200078e00ff */
[----:B------:R-:W-:Y:S01]  /*4310*/  UISETP.NE.U32.AND UP1, UPT, URZ, UR10, UPT ;  /* 0x0000000a3f00728c */ /* 0x000fe2000bf25070 */
[----:B------:R-:W-:Y:S01]  /*4320*/  IMAD.MOV.U32 R11, RZ, RZ, c[0x0][0x30c] ;  /* 0x0000c300ff0b7624 */ /* 0x000fe200078e00ff */
[----:B------:R-:W-:Y:S01]  /*4330*/  ULDC.64 UR20, c[0x0][0x320] ;  /* 0x0000c80000147ab9 */ /* 0x000fe20000000a00 */
[----:B-1----:R-:W1:Y:S01]  /*4340*/  S2R R9, SR_TID.X ;  /* 0x0000000000097919 */ /* 0x002e620000002100 */
[----:B------:R-:W-:Y:S01]  /*4350*/  UISETP.NE.AND.EX UP1, UPT, URZ, UR11, UPT, UP1 ;  /* 0x0000000b3f00728c */ /* 0x000fe2000bf25310 */
[----:B------:R-:W-:Y:S01]  /*4360*/  LEA.HI R6, R26, R25, RZ, 0x7 ;  /* 0x000000191a067211 */ /* 0x000fe200078f38ff */
[----:B------:R-:W-:Y:S01]  /*4370*/  IMAD.U32 R7, RZ, RZ, UR23 ;  /* 0x00000017ff077e24 */ /* 0x000fe2000f8e00ff */
[----:B------:R-:W0:Y:S03]  /*4380*/  LDGDEPBAR ;  /* 0x00000000000079af */ /* 0x000e260000000000 */
        /* <DEDUP_REMOVED lines=9> */
[----:B--2---:R-:W-:-:S05]  /*4420*/  IMAD.U32 R4, RZ, RZ, UR10 ;  /* 0x0000000aff047e24 */ /* 0x004fca000f8e00ff */
[----:B------:R-:W-:-:S05]  /*4430*/  IMAD.U32 R5, RZ, RZ, UR11 ;  /* 0x0000000bff057e24 */ /* 0x000fca000f8e00ff */
[----:B---3--:R2:W3:Y:S04]  /*4440*/  @P0 LDG.E R8, [R4.64] ;  /* 0x0000000404080981 */ /* 0x0084e8000c1e1900 */
[----:B--2-4-:R2:W4:Y:S04]  /*4450*/  LDG.E.64 R4, [R10.64+0x8] ;  /* 0x000008040a047981 */ /* 0x014528000c1e1b00 */
[----:B--2---:R-:W2:Y:S01]  /*4460*/  LDG.E.64 R10, [R10.64] ;  /* 0x000000040a0a7981 */ /* 0x004ea2000c1e1b00 */
[----:B------:R-:W3:Y:S01]  /*4470*/  @P0 MUFU.RCP R13, c[0x0][0x238] ;  /* 0x00008e00000d0b08 */ /* 0x000ee20000001000 */
[----:B------:R-:W-:Y:S01]  /*4480*/  SHF.R.S32.HI R6, RZ, 0x7, R6 ;  /* 0x00000007ff067819 */ /* 0x000fe20000011406 */
[----:B-1----:R-:W-:Y:S01]  /*4490*/  IMAD.SHL.U32 R9, R9, 0x2, RZ ;  /* 0x0000000209097824 */ /* 0x002fe200078e00ff */
[----:B------:R-:W-:Y:S01]  /*44a0*/  CS2R R190, SRZ ;  /* 0x0000000000be7805 */ /* 0x000fe2000001ff00 */
[----:B------:R-:W-:Y:S01]  /*44b0*/  CS2R R188, SRZ ;  /* 0x0000000000bc7805 */ /* 0x000fe2000001ff00 */
[----:B------:R-:W-:Y:S01]  /*44c0*/  CS2R R194, SRZ ;  /* 0x0000000000c27805 */ /* 0x000fe2000001ff00 */
[----:B------:R-:W-:Y:S01]  /*44d0*/  IMAD.SHL.U32 R12, R6, 0x20, RZ ;  /* 0x00000020060c7824 */ /* 0x000fe200078e00ff */
[----:B------:R-:W-:Y:S01]  /*44e0*/  CS2R R192, SRZ ;  /* 0x0000000000c07805 */ /* 0x000fe2000001ff00 */
[----:B------:R-:W-:Y:S01]  /*44f0*/  IMAD R14, R7, 0x2, R6 ;  /* 0x00000002070e7824 */ /* 0x000fe200078e0206 */
[----:B------:R-:W-:Y:S01]  /*4500*/  SHF.R.S32.HI R7, RZ, 0x1f, R21 ;  /* 0x0000001fff077819 */ /* 0x000fe20000011415 */
[----:B------:R-:W-:Y:S01]  /*4510*/  CS2R R186, SRZ ;  /* 0x0000000000ba7805 */ /* 0x000fe2000001ff00 */
[----:B------:R-:W-:Y:S01]  /*4520*/  LOP3.LUT R12, R12, 0x6, R9, 0xf8, !PT ;  /* 0x000000060c0c7812 */ /* 0x000fe200078ef809 */
[----:B------:R-:W-:Y:S01]  /*4530*/  IMAD.U32 R9, RZ, RZ, UR23 ;  /* 0x00000017ff097e24 */ /* 0x000fe2000f8e00ff */
[----:B------:R-:W-:Y:S01]  /*4540*/  CS2R R184, SRZ ;  /* 0x0000000000b87805 */ /* 0x000fe2000001ff00 */
[----:B------:R-:W-:Y:S01]  /*4550*/  CS2R R182, SRZ ;  /* 0x0000000000b67805 */ /* 0x000fe2000001ff00 */
[----:B------:R-:W-:Y:S01]  /*4560*/  CS2R R180, SRZ ;  /* 0x0000000000b47805 */ /* 0x000fe2000001ff00 */
[----:B------:R-:W-:Y:S01]  /*4570*/  IMAD R247, R9, 0x40, R12 ;  /* 0x0000004009f77824 */ /* 0x000fe200078e020c */
[----:B------:R-:W-:Y:S01]  /*4580*/  CS2R R174, SRZ ;  /* 0x0000000000ae7805 */ /* 0x000fe2000001ff00 */
        /* <DEDUP_REMOVED lines=11> */
[----:B------:R-:W-:Y:S01]  /*4640*/  IADD3 R248, R247, 0x1, RZ ;  /* 0x00000001f7f87810 */ /* 0x000fe20007ffe0ff */
        /* <DEDUP_REMOVED lines=47> */
[----:B------:R-:W-:Y:S01]  /*4940*/  UMOV UR6, URZ ;  /* 0x0000003f00067c82 */ /* 0x000fe20008000000 */
[----:B---3--:R-:W-:-:S04]  /*4950*/  @P0 FMUL.FTZ R6, R8, R13 ;  /* 0x0000000d08060220 */ /* 0x008fc80000410000 */
[----:B------:R1:W3:Y:S01]  /*4960*/  @P0 R2UR UR7, R6 ;  /* 0x00000000060703c2 */ /* 0x0002e200000e0000 */
[----:B----4-:R-:W-:Y:S01]  /*4970*/  IADD3 R4, P2, P1, R4, UR41, R21 ;  /* 0x0000002904047c10 */ /* 0x010fe2000f95e015 */
[----:B-1----:R-:W1:Y:S01]  /*4980*/  I2F R6, R247 ;  /* 0x000000f700067306 */ /* 0x002e620000201400 */
[----:B------:R-:W-:Y:S02]  /*4990*/  CS2R R20, SRZ ;  /* 0x0000000000147805 */ /* 0x000fe4000001ff00 */
[----:B------:R-:W-:Y:S01]  /*49a0*/  IADD3.X R5, R5, UR49, R7, P2, P1 ;  /* 0x0000003105057c10 */ /* 0x000fe200097e2407 */
[----:B---3--:R-:W-:-:S04]  /*49b0*/  @UP1 UMOV UR6, UR7 ;  /* 0x0000000700061c82 */ /* 0x008fc80008000000 */
[----:B------:R3:W-:Y:S01]  /*49c0*/  STL [R1+0x3c], R5 ;  /* 0x00003c0501007387 */ /* 0x0007e20000100800 */
[----:B--2---:R-:W2:Y:S08]  /*49d0*/  R2UR UR12, R11 ;  /* 0x000000000b0c73c2 */ /* 0x004eb000000e0000 */
[----:B------:R4:W4:Y:S01]  /*49e0*/  R2UR UR10, R10 ;  /* 0x000000000a0a73c2 */ /* 0x00092200000e0000 */
[----:B---3--:R-:W-:-:S05]  /*49f0*/  IADD3 R5, R247, 0x19, RZ ;  /* 0x00000019f7057810 */ /* 0x008fca0007ffe0ff */
[----:B------:R-:W-:Y:S04]  /*4a00*/  STL [R1+0xc], R5 ;  /* 0x00000c0501007387 */ /* 0x000fe80000100800 */
[----:B-1----:R1:W-:Y:S01]  /*4a10*/  STL [R1+0x10], R6 ;  /* 0x0000100601007387 */ /* 0x0023e20000100800 */
[----:B--2---:R-:W-:Y:S01]  /*4a20*/  LOP3.LUT R14, R14, UR12, RZ, 0x3c, !PT ;  /* 0x0000000c0e0e7c12 */ /* 0x004fe2000f8e3cff */
[----:B-1----:R1:W2:Y:S02]  /*4a30*/  I2F R6, R5 ;  /* 0x0000000500067306 */ /* 0x0022a40000201400 */
[----:B-1----:R-:W-:-:S05]  /*4a40*/  IADD3 R5, R247, 0x18, RZ ;  /* 0x00000018f7057810 */ /* 0x002fca0007ffe0ff */
[----:B------:R1:W-:Y:S04]  /*4a50*/  STL [R1+0x8], R5 ;  /* 0x0000080501007387 */ /* 0x0003e80000100800 */
[----:B--2---:R2:W-:Y:S01]  /*4a60*/  STL [R1+0x2c], R6 ;  /* 0x00002c0601007387 */ /* 0x0045e20000100800 */
[----:B-1----:R-:W1:Y:S08]  /*4a70*/  I2F R5, R5 ;  /* 0x0000000500057306 */ /* 0x002e700000201400 */
[----:B--2---:R-:W2:Y:S01]  /*4a80*/  I2F R6, R252 ;  /* 0x000000fc00067306 */ /* 0x004ea20000201400 */
[----:B-1----:R1:W-:Y:S04]  /*4a90*/  STL [R1+0x28], R5 ;  /* 0x0000280501007387 */ /* 0x0023e80000100800 */
[----:B--2---:R2:W-:Y:S03]  /*4aa0*/  STL [R1+0x24], R6 ;  /* 0x0000240601007387 */ /* 0x0045e60000100800 */
[----:B-1----:R-:W1:Y:S08]  /*4ab0*/  I2F R5, R251 ;  /* 0x000000fb00057306 */ /* 0x002e700000201400 */
[----:B--2---:R-:W2:Y:S01]  /*4ac0*/  I2F R6, R250 ;  /* 0x000000fa00067306 */ /* 0x004ea20000201400 */
[----:B-1----:R1:W-:Y:S04]  /*4ad0*/  STL [R1+0x20], R5 ;  /* 0x0000200501007387 */ /* 0x0023e80000100800 */
[----:B--2---:R2:W-:Y:S03]  /*4ae0*/  STL [R1+0x1c], R6 ;  /* 0x00001c0601007387 */ /* 0x0045e60000100800 */
[----:B-1----:R-:W1:Y:S01]  /*4af0*/  I2F R5, R249 ;  /* 0x000000f900057306 */ /* 0x002e620000201400 */
[----:B--2---:R-:W-:-:S07]  /*4b00*/  IMAD.WIDE.U32 R6, R4, -0x2daee0ad, RZ ;  /* 0xd2511f5304067825 */ /* 0x004fce00078e00ff */
[----:B------:R-:W2:Y:S01]  /*4b10*/  I2F R4, R248 ;  /* 0x000000f800047306 */ /* 0x000ea20000201400 */
[----:B------:R-:W-:Y:S01]  /*4b20*/  LOP3.LUT R14, R14, R7, RZ, 0x3c, !PT ;  /* 0x000000070e0e7212 */ /* 0x000fe200078e3cff */
[----:B-1----:R-:W-:Y:S04]  /*4b30*/  STL [R1+0x18], R5 ;  /* 0x0000180501007387 */ /* 0x002fe80000100800 */
[----:B------:R-:W-:Y:S04]  /*4b40*/  STL.64 [R1+0x40], R6 ;  /* 0x0000400601007387 */ /* 0x000fe80000100a00 */
[----:B--2---:R1:W-:Y:S02]  /*4b50*/  STL [R1+0x14], R4 ;  /* 0x0000140401007387 */ /* 0x0043e40000100800 */
[----:B-1----:R-:W-:-:S05]  /*4b60*/  IMAD.WIDE.U32 R4, R14, -0x326172a9, RZ ;  /* 0xcd9e8d570e047825 */ /* 0x002fca00078e00ff */
[----:B----4-:R1:W-:Y:S02]  /*4b70*/  STL.64 [R1], R4 ;  /* 0x0000000401007387 */ /* 0x0103e40000100a00 */
.L_x_644:
[----:B------:R-:W0:Y:S01]  /*4b80*/  LDGDEPBAR ;  /* 0x00000000000079af */ /* 0x000e220000000000 */
[----:B------:R-:W-:Y:S01]  /*4b90*/  USHF.L.U32 UR7, UR23, 0x6, URZ ;  /* 0x0000000617077899 */ /* 0x000fe2000800063f */
[----:B-----5:R-:W-:Y:S01]  /*4ba0*/  FSETP.NEU.FTZ.AND P0, PT, R242, -INF , PT ;  /* 0xff800000f200780b */ /* 0x020fe20003f1d000 */
[----:B------:R-:W-:Y:S01]  /*4bb0*/  USHF.L.U32 UR8, UR9, 0x6, URZ ;  /* 0x0000000609087899 */ /* 0x000fe2000800063f */
[----:B------:R-:W-:Y:S01]  /*4bc0*/  IMAD.MOV.U32 R196, RZ, RZ, c[0x0][0x22c] ;  /* 0x00008b00ffc47624 */ /* 0x000fe200078e00ff */
[----:B------:R-:W-:Y:S01]  /*4bd0*/  UIADD3 UR11, UR19, 0x40, UR7 ;  /* 0x00000040130b7890 */ /* 0x000fe2000fffe007 */
[----:B------:R-:W2:Y:S01]  /*4be0*/  LDL R115, [R1+0x10] ;  /* 0x0000100001737983 */ /* 0x000ea20000100800 */
[----:B------:R-:W-:Y:S01]  /*4bf0*/  UIADD3 UR7, UR7, 0x40, URZ ;  /* 0x0000004007077890 */ /* 0x000fe2000fffe03f */
[----:B------:R-:W-:Y:S01]  /*4c00*/  IMAD R196, R196, c[0x0][0x1c0], RZ ;  /* 0x00007000c4c47a24 */ /* 0x000fe200078e02ff */
[----:B------:R-:W-:Y:S03]  /*4c10*/  UIADD3 UR11, UR11, -UR18, URZ ;  /* 0x800000120b0b7290 */ /* 0x000fe6000fffe03f */
[----:B------:R-:W3:Y:S01]  /*4c20*/  LDL R114, [R1+0x14] ;  /* 0x0000140001727983 */ /* 0x000ee20000100800 */
[----:B------:R-:W-:Y:S01]  /*4c30*/  UISETP.GE.AND UP0, UPT, UR8, UR11, UPT ;  /* 0x0000000b0800728c */ /* 0x000fe2000bf06270 */
[----:B------:R-:W-:Y:S03]  /*4c40*/  IMAD.U32 R196, R196, -0x40, RZ ;  /* 0xffffffc0c4c47824 */ /* 0x000fe600078e00ff */
[----:B------:R-:W-:Y:S01]  /*4c50*/  UISETP.LT.AND UP0, UPT, UR7, UR18, UP0 ;  /* 0x000000120700728c */ /* 0x000fe20008701270 */
[----:B------:R-:W4:Y:S01]  /*4c60*/  LDL R119, [R1+0x48] ;  /* 0x0000480001777983 */ /* 0x000f220000100800 */
[----:B------:R-:W-:Y:S04]  /*4c70*/  UIADD3 UR7, UR10, -0x61c88647, URZ ;  /* 0x9e3779b90a077890 */ /* 0x000fe8000fffe03f */
[----:B------:R-:W-:Y:S01]  /*4c80*/  PLOP3.LUT P2, PT, PT, PT, UP0, 0x80, 0x0 ;  /* 0x000000000000781c */ /* 0x000fe20003f4f008 */
[----:B------:R-:W2:Y:S01]  /*4c90*/  LDL.64 R112, [R1] ;  /* 0x0000000001707983 */ /* 0x000ea20000100a00 */
[----:B------:R-:W-:Y:S05]  /*4ca0*/  UISETP.GT.AND UP0, UPT, UR9, UR17, UPT ;  /* 0x000000110900728c */ /* 0x000fea000bf04270 */
[----:B------:R-:W2:Y:S06]  /*4cb0*/  LDL R118, [R1+0x3c] ;  /* 0x00003c0001767983 */ /* 0x000eac0000100800 */
[----:B------:R-:W2:Y:S01]  /*4cc0*/  LDL.64 R116, [R1+0x40] ;  /* 0x0000400001747983 */ /* 0x000ea20000100a00 */
[----:B------:R-:W-:Y:S05]  /*4cd0*/  DEPBAR.LE SB0, 0x0 ;  /* 0x000080000000791a */ /* 0x000fea0000000000 */
[----:B------:R-:W-:Y:S06]  /*4ce0*/  BAR.SYNC.DEFER_BLOCKING 0x0 ;  /* 0x0000000000007b1d */ /* 0x000fec0000010000 */
[----:B------:R-:W-:Y:S06]  /*4cf0*/  LDSM.16.M88.4 R16, [R218] ;  /* 0x00000000da10783b */ /* 0x000fec0000000200 */
[----:B-1----:R-:W1:Y:S06]  /*4d00*/  LDSM.16.M88.4 R8, [R217+0x10000] ;  /* 0x01000000d908783b */ /* 0x002e6c0000000200 */
[----:B------:R-:W1:Y:S06]  /*4d10*/  LDSM.16.M88.4 R84, [R217+0x10800] ;  /* 0x01080000d954783b */ /* 0x000e6c0000000200 */
[----:B------:R-:W-:Y:S06]  /*4d20*/  LDSM.16.M88.4 R88, [R219] ;  /* 0x00000000db58783b */ /* 0x000fec0000000200 */
[----:B------:R-:W1:Y:S06]  /*4d30*/  LDSM.16.M88.4 R92, [R2+0x10000] ;  /* 0x01000000025c783b */ /* 0x000e6c0000000200 */
[----:B------:R-:W1:Y:S06]  /*4d40*/  LDSM.16.M88.4 R96, [R2+0x10800] ;  /* 0x010800000260783b */ /* 0x000e6c0000000200 */
[----:B------:R-:W-:Y:S06]  /*4d50*/  LDSM.16.M88.4 R100, [R223] ;  /* 0x00000000df64783b */ /* 0x000fec0000000200 */
[----:B------:R-:W1:Y:S02]  /*4d60*/  LDSM.16.M88.4 R104, [R216+0x10000] ;  /* 0x01000000d868783b */ /* 0x000e640000000200 */
[C---:B-1----:R-:W-:Y:S04]  /*4d70*/  HMMA.16816.F32 R4, R16.reuse, R8, RZ ;  /* 0x000000081004723c */ /* 0x042fe800000018ff */
[----:B------:R-:W-:Y:S04]  /*4d80*/  LDSM.16.M88.4 R108, [R3+0x10000] ;  /* 0x01000000036c783b */ /* 0x000fe80000000200 */
[C---:B------:R-:W-:Y:S08]  /*4d90*/  HMMA.16816.F32 R8, R16.reuse, R10, RZ ;  /* 0x0000000a1008723c */ /* 0x040ff000000018ff */
[C---:B------:R-:W-:Y:S08]  /*4da0*/  HMMA.16816.F32 R12, R16.reuse, R84, RZ ;  /* 0x00000054100c723c */ /* 0x040ff000000018ff */
[----:B------:R-:W-:Y:S01]  /*4db0*/  HMMA.16816.F32 R16, R16, R86, RZ ;  /* 0x000000561010723c */ /* 0x000fe200000018ff */
[----:B------:R-:W1:Y:S07]  /*4dc0*/  LDSM.16.M88.4 R84, [R216+0x10800] ;  /* 0x01080000d854783b */ /* 0x000e6e0000000200 */
[C---:B------:R-:W-:Y:S08]  /*4dd0*/  HMMA.16816.F32 R4, R88.reuse, R92, R4 ;  /* 0x0000005c5804723c */ /* 0x040ff00000001804 */
[C---:B------:R-:W-:Y:S01]  /*4de0*/  HMMA.16816.F32 R8, R88.reuse, R94, R8 ;  /* 0x0000005e5808723c */ /* 0x040fe20000001808 */
[----:B------:R-:W1:Y:S07]  /*4df0*/  LDSM.16.M88.4 R92, [R222] ;  /* 0x00000000de5c783b */ /* 0x000e6e0000000200 */
[C---:B------:R-:W-:Y:S08]  /*4e00*/  HMMA.16816.F32 R12, R88.reuse, R96, R12 ;  /* 0x00000060580c723c */ /* 0x040ff0000000180c */
[----:B------:R-:W-:Y:S01]  /*4e10*/  HMMA.16816.F32 R16, R88, R98, R16 ;  /* 0x000000625810723c */ /* 0x000fe20000001810 */
[----:B------:R-:W1:Y:S06]  /*4e20*/  LDSM.16.M88.4 R88, [R3+0x10800] ;  /* 0x010800000358783b */ /* 0x000e6c0000000200 */
[----:B------:R-:W-:Y:S01]  /*4e30*/  LDSM.16.M88.4 R96, [R218+0x2000] ;  /* 0x00200000da60783b */ /* 0x000fe20000000200 */
[C---:B------:R-:W-:Y:S08]  /*4e40*/  HMMA.16816.F32 R4, R100.reuse, R104, R4 ;  /* 0x000000686404723c */ /* 0x040ff00000001804 */
[C---:B------:R-:W-:Y:S01]  /*4e50*/  HMMA.16816.F32 R8, R100.reuse, R106, R8 ;  /* 0x0000006a6408723c */ /* 0x040fe20000001808 */
[----:B------:R-:W1:Y:S07]  /*4e60*/  LDSM.16.M88.4 R104, [R217+0x12000] ;  /* 0x01200000d968783b */ /* 0x000e6e0000000200 */
[C---:B-1----:R-:W-:Y:S08]  /*4e70*/  HMMA.16816.F32 R12, R100.reuse, R84, R12 ;  /* 0x00000054640c723c */ /* 0x042ff0000000180c */
[----:B------:R-:W-:Y:S01]  /*4e80*/  HMMA.16816.F32 R16, R100, R86, R16 ;  /* 0x000000566410723c */ /* 0x000fe20000001810 */
[----:B------:R-:W1:Y:S06]  /*4e90*/  LDSM.16.M88.4 R84, [R217+0x12800] ;  /* 0x01280000d954783b */ /* 0x000e6c0000000200 */
[----:B------:R-:W-:Y:S01]  /*4ea0*/  LDSM.16.M88.4 R100, [R219+0x2000] ;  /* 0x00200000db64783b */ /* 0x000fe20000000200 */
[C---:B------:R-:W-:Y:S08]  /*4eb0*/  HMMA.16816.F32 R4, R92.reuse, R108, R4 ;  /* 0x0000006c5c04723c */ /* 0x040ff00000001804 */
[C---:B------:R-:W-:Y:S01]  /*4ec0*/  HMMA.16816.F32 R8, R92.reuse, R110, R8 ;  /* 0x0000006e5c08723c */ /* 0x040fe20000001808 */
[----:B------:R-:W1:Y:S07]  /*4ed0*/  LDSM.16.M88.4 R108, [R2+0x12000] ;  /* 0x01200000026c783b */ /* 0x000e6e0000000200 */
[C---:B------:R-:W-:Y:S08]  /*4ee0*/  HMMA.16816.F32 R12, R92.reuse, R88, R12 ;  /* 0x000000585c0c723c */ /* 0x040ff0000000180c */
[----:B------:R-:W-:Y:S01]  /*4ef0*/  HMMA.16816.F32 R16, R92, R90, R16 ;  /* 0x0000005a5c10723c */ /* 0x000fe20000001810 */
[----:B------:R-:W1:Y:S06]  /*4f00*/  LDSM.16.M88.4 R88, [R2+0x12800] ;  /* 0x012800000258783b */ /* 0x000e6c0000000200 */
        /* <DEDUP_REMOVED lines=8> */
[C---:B------:R-:W-:Y:S08]  /*4f90*/  HMMA.16816.F32 R4, R100.reuse, R108, R4 ;  /* 0x0000006c6404723c */ /* 0x040ff00000001804 */
[C---:B------:R-:W-:Y:S01]  /*4fa0*/  HMMA.16816.F32 R8, R100.reuse, R110, R8 ;  /* 0x0000006e6408723c */ /* 0x040fe20000001808 */
[----:B------:R-:W2:Y:S07]  /*4fb0*/  LDSM.16.M88.4 R108, [R3+0x12000] ;  /* 0x01200000036c783b */ /* 0x000eae0000000200 */
[C---:B------:R-:W-:Y:S08]  /*4fc0*/  HMMA.16816.F32 R12, R100.reuse, R88, R12 ;  /* 0x00000058640c723c */ /* 0x040ff0000000180c */
        /* <DEDUP_REMOVED lines=47> */
[----:B------:R-:W-:Y:S07]  /*52c0*/  LDSM.16.M88.4 R104, [R222+0x6000] ;  /* 0x00600000de68783b */ /* 0x000fee0000000200 */
[C---:B-1----:R-:W-:Y:S08]  /*52d0*/  HMMA.16816.F32 R12, R92.reuse, R84, R12 ;  /* 0x000000545c0c723c */ /* 0x042ff0000000180c */
[----:B------:R-:W-:Y:S01]  /*52e0*/  HMMA.16816.F32 R16, R92, R86, R16 ;  /* 0x000000565c10723c */ /* 0x000fe20000001810 */
[----:B------:R-:W-:Y:S06]  /*52f0*/  LDSM.16.M88.4 R84, [R223+0x6000] ;  /* 0x00600000df54783b */ /* 0x000fec0000000200 */
[----:B------:R-:W1:Y:S01]  /*5300*/  LDSM.16.M88.4 R92, [R216+0x16000] ;  /* 0x01600000d85c783b */ /* 0x000e620000000200 */
[C---:B--2---:R-:W-:Y:S08]  /*5310*/  HMMA.16816.F32 R4, R96.reuse, R108, R4 ;  /* 0x0000006c6004723c */ /* 0x044ff00000001804 */
[C---:B------:R-:W-:Y:S01]  /*5320*/  HMMA.16816.F32 R8, R96.reuse, R110, R8 ;  /* 0x0000006e6008723c */ /* 0x040fe20000001808 */
[----:B------:R-:W2:Y:S07]  /*5330*/  LDSM.16.M88.4 R108, [R3+0x16000] ;  /* 0x01600000036c783b */ /* 0x000eae0000000200 */
[C---:B----4-:R-:W-:Y:S07]  /*5340*/  HMMA.16816.F32 R12, R96.reuse, R88, R12 ;  /* 0x00000058600c723c */ /* 0x050fee000000180c */
[----:B------:R-:W-:Y:S01]  /*5350*/  IMAD.U32 R88, RZ, RZ, UR8 ;  /* 0x00000008ff587e24 */ /* 0x000fe2000f8e00ff */
[----:B------:R-:W-:Y:S01]  /*5360*/  HMMA.16816.F32 R16, R96, R90, R16 ;  /* 0x0000005a6010723c */ /* 0x000fe20000001810 */
[----:B------:R-:W3:Y:S01]  /*5370*/  LDL R91, [R1+0x24] ;  /* 0x00002400015b7983 */ /* 0x000ee20000100800 */
[----:B------:R-:W-:Y:S05]  /*5380*/  UIADD3 UR8, UR12, 0x76cf5d0a, URZ ;  /* 0x76cf5d0a0c087890 */ /* 0x000fea000fffe03f */
[----:B------:R-:W-:Y:S05]  /*5390*/  FMUL.FTZ R90, R242, 1.4426950216293334961 ;  /* 0x3fb8aa3bf25a7820 */ /* 0x000fea0000410000 */
[----:B------:R-:W-:Y:S02]  /*53a0*/  FSEL R90, R90, RZ, P0 ;  /* 0x000000ff5a5a7208 */ /* 0x000fe40000000000 */
[----:B------:R-:W-:Y:S01]  /*53b0*/  FSETP.NEU.FTZ.AND P0, PT, R243, -INF , PT ;  /* 0xff800000f300780b */ /* 0x000fe20003f1d000 */
[C---:B-1----:R-:W-:Y:S08]  /*53c0*/  HMMA.16816.F32 R4, R84.reuse, R92, R4 ;  /* 0x0000005c5404723c */ /* 0x042ff00000001804 */
[C---:B------:R-:W-:Y:S08]  /*53d0*/  HMMA.16816.F32 R8, R84.reuse, R94, R8 ;  /* 0x0000005e5408723c */ /* 0x040ff00000001808 */
[C---:B------:R-:W-:Y:S01]  /*53e0*/  HMMA.16816.F32 R12, R84.reuse, R100, R12 ;  /* 0x00000064540c723c */ /* 0x040fe2000000180c */
[----:B------:R-:W4:Y:S06]  /*53f0*/  LDL R101, [R1+0x8] ;  /* 0x0000080001657983 */ /* 0x000f2c0000100800 */
[----:B------:R-:W4:Y:S01]  /*5400*/  LDL R100, [R1+0x20] ;  /* 0x0000200001647983 */ /* 0x000f220000100800 */
[----:B------:R-:W-:Y:S05]  /*5410*/  HMMA.16816.F32 R16, R84, R102, R16 ;  /* 0x000000665410723c */ /* 0x000fea0000001810 */
[----:B------:R-:W4:Y:S02]  /*5420*/  LDL R103, [R1+0x18] ;  /* 0x0000180001677983 */ /* 0x000f240000100800 */
[----:B------:R-:W-:Y:S01]  /*5430*/  IMAD.U32 R86, RZ, RZ, UR19 ;  /* 0x00000013ff567e24 */ /* 0x000fe2000f8e00ff */
[C---:B--2---:R-:W-:Y:S01]  /*5440*/  HMMA.16816.F32 R4, R104.reuse, R108, R4 ;  /* 0x0000006c6804723c */ /* 0x044fe20000001804 */
[----:B------:R-:W-:Y:S02]  /*5450*/  IMAD.U32 R84, RZ, RZ, UR9 ;  /* 0x00000009ff547e24 */ /* 0x000fe4000f8e00ff */
[----:B------:R-:W2:Y:S02]  /*5460*/  LDL R102, [R1+0x1c] ;  /* 0x00001c0001667983 */ /* 0x000ea40000100800 */
[----:B------:R-:W-:Y:S01]  /*5470*/  @!P2 IADD3 R86, -R86, 0x1, R235 ;  /* 0x000000015656a810 */ /* 0x000fe20007ffe1eb */
[----:B------:R-:W-:Y:S02]  /*5480*/  IMAD R84, R84, 0x4, R119 ;  /* 0x0000000454547824 */ /* 0x000fe400078e0277 */
[C---:B------:R-:W-:Y:S04]  /*5490*/  HMMA.16816.F32 R8, R104.reuse, R110, R8 ;  /* 0x0000006e6808723c */ /* 0x040fe80000001808 */
[----:B------:R-:W-:Y:S01]  /*54a0*/  @!P2 IADD3 R88, R88, UR18, R86 ;  /* 0x000000125858ac10 */ /* 0x000fe2000fffe056 */
[----:B------:R-:W-:Y:S03]  /*54b0*/  IMAD.WIDE.U32 R84, R84, -0x326172a9, RZ ;  /* 0xcd9e8d5754547825 */ /* 0x000fe600078e00ff */
[----:B------:R-:W-:Y:S04]  /*54c0*/  @!P2 IMNMX R89, R88, UR18, PT ;  /* 0x000000125859ac17 */ /* 0x000fe8000b800200 */
[-C--:B------:R-:W-:Y:S02]  /*54d0*/  @!P2 ISETP.GE.AND P1, PT, R247, R89.reuse, PT ;  /* 0x00000059f700a20c */ /* 0x080fe40003f26270 */
[----:B------:R-:W-:Y:S01]  /*54e0*/  LOP3.LUT R87, R113, UR7, R84, 0x96, !PT ;  /* 0x0000000771577c12 */ /* 0x000fe2000f8e9654 */
[----:B------:R-:W-:Y:S01]  /*54f0*/  UIADD3 UR7, UR12, -0x4498517b, URZ ;  /* 0xbb67ae850c077890 */ /* 0x000fe2000fffe03f */
[----:B------:R-:W-:Y:S01]  /*5500*/  FFMA.FTZ R4, R115, UR6, R4 ;  /* 0x0000000673047c23 */ /* 0x000fe20008010004 */
[----:B------:R-:W-:Y:S01]  /*5510*/  LOP3.LUT R85, R85, UR10, R118, 0x96, !PT ;  /* 0x0000000a55557c12 */ /* 0x000fe2000f8e9676 */
[----:B------:R-:W-:Y:S01]  /*5520*/  FFMA.FTZ R5, R114, UR6, R5 ;  /* 0x0000000672057c23 */ /* 0x000fe20008010005 */
[----:B------:R-:W-:Y:S01]  /*5530*/  @!P2 IADD3 R88, R88, 0x8, RZ ;  /* 0x000000085858a810 */ /* 0x000fe20007ffe0ff */
[----:B------:R-:W-:Y:S01]  /*5540*/  IMAD.WIDE.U32 R98, R87, -0x2daee0ad, RZ ;  /* 0xd2511f5357627825 */ /* 0x000fe200078e00ff */
[----:B------:R-:W-:Y:S02]  /*5550*/  @!P2 FSEL R4, R4, -INF , !P1 ;  /* 0xff8000000404a808 */ /* 0x000fe40004800000 */
[-C--:B------:R-:W-:Y:S01]  /*5560*/  @!P2 ISETP.GE.AND P1, PT, R248, R89.reuse, PT ;  /* 0x00000059f800a20c */ /* 0x080fe20003f26270 */
[----:B------:R-:W-:Y:S01]  /*5570*/  IMAD.WIDE.U32 R84, R85, -0x2daee0ad, RZ ;  /* 0xd2511f5355547825 */ /* 0x000fe200078e00ff */
[----:B------:R-:W-:Y:S02]  /*5580*/  @!P2 IMNMX R88, R88, UR18, PT ;  /* 0x000000125858ac17 */ /* 0x000fe4000b800200 */
[----:B------:R-:W-:Y:S01]  /*5590*/  @!P2 FSEL R5, R5, -INF , !P1 ;  /* 0xff8000000505a808 */ /* 0x000fe20004800000 */
[----:B------:R-:W-:Y:S01]  /*55a0*/  FFMA.FTZ R4, R4, c[0x0][0x23c], -R90 ;  /* 0x00008f0004047a23 */ /* 0x000fe2000001085a */
[----:B------:R-:W-:Y:S01]  /*55b0*/  LOP3.LUT R92, R85, UR7, R116, 0x96, !PT ;  /* 0x00000007555c7c12 */ /* 0x000fe2000f8e9674 */
[----:B------:R-:W-:Y:S01]  /*55c0*/  FFMA.FTZ R7, R114, UR6, R7 ;  /* 0x0000000672077c23 */ /* 0x000fe20008010007 */
[----:B------:R-:W-:Y:S01]  /*55d0*/  LOP3.LUT R94, R99, UR8, R84, 0x96, !PT ;  /* 0x00000008635e7c12 */ /* 0x000fe2000f8e9654 */
[----:B------:R-:W-:Y:S01]  /*55e0*/  FFMA.FTZ R5, R5, c[0x0][0x23c], -R90 ;  /* 0x00008f0005057a23 */ /* 0x000fe2000001085a */
[----:B------:R-:W1:Y:S01]  /*55f0*/  LDSM.16.M88.4 R84, [R3+0x16800] ;  /* 0x016800000354783b */ /* 0x000e620000000200 */
[----:B------:R1:W-:Y:S01]  /*5600*/  MUFU.EX2 R129, R4 ;  /* 0x0000000400817308 */ /* 0x0003e20000000800 */
[----:B------:R-:W-:Y:S01]  /*5610*/  FFMA.FTZ R6, R115, UR6, R6 ;  /* 0x0000000673067c23 */ /* 0x000fe20008010006 */
[-C--:B------:R-:W-:Y:S01]  /*5620*/  @!P2 ISETP.GE.AND P1, PT, R247, R88.reuse, PT ;  /* 0x00000058f700a20c */ /* 0x080fe20003f26270 */
[----:B------:R-:W-:Y:S01]  /*5630*/  IMAD.WIDE.U32 R94, R94, -0x326172a9, RZ ;  /* 0xcd9e8d575e5e7825 */ /* 0x000fe200078e00ff */
[CC--:B------:R-:W-:Y:S01]  /*5640*/  @!P2 ISETP.GE.AND P5, PT, R251.reuse, R89.reuse, PT ;  /* 0x00000059fb00a20c */ /* 0x0c0fe20003fa6270 */
[----:B------:R-:W-:Y:S01]  /*5650*/  UIADD3 UR8, UR10, -0x255992d5, URZ ;  /* 0xdaa66d2b0a087890 */ /* 0x000fe2000fffe03f */
[-C--:B------:R-:W-:Y:S01]  /*5660*/  @!P2 ISETP.GE.AND P6, PT, R252, R89.reuse, PT ;  /* 0x00000059fc00a20c */ /* 0x080fe20003fc6270 */
[----:B------:R-:W-:Y:S01]  /*5670*/  IMAD.U32 R113, RZ, RZ, UR13 ;  /* 0x0000000dff717e24 */ /* 0x000fe2000f8e00ff */
[----:B------:R-:W-:Y:S01]  /*5680*/  @!P2 FSEL R6, R6, -INF , !P1 ;  /* 0xff8000000606a808 */ /* 0x000fe20004800000 */
[----:B------:R-:W-:Y:S01]  /*5690*/  IMAD.WIDE.U32 R92, R92, -0x326172a9, RZ ;  /* 0xcd9e8d575c5c7825 */ /* 0x000fe200078e00ff */
[----:B------:R1:W-:Y:S01]  /*56a0*/  MUFU.EX2 R128, R5 ;  /* 0x0000000500807308 */ /* 0x0003e20000000800 */
[-C--:B------:R-:W-:Y:S01]  /*56b0*/  @!P2 ISETP.GE.AND P3, PT, R251, R88.reuse, PT ;  /* 0x00000058fb00a20c */ /* 0x080fe20003f66270 */
[----:B------:R-:W-:Y:S02]  /*56c0*/  UIADD3 UR7, UR10, 0x3c6ef372, URZ ;  /* 0x3c6ef3720a077890 */ /* 0x000fe4000fffe03f */
[----:B------:R-:W-:Y:S01]  /*56d0*/  LOP3.LUT R96, R95, UR8, R92, 0x96, !PT ;  /* 0x000000085f607c12 */ /* 0x000fe2000f8e965c */
[----:B------:R-:W-:Y:S03]  /*56e0*/  UIADD3 UR8, UR12, -0x126145ec, URZ ;  /* 0xed9eba140c087890 */ /* 0x000fe6000fffe03f */
[----:B------:R-:W-:Y:S01]  /*56f0*/  LOP3.LUT R93, R93, UR7, R112, 0x96, !PT ;  /* 0x000000075d5d7c12 */ /* 0x000fe2000f8e9670 */
[----:B------:R-:W-:Y:S01]  /*5700*/  IMAD.U32 R112, RZ, RZ, UR16 ;  /* 0x00000010ff707e24 */ /* 0x000fe2000f8e00ff */
[----:B------:R-:W-:Y:S01]  /*5710*/  UIADD3 UR7, UR12, 0x32370b8f, URZ ;  /* 0x32370b8f0c077890 */ /* 0x000fe2000fffe03f */
[----:B------:R-:W-:Y:S04]  /*5720*/  IMAD.WIDE.U32 R96, R96, -0x2daee0ad, RZ ;  /* 0xd2511f5360607825 */ /* 0x000fe800078e00ff */
[----:B-1----:R-:W-:Y:S02]  /*5730*/  FMUL.FTZ R4, R243, 1.4426950216293334961 ;  /* 0x3fb8aa3bf3047820 */ /* 0x002fe40000410000 */
[----:B------:R-:W-:Y:S03]  /*5740*/  IMAD.WIDE.U32 R92, R93, -0x2daee0ad, RZ ;  /* 0xd2511f535d5c7825 */ /* 0x000fe600078e00ff */
[----:B------:R-:W-:Y:S02]  /*5750*/  FSEL R4, R4, RZ, P0 ;  /* 0x000000ff04047208 */ /* 0x000fe40000000000 */
[-C--:B------:R-:W-:Y:S01]  /*5760*/  @!P2 ISETP.GE.AND P0, PT, R248, R88.reuse, PT ;  /* 0x00000058f800a20c */ /* 0x080fe20003f06270 */
[----:B------:R-:W2:Y:S01]  /*5770*/  LDL R5, [R1+0xc] ;  /* 0x00000c0001057983 */ /* 0x000ea20000100800 */
[----:B------:R-:W-:Y:S01]  /*5780*/  LOP3.LUT R92, R97, UR8, R92, 0x96, !PT ;  /* 0x00000008615c7c12 */ /* 0x000fe2000f8e965c */
[--C-:B------:R-:W-:Y:S01]  /*5790*/  FFMA.FTZ R6, R6, c[0x0][0x23c], -R4.reuse ;  /* 0x00008f0006067a23 */ /* 0x100fe20000010804 */
[----:B------:R-:W-:Y:S01]  /*57a0*/  @!P2 FSEL R7, R7, -INF , !P0 ;  /* 0xff8000000707a808 */ /* 0x000fe20004000000 */
[----:B------:R-:W-:Y:S01]  /*57b0*/  UIADD3 UR8, UR10, 0x1715609d, URZ ;  /* 0x1715609d0a087890 */ /* 0x000fe2000fffe03f */
[C---:B------:R-:W-:Y:S01]  /*57c0*/  HMMA.16816.F32 R12, R104.reuse, R84, R12 ;  /* 0x00000054680c723c */ /* 0x040fe2000000180c */
[----:B------:R1:W1:Y:S02]  /*57d0*/  MUFU.EX2 R131, R6 ;  /* 0x0000000600837308 */ /* 0x0002640000000800 */
[-C--:B------:R-:W-:Y:S01]  /*57e0*/  @!P2 ISETP.GE.AND P0, PT, R249, R89.reuse, PT ;  /* 0x00000059f900a20c */ /* 0x080fe20003f06270 */
[----:B------:R-:W-:Y:S03]  /*57f0*/  FFMA.FTZ R7, R7, c[0x0][0x23c], -R4 ;  /* 0x00008f0007077a23 */ /* 0x000fe60000010804 */
[----:B------:R-:W-:Y:S01]  /*5800*/  IMAD.WIDE.U32 R84, R92, -0x326172a9, RZ ;  /* 0xcd9e8d575c547825 */ /* 0x000fe200078e00ff */
[----:B------:R-:W-:Y:S01]  /*5810*/  HMMA.16816.F32 R16, R104, R86, R16 ;  /* 0x000000566810723c */ /* 0x000fe20000001810 */
[----:B------:R-:W2:Y:S02]  /*5820*/  LDL R87, [R1+0x2c] ;  /* 0x00002c0001577983 */ /* 0x000ea40000100800 */
[----:B------:R1:W1:Y:S02]  /*5830*/  MUFU.EX2 R130, R7 ;  /* 0x0000000700827308 */ /* 0x0002640000000800 */
[----:B-1----:R-:W-:Y:S01]  /*5840*/  LOP3.LUT R6, R93, UR7, R98, 0x96, !PT ;  /* 0x000000075d067c12 */ /* 0x002fe2000f8e9662 */
[----:B------:R-:W-:Y:S06]  /*5850*/  UIADD3 UR7, UR10, 0x78dde6e4, URZ ;  /* 0x78dde6e40a077890 */ /* 0x000fec000fffe03f */
[----:B------:R-:W-:Y:S05]  /*5860*/  IMAD.WIDE.U32 R6, R6, -0x326172a9, RZ ;  /* 0xcd9e8d5706067825 */ /* 0x000fea00078e00ff */
[----:B------:R-:W-:Y:S01]  /*5870*/  LOP3.LUT R6, R85, UR8, R6, 0x96, !PT ;  /* 0x0000000855067c12 */ /* 0x000fe2000f8e9606 */
[----:B------:R-:W-:Y:S01]  /*5880*/  UIADD3 UR8, UR12, 0x646e171e, URZ ;  /* 0x646e171e0c087890 */ /* 0x000fe2000fffe03f */
[C---:B---3--:R-:W-:Y:S02]  /*5890*/  FFMA.FTZ R13, R91.reuse, UR6, R13 ;  /* 0x000000065b0d7c23 */ /* 0x048fe4000801000d */
[----:B------:R-:W-:Y:S03]  /*58a0*/  FFMA.FTZ R15, R91, UR6, R15 ;  /* 0x000000065b0f7c23 */ /* 0x000fe6000801000f */
[----:B------:R-:W-:Y:S05]  /*58b0*/  @!P2 FSEL R13, R13, -INF , !P6 ;  /* 0xff8000000d0da808 */ /* 0x000fea0007000000 */
[----:B------:R-:W-:Y:S04]  /*58c0*/  FFMA.FTZ R13, R13, c[0x0][0x23c], -R90 ;  /* 0x00008f000d0d7a23 */ /* 0x000fe8000001085a */
[----:B------:R-:W-:Y:S01]  /*58d0*/  MUFU.EX2 R120, R13 ;  /* 0x0000000d00787308 */ /* 0x000fe20000000800 */
[-C--:B----4-:R-:W-:Y:S01]  /*58e0*/  @!P2 ISETP.GE.AND P1, PT, R101, R89.reuse, PT ;  /* 0x000000596500a20c */ /* 0x090fe20003f26270 */
[C---:B------:R-:W-:Y:S02]  /*58f0*/  FFMA.FTZ R12, R100.reuse, UR6, R12 ;  /* 0x00000006640c7c23 */ /* 0x040fe4000801000c */
[----:B------:R-:W-:Y:S03]  /*5900*/  FFMA.FTZ R14, R100, UR6, R14 ;  /* 0x00000006640e7c23 */ /* 0x000fe6000801000e */
[----:B------:R-:W-:Y:S01]  /*5910*/  @!P2 FSEL R12, R12, -INF , !P5 ;  /* 0xff8000000c0ca808 */ /* 0x000fe20006800000 */
[C---:B------:R-:W-:Y:S01]  /*5920*/  FFMA.FTZ R8, R103.reuse, UR6, R8 ;  /* 0x0000000667087c23 */ /* 0x040fe20008010008 */
[----:B------:R-:W-:Y:S01]  /*5930*/  @!P2 FSEL R14, R14, -INF , !P3 ;  /* 0xff8000000e0ea808 */ /* 0x000fe20005800000 */
[----:B------:R-:W-:Y:S01]  /*5940*/  FFMA.FTZ R10, R103, UR6, R10 ;  /* 0x00000006670a7c23 */ /* 0x000fe2000801000a */
[-C--:B------:R-:W-:Y:S01]  /*5950*/  @!P2 ISETP.GE.AND P5, PT, R101, R88.reuse, PT ;  /* 0x000000586500a20c */ /* 0x080fe20003fa6270 */
[--C-:B------:R-:W-:Y:S01]  /*5960*/  FFMA.FTZ R12, R12, c[0x0][0x23c], -R90.reuse ;  /* 0x00008f000c0c7a23 */ /* 0x100fe2000001085a */
[----:B------:R-:W-:Y:S01]  /*5970*/  @!P2 FSEL R8, R8, -INF , !P0 ;  /* 0xff8000000808a808 */ /* 0x000fe20004000000 */
[----:B--2---:R-:W-:Y:S01]  /*5980*/  FFMA.FTZ R9, R102, UR6, R9 ;  /* 0x0000000666097c23 */ /* 0x004fe20008010009 */
[-C--:B------:R-:W-:Y:S01]  /*5990*/  @!P2 ISETP.GE.AND P0, PT, R250, R89.reuse, PT ;  /* 0x00000059fa00a20c */ /* 0x080fe20003f06270 */
[----:B------:R-:W-:Y:S01]  /*59a0*/  FFMA.FTZ R11, R102, UR6, R11 ;  /* 0x00000006660b7c23 */ /* 0x000fe2000801000b */
[----:B------:R-:W-:Y:S01]  /*59b0*/  MUFU.EX2 R121, R12 ;  /* 0x0000000c00797308 */ /* 0x000fe20000000800 */
[----:B------:R-:W-:Y:S01]  /*59c0*/  FFMA.FTZ R8, R8, c[0x0][0x23c], -R90 ;  /* 0x00008f0008087a23 */ /* 0x000fe2000001085a */
[----:B------:R-:W-:Y:S01]  /*59d0*/  @!P2 FSEL R9, R9, -INF , !P0 ;  /* 0xff8000000909a808 */ /* 0x000fe20004000000 */
[----:B------:R-:W-:Y:S01]  /*59e0*/  FFMA.FTZ R14, R14, c[0x0][0x23c], -R4 ;  /* 0x00008f000e0e7a23 */ /* 0x000fe20000010804 */
[-C--:B------:R-:W-:Y:S03]  /*59f0*/  @!P2 ISETP.GE.AND P0, PT, R249, R88.reuse, PT ;  /* 0x00000058f900a20c */ /* 0x080fe60003f06270 */
[----:B------:R-:W-:Y:S01]  /*5a00*/  FFMA.FTZ R9, R9, c[0x0][0x23c], -R90 ;  /* 0x00008f0009097a23 */ /* 0x000fe2000001085a */
[----:B------:R-:W-:Y:S02]  /*5a10*/  @!P2 FSEL R10, R10, -INF , !P0 ;  /* 0xff8000000a0aa808 */ /* 0x000fe40004000000 */
[----:B------:R1:W2:Y:S01]  /*5a20*/  MUFU.EX2 R125, R8 ;  /* 0x00000008007d7308 */ /* 0x0002a20000000800 */
[-C--:B------:R-:W-:Y:S02]  /*5a30*/  @!P2 ISETP.GE.AND P0, PT, R250, R88.reuse, PT ;  /* 0x00000058fa00a20c */ /* 0x080fe40003f06270 */
[--C-:B------:R-:W-:Y:S02]  /*5a40*/  FFMA.FTZ R10, R10, c[0x0][0x23c], -R4.reuse ;  /* 0x00008f000a0a7a23 */ /* 0x100fe40000010804 */
[----:B------:R-:W-:Y:S02]  /*5a50*/  @!P2 FSEL R11, R11, -INF , !P0 ;  /* 0xff8000000b0ba808 */ /* 0x000fe40004000000 */
[-C--:B------:R-:W-:Y:S03]  /*5a60*/  @!P2 ISETP.GE.AND P0, PT, R252, R88.reuse, PT ;  /* 0x00000058fc00a20c */ /* 0x080fe60003f06270 */
[----:B------:R3:W-:Y:S01]  /*5a70*/  MUFU.EX2 R124, R9 ;  /* 0x00000009007c7308 */ /* 0x0007e20000000800 */
[--C-:B------:R-:W-:Y:S01]  /*5a80*/  FFMA.FTZ R11, R11, c[0x0][0x23c], -R4.reuse ;  /* 0x00008f000b0b7a23 */ /* 0x100fe20000010804 */
[----:B------:R-:W-:Y:S05]  /*5a90*/  @!P2 FSEL R15, R15, -INF , !P0 ;  /* 0xff8000000f0fa808 */ /* 0x000fea0004000000 */
[----:B------:R-:W-:Y:S03]  /*5aa0*/  FFMA.FTZ R15, R15, c[0x0][0x23c], -R4 ;  /* 0x00008f000f0f7a23 */ /* 0x000fe60000010804 */
[----:B------:R-:W-:Y:S01]  /*5ab0*/  MUFU.EX2 R127, R10 ;  /* 0x0000000a007f7308 */ /* 0x000fe20000000800 */
[----:B-1----:R-:W-:Y:S01]  /*5ac0*/  LOP3.LUT R8, R7, UR7, R94, 0x96, !PT ;  /* 0x0000000707087c12 */ /* 0x002fe2000f8e965e */
[----:B------:R-:W-:Y:S01]  /*5ad0*/  UIADD3 UR7, UR12, -0x56f99767, URZ ;  /* 0xa90668990c077890 */ /* 0x000fe2000fffe03f */
[----:B------:R-:W-:Y:S07]  /*5ae0*/  IMAD.WIDE.U32 R6, R6, -0x2daee0ad, RZ ;  /* 0xd2511f5306067825 */ /* 0x000fee00078e00ff */
[----:B------:R1:W-:Y:S01]  /*5af0*/  MUFU.EX2 R126, R11 ;  /* 0x0000000b007e7308 */ /* 0x0003e20000000800 */
[----:B------:R-:W-:Y:S02]  /*5b00*/  LOP3.LUT R86, R6, 0xffff, RZ, 0xc0, !PT ;  /* 0x0000ffff06567812 */ /* 0x000fe400078ec0ff */
[----:B------:R-:W-:Y:S01]  /*5b10*/  SHF.R.U32.HI R85, RZ, 0x10, R6 ;  /* 0x00000010ff557819 */ /* 0x000fe20000011606 */
[----:B---3--:R-:W-:Y:S05]  /*5b20*/  IMAD.WIDE.U32 R8, R8, -0x2daee0ad, RZ ;  /* 0xd2511f5308087825 */ /* 0x008fea00078e00ff */
[----:B------:R-:W-:Y:S01]  /*5b30*/  LOP3.LUT R96, R9, UR7, R96, 0x96, !PT ;  /* 0x0000000709607c12 */ /* 0x000fe2000f8e9660 */
[----:B------:R-:W-:Y:S01]  /*5b40*/  ULDC.U8 UR7, c[0x0][0x2d8] ;  /* 0x0000b60000077ab9 */ /* 0x000fe20000000000 */
[----:B------:R-:W-:Y:S01]  /*5b50*/  LOP3.LUT R8, R7, UR8, R8, 0x96, !PT ;  /* 0x0000000807087c12 */ /* 0x000fe2000f8e9608 */
[----:B------:R-:W-:Y:S01]  /*5b60*/  UIADD3 UR8, UR10, -0x4ab325aa, URZ ;  /* 0xb54cda560a087890 */ /* 0x000fe2000fffe03f */
[----:B------:R-:W-:Y:S01]  /*5b70*/  LOP3.LUT R9, R6, 0xff, RZ, 0xc0, !PT ;  /* 0x000000ff06097812 */ /* 0x000fe200078ec0ff */
[----:B------:R-:W-:Y:S03]  /*5b80*/  MUFU.EX2 R123, R14 ;  /* 0x0000000e007b7308 */ /* 0x000fe60000000800 */
[----:B------:R-:W-:Y:S07]  /*5b90*/  ISETP.LE.U32.AND P3, PT, R9, UR7, PT ;  /* 0x0000000709007c0c */ /* 0x000fee000bf63070 */
[----:B------:R-:W-:Y:S01]  /*5ba0*/  MUFU.EX2 R122, R15 ;  /* 0x0000000f007a7308 */ /* 0x000fe20000000800 */
[C---:B------:R-:W-:Y:S02]  /*5bb0*/  @!P2 ISETP.GE.AND P4, PT, R5.reuse, R89, PT ;  /* 0x000000590500a20c */ /* 0x040fe40003f86270 */
[----:B------:R-:W3:Y:S01]  /*5bc0*/  LDL R89, [R1+0x28] ;  /* 0x0000280001597983 */ /* 0x000ee20000100800 */
[----:B------:R-:W-:Y:S02]  /*5bd0*/  @!P2 ISETP.GE.AND P6, PT, R5, R88, PT ;  /* 0x000000580500a20c */ /* 0x000fe40003fc6270 */
[----:B------:R-:W-:Y:S01]  /*5be0*/  SHF.R.U32.HI R5, RZ, 0x18, R6 ;  /* 0x00000018ff057819 */ /* 0x000fe20000011606 */
[----:B------:R-:W-:Y:S03]  /*5bf0*/  IMAD.WIDE.U32 R6, R96, -0x326172a9, RZ ;  /* 0xcd9e8d5760067825 */ /* 0x000fe600078e00ff */
[----:B------:R-:W-:Y:S02]  /*5c00*/  ISETP.LE.U32.AND P0, PT, R5, UR7, PT ;  /* 0x0000000705007c0c */ /* 0x000fe4000bf03070 */
[----:B------:R-:W-:Y:S02]  /*5c10*/  LOP3.LUT R5, R7, UR8, R84, 0x96, !PT ;  /* 0x0000000807057c12 */ /* 0x000fe4000f8e9654 */
[C---:B------:R-:W-:Y:S01]  /*5c20*/  LOP3.LUT R9, R6.reuse, 0xffff, RZ, 0xc0, !PT ;  /* 0x0000ffff06097812 */ /* 0x040fe200078ec0ff */
[----:B------:R-:W-:Y:S01]  /*5c30*/  FFMA.FTZ R19, R87, UR6, R19 ;  /* 0x0000000657137c23 */ /* 0x000fe20008010013 */
[----:B------:R-:W-:Y:S01]  /*5c40*/  LOP3.LUT R7, R5, 0xff, RZ, 0xc0, !PT ;  /* 0x000000ff05077812 */ /* 0x000fe200078ec0ff */
[----:B------:R-:W-:Y:S01]  /*5c50*/  FFMA.FTZ R17, R87, UR6, R17 ;  /* 0x0000000657117c23 */ /* 0x000fe20008010011 */
[----:B-1----:R-:W-:Y:S02]  /*5c60*/  LOP3.LUT R11, R6, 0xff, RZ, 0xc0, !PT ;  /* 0x000000ff060b7812 */ /* 0x002fe400078ec0ff */
[--C-:B------:R-:W-:Y:S02]  /*5c70*/  SHF.R.U32.HI R10, RZ, 0x10, R6.reuse ;  /* 0x00000010ff0a7819 */ /* 0x100fe40000011606 */
[----:B------:R-:W-:Y:S02]  /*5c80*/  SHF.R.U32.HI R12, RZ, 0x18, R6 ;  /* 0x00000018ff0c7819 */ /* 0x000fe40000011606 */
[----:B------:R-:W-:Y:S02]  /*5c90*/  SHF.R.U32.HI R6, RZ, 0x10, R5 ;  /* 0x00000010ff067819 */ /* 0x000fe40000011605 */
[----:B------:R-:W-:Y:S02]  /*5ca0*/  @!P2 FSEL R19, R19, -INF , !P6 ;  /* 0xff8000001313a808 */ /* 0x000fe40007000000 */
[----:B------:R-:W-:Y:S02]  /*5cb0*/  LOP3.LUT R6, R6, 0xff, RZ, 0xc0, !PT ;  /* 0x000000ff06067812 */ /* 0x000fe400078ec0ff */
[----:B------:R-:W-:Y:S02]  /*5cc0*/  @!P2 FSEL R17, R17, -INF , !P4 ;  /* 0xff8000001111a808 */ /* 0x000fe40006000000 */
[----:B------:R-:W-:Y:S11]  /*5cd0*/  ISETP.LE.U32.AND P4, PT, R6, UR7, PT ;  /* 0x0000000706007c0c */ /* 0x000ff6000bf83070 */
[----:B------:R-:W-:Y:S02]  /*5ce0*/  @!UPT UIADD3 URZ, URZ, URZ, URZ ;  /* 0x0000003f3f3ff290 */ /* 0x000fe4000fffe03f */
[----:B------:R-:W-:Y:S02]  /*5cf0*/  @!P4 FADD.FTZ R131, -R131, -RZ ;  /* 0x800000ff8383c221 */ /* 0x000fe40000010100 */
[C---:B---3--:R-:W-:Y:S02]  /*5d00*/  FFMA.FTZ R16, R89.reuse, UR6, R16 ;  /* 0x0000000659107c23 */ /* 0x048fe40008010010 */
[----:B------:R-:W-:Y:S03]  /*5d10*/  FFMA.FTZ R18, R89, UR6, R18 ;  /* 0x0000000659127c23 */ /* 0x000fe60008010012 */
[----:B------:R-:W-:Y:S02]  /*5d20*/  @!P2 FSEL R16, R16, -INF , !P1 ;  /* 0xff8000001010a808 */ /* 0x000fe40004800000 */
[----:B------:R-:W-:Y:S02]  /*5d30*/  ISETP.LE.U32.AND P1, PT, R7, UR7, PT ;  /* 0x0000000707007c0c */ /* 0x000fe4000bf23070 */
[----:B------:R-:W-:Y:S01]  /*5d40*/  LOP3.LUT R7, R5, 0xffff, RZ, 0xc0, !PT ;  /* 0x0000ffff05077812 */ /* 0x000fe200078ec0ff */
[--C-:B------:R-:W-:Y:S01]  /*5d50*/  FFMA.FTZ R16, R16, c[0x0][0x23c], -R90.reuse ;  /* 0x00008f0010107a23 */ /* 0x100fe2000001085a */
[----:B------:R-:W-:Y:S01]  /*5d60*/  @!P2 FSEL R18, R18, -INF , !P5 ;  /* 0xff8000001212a808 */ /* 0x000fe20006800000 */
[----:B------:R-:W-:Y:S01]  /*5d70*/  FFMA.FTZ R90, R17, c[0x0][0x23c], -R90 ;  /* 0x00008f00115a7a23 */ /* 0x000fe2000001085a */
[----:B------:R-:W-:Y:S01]  /*5d80*/  SHF.R.U32.HI R7, RZ, 0x8, R7 ;  /* 0x00000008ff077819 */ /* 0x000fe20000011607 */
[----:B------:R-:W1:Y:S01]  /*5d90*/  MUFU.EX2 R117, R16 ;  /* 0x0000001000757308 */ /* 0x000e620000000800 */
[----:B------:R-:W-:Y:S01]  /*5da0*/  SHF.R.U32.HI R5, RZ, 0x18, R5 ;  /* 0x00000018ff057819 */ /* 0x000fe20000011605 */
[--C-:B------:R-:W-:Y:S01]  /*5db0*/  FFMA.FTZ R18, R18, c[0x0][0x23c], -R4.reuse ;  /* 0x00008f0012127a23 */ /* 0x100fe20000010804 */
[----:B------:R-:W-:Y:S01]  /*5dc0*/  LOP3.LUT R6, R7, 0xffff, RZ, 0xc0, !PT ;  /* 0x0000ffff07067812 */ /* 0x000fe200078ec0ff */
[----:B------:R-:W-:Y:S01]  /*5dd0*/  FFMA.FTZ R4, R19, c[0x0][0x23c], -R4 ;  /* 0x00008f0013047a23 */ /* 0x000fe20000010804 */
[----:B------:R-:W-:Y:S01]  /*5de0*/  ISETP.LE.U32.AND P6, PT, R5, UR7, PT ;  /* 0x0000000705007c0c */ /* 0x000fe2000bfc3070 */
[----:B------:R-:W-:Y:S01]  /*5df0*/  @!P1 FADD.FTZ R129, -R129, -RZ ;  /* 0x800000ff81819221 */ /* 0x000fe20000010100 */
[----:B------:R-:W-:Y:S02]  /*5e00*/  ISETP.LE.U32.AND P5, PT, R6, UR7, PT ;  /* 0x0000000706007c0c */ /* 0x000fe4000bfa3070 */
[----:B------:R-:W-:Y:S01]  /*5e10*/  ISETP.LE.U32.AND P1, PT, R11, UR7, PT ;  /* 0x000000070b007c0c */ /* 0x000fe2000bf23070 */
[----:B------:R-:W3:Y:S01]  /*5e20*/  MUFU.EX2 R118, R4 ;  /* 0x0000000400767308 */ /* 0x000ee20000000800 */
[----:B------:R-:W-:Y:S02]  /*5e30*/  SHF.R.U32.HI R5, RZ, 0x8, R9 ;  /* 0x00000008ff057819 */ /* 0x000fe40000011609 */
[----:B------:R-:W-:Y:S02]  /*5e40*/  LOP3.LUT R6, R8, 0xff, RZ, 0xc0, !PT ;  /* 0x000000ff08067812 */ /* 0x000fe400078ec0ff */
[----:B------:R-:W-:Y:S02]  /*5e50*/  LOP3.LUT R5, R5, 0xffff, RZ, 0xc0, !PT ;  /* 0x0000ffff05057812 */ /* 0x000fe400078ec0ff */
[----:B------:R-:W-:Y:S01]  /*5e60*/  ISETP.LE.U32.AND P2, PT, R6, UR7, PT ;  /* 0x0000000706007c0c */ /* 0x000fe2000bf43070 */
[----:B------:R-:W-:Y:S01]  /*5e70*/  @!P6 FADD.FTZ R130, -R130, -RZ ;  /* 0x800000ff8282e221 */ /* 0x000fe20000010100 */
[--C-:B------:R-:W-:Y:S01]  /*5e80*/  SHF.R.U32.HI R6, RZ, 0x18, R8.reuse ;  /* 0x00000018ff067819 */ /* 0x100fe20000011608 */
[----:B------:R-:W-:Y:S01]  /*5e90*/  @!P5 FADD.FTZ R128, -R128, -RZ ;  /* 0x800000ff8080d221 */ /* 0x000fe20000010100 */
[----:B------:R-:W-:Y:S01]  /*5ea0*/  ISETP.LE.U32.AND P5, PT, R5, UR7, PT ;  /* 0x0000000705007c0c */ /* 0x000fe2000bfa3070 */
[----:B--2---:R-:W-:Y:S01]  /*5eb0*/  @!P1 FADD.FTZ R125, -R125, -RZ ;  /* 0x800000ff7d7d9221 */ /* 0x004fe20000010100 */
[----:B------:R-:W-:Y:S01]  /*5ec0*/  LOP3.LUT R5, R10, 0xff, RZ, 0xc0, !PT ;  /* 0x000000ff0a057812 */ /* 0x000fe200078ec0ff */
[----:B------:R-:W-:Y:S01]  /*5ed0*/  MUFU.EX2 R116, R90 ;  /* 0x0000005a00747308 */ /* 0x000fe20000000800 */
[----:B------:R-:W-:Y:S01]  /*5ee0*/  ISETP.LE.U32.AND P1, PT, R12, UR7, PT ;  /* 0x000000070c007c0c */ /* 0x000fe2000bf23070 */
[----:B-1----:R-:W-:Y:S01]  /*5ef0*/  @!P3 FADD.FTZ R117, -R117, -RZ ;  /* 0x800000ff7575b221 */ /* 0x002fe20000010100 */
[----:B------:R-:W-:Y:S02]  /*5f00*/  ISETP.LE.U32.AND P6, PT, R5, UR7, PT ;  /* 0x0000000705007c0c */ /* 0x000fe4000bfc3070 */
[----:B------:R-:W-:Y:S01]  /*5f10*/  ISETP.LE.U32.AND P4, PT, R6, UR7, PT ;  /* 0x0000000706007c0c */ /* 0x000fe2000bf83070 */
[----:B------:R-:W-:Y:S01]  /*5f20*/  @!P2 FADD.FTZ R121, -R121, -RZ ;  /* 0x800000ff7979a221 */ /* 0x000fe20000010100 */
[----:B------:R-:W-:Y:S02]  /*5f30*/  SHF.R.U32.HI R6, RZ, 0x10, R8 ;  /* 0x00000010ff067819 */ /* 0x000fe40000011608 */
[----:B------:R-:W-:Y:S01]  /*5f40*/  LOP3.LUT R8, R8, 0xffff, RZ, 0xc0, !PT ;  /* 0x0000ffff08087812 */ /* 0x000fe200078ec0ff */
[----:B------:R-:W-:Y:S01]  /*5f50*/  @!P5 FADD.FTZ R124, -R124, -RZ ;  /* 0x800000ff7c7cd221 */ /* 0x000fe20000010100 */
[----:B------:R-:W-:Y:S01]  /*5f60*/  LOP3.LUT R6, R6, 0xff, RZ, 0xc0, !PT ;  /* 0x000000ff06067812 */ /* 0x000fe200078ec0ff */
[----:B------:R-:W1:Y:S01]  /*5f70*/  MUFU.EX2 R119, R18 ;  /* 0x0000001200777308 */ /* 0x000e620000000800 */
[----:B------:R-:W-:Y:S01]  /*5f80*/  SHF.R.U32.HI R5, RZ, 0x8, R8 ;  /* 0x00000008ff057819 */ /* 0x000fe20000011608 */
[----:B------:R-:W-:Y:S01]  /*5f90*/  @!P1 FADD.FTZ R126, -R126, -RZ ;  /* 0x800000ff7e7e9221 */ /* 0x000fe20000010100 */
[----:B------:R-:W-:Y:S01]  /*5fa0*/  ISETP.LE.U32.AND P5, PT, R6, UR7, PT ;  /* 0x0000000706007c0c */ /* 0x000fe2000bfa3070 */
[----:B------:R-:W-:Y:S01]  /*5fb0*/  @!P6 FADD.FTZ R127, -R127, -RZ ;  /* 0x800000ff7f7fe221 */ /* 0x000fe20000010100 */
[----:B------:R-:W-:Y:S01]  /*5fc0*/  LOP3.LUT R6, R85, 0xff, RZ, 0xc0, !PT ;  /* 0x000000ff55067812 */ /* 0x000fe200078ec0ff */
[----:B------:R-:W-:Y:S01]  /*5fd0*/  @!P4 FADD.FTZ R122, -R122, -RZ ;  /* 0x800000ff7a7ac221 */ /* 0x000fe20000010100 */
[----:B------:R-:W-:Y:S01]  /*5fe0*/  LOP3.LUT R5, R5, 0xffff, RZ, 0xc0, !PT ;  /* 0x0000ffff05057812 */ /* 0x000fe200078ec0ff */
[----:B---3--:R-:W-:Y:S01]  /*5ff0*/  @!P0 FADD.FTZ R118, -R118, -RZ ;  /* 0x800000ff76768221 */ /* 0x008fe20000010100 */
[----:B------:R-:W-:Y:S02]  /*6000*/  SHF.R.U32.HI R4, RZ, 0x8, R86 ;  /* 0x00000008ff047819 */ /* 0x000fe40000011656 */
[----:B------:R-:W-:Y:S02]  /*6010*/  ISETP.LE.U32.AND P6, PT, R5, UR7, PT ;  /* 0x0000000705007c0c */ /* 0x000fe4000bfc3070 */
[----:B------:R-:W-:Y:S02]  /*6020*/  F2FP.RELU.PACK_AB R5, R130, R131 ;  /* 0x000000838205723e */ /* 0x000fe400000008ff */
[----:B------:R-:W-:Y:S01]  /*6030*/  ISETP.LE.U32.AND P1, PT, R6, UR7, PT ;  /* 0x0000000706007c0c */ /* 0x000fe2000bf23070 */
[----:B------:R-:W-:Y:S01]  /*6040*/  @!P5 FADD.FTZ R123, -R123, -RZ ;  /* 0x800000ff7b7bd221 */ /* 0x000fe20000010100 */
[----:B------:R-:W-:Y:S01]  /*6050*/  F2FP.RELU.PACK_AB R6, R128, R129 ;  /* 0x000000818006723e */ /* 0x000fe200000008ff */
[----:B------:R2:W-:Y:S01]  /*6060*/  STS [R238+0x22400], R5 ;  /* 0x02240005ee007388 */ /* 0x0005e20000000800 */
[----:B------:R-:W-:Y:S02]  /*6070*/  LOP3.LUT R4, R4, 0xffff, RZ, 0xc0, !PT ;  /* 0x0000ffff04047812 */ /* 0x000fe400078ec0ff */
[----:B------:R-:W-:Y:S02]  /*6080*/  F2FP.RELU.PACK_AB R8, R126, R127 ;  /* 0x0000007f7e08723e */ /* 0x000fe400000008ff */
[----:B------:R-:W-:Y:S01]  /*6090*/  ISETP.LE.U32.AND P2, PT, R4, UR7, PT ;  /* 0x0000000704007c0c */ /* 0x000fe2000bf43070 */
[----:B------:R3:W-:Y:S01]  /*60a0*/  STS [R238+0x22000], R6 ;  /* 0x02200006ee007388 */ /* 0x0007e20000000800 */
[----:B------:R-:W-:Y:S01]  /*60b0*/  F2FP.RELU.PACK_AB R4, R124, R125 ;  /* 0x0000007d7c04723e */ /* 0x000fe200000008ff */
[----:B------:R-:W-:Y:S01]  /*60c0*/  @!P6 FADD.FTZ R120, -R120, -RZ ;  /* 0x800000ff7878e221 */ /* 0x000fe20000010100 */
[----:B------:R-:W-:Y:S01]  /*60d0*/  LEA R114, P0, R235, R112, 0x2 ;  /* 0x00000070eb727211 */ /* 0x000fe200078010ff */
[----:B-1----:R-:W-:Y:S01]  /*60e0*/  @!P1 FADD.FTZ R119, -R119, -RZ ;  /* 0x800000ff77779221 */ /* 0x002fe20000010100 */
[----:B------:R-:W-:Y:S01]  /*60f0*/  FSETP.GE.FTZ.AND P1, PT, R128, RZ, PT ;  /* 0x000000ff8000720b */ /* 0x000fe20003f36000 */
[----:B------:R1:W-:Y:S01]  /*6100*/  STS [R241+0x22000], R4 ;  /* 0x02200004f1007388 */ /* 0x0003e20000000800 */
[----:B------:R-:W-:Y:S02]  /*6110*/  F2FP.RELU.PACK_AB R7, R120, R121 ;  /* 0x000000797807723e */ /* 0x000fe400000008ff */
[----:B------:R-:W-:Y:S02]  /*6120*/  LEA.HI.X.SX32 R115, R235, R113, 0x2, P0 ;  /* 0x00000071eb737211 */ /* 0x000fe400000f16ff */
[----:B------:R-:W-:Y:S01]  /*6130*/  FSETP.GE.FTZ.AND P0, PT, R125, RZ, PT ;  /* 0x000000ff7d00720b */ /* 0x000fe20003f16000 */
[----:B------:R-:W-:Y:S01]  /*6140*/  STS [R241+0x22400], R8 ;  /* 0x02240008f1007388 */ /* 0x000fe20000000800 */
[----:B------:R-:W-:Y:S01]  /*6150*/  @!P2 FADD.FTZ R116, -R116, -RZ ;  /* 0x800000ff7474a221 */ /* 0x000fe20000010100 */
[----:B------:R-:W-:Y:S02]  /*6160*/  FSETP.GE.FTZ.AND P2, PT, R129, RZ, PT ;  /* 0x000000ff8100720b */ /* 0x000fe40003f56000 */
[----:B------:R-:W-:Y:S02]  /*6170*/  FSETP.GE.FTZ.AND P3, PT, R121, RZ, PT ;  /* 0x000000ff7900720b */ /* 0x000fe40003f76000 */
[----:B------:R-:W-:Y:S01]  /*6180*/  STS [R239+0x22000], R7 ;  /* 0x02200007ef007388 */ /* 0x000fe20000000800 */
[----:B--2---:R-:W-:Y:S05]  /*6190*/  F2FP.RELU.PACK_AB R5, R116, R117 ;  /* 0x000000757405723e */ /* 0x004fea00000008ff */
[----:B------:R-:W2:Y:S01]  /*61a0*/  LDG.E R113, [R114.64] ;  /* 0x0000000472717981 */ /* 0x000ea2000c1e1900 */
[----:B---3--:R-:W-:Y:S05]  /*61b0*/  F2FP.RELU.PACK_AB R6, R122, R123 ;  /* 0x0000007b7a06723e */ /* 0x008fea00000008ff */
[----:B------:R-:W-:Y:S01]  /*61c0*/  STS [R239+0x22400], R6 ;  /* 0x02240006ef007388 */ /* 0x000fe20000000800 */
[----:B-1----:R-:W-:Y:S05]  /*61d0*/  F2FP.RELU.PACK_AB R4, R118, R119 ;  /* 0x000000777604723e */ /* 0x002fea00000008ff */
[----:B------:R-:W-:Y:S06]  /*61e0*/  STS [R240+0x22000], R5 ;  /* 0x02200005f0007388 */ /* 0x000fec0000000800 */
[----:B------:R-:W-:Y:S06]  /*61f0*/  STS [R240+0x22400], R4 ;  /* 0x02240004f0007388 */ /* 0x000fec0000000800 */
[----:B------:R-:W-:Y:S06]  /*6200*/  LDSM.16.M88.4 R16, [R218+0x8000] ;  /* 0x00800000da10783b */ /* 0x000fec0000000200 */
[----:B------:R-:W1:Y:S06]  /*6210*/  LDSM.16.M88.4 R8, [R217+0x18000] ;  /* 0x01800000d908783b */ /* 0x000e6c0000000200 */
[----:B------:R-:W3:Y:S06]  /*6220*/  LDSM.16.M88.4 R84, [R217+0x18800] ;  /* 0x01880000d954783b */ /* 0x000eec0000000200 */
[----:B------:R-:W-:Y:S06]  /*6230*/  LDSM.16.M88.4 R88, [R219+0x8000] ;  /* 0x00800000db58783b */ /* 0x000fec0000000200 */
[----:B------:R-:W4:Y:S06]  /*6240*/  LDSM.16.M88.4 R92, [R2+0x18000] ;  /* 0x01800000025c783b */ /* 0x000f2c0000000200 */
[----:B------:R-:W2:Y:S06]  /*6250*/  LDG.E R112, [R114.64+0x20] ;  /* 0x0000200472707981 */ /* 0x000eac000c1e1900 */
[----:B------:R-:W4:Y:S06]  /*6260*/  LDSM.16.M88.4 R96, [R2+0x18800] ;  /* 0x018800000260783b */ /* 0x000f2c0000000200 */
[----:B------:R-:W-:Y:S01]  /*6270*/  LDSM.16.M88.4 R100, [R223+0x8000] ;  /* 0x00800000df64783b */ /* 0x000fe20000000200 */
[C---:B-1----:R-:W-:Y:S05]  /*6280*/  HMMA.16816.F32 R4, R16.reuse, R8, RZ ;  /* 0x000000081004723c */ /* 0x042fea00000018ff */
[----:B------:R-:W1:Y:S03]  /*6290*/  LDSM.16.M88.4 R104, [R216+0x18000] ;  /* 0x01800000d868783b */ /* 0x000e660000000200 */
[C---:B------:R-:W-:Y:S03]  /*62a0*/  HMMA.16816.F32 R8, R16.reuse, R10, RZ ;  /* 0x0000000a1008723c */ /* 0x040fe600000018ff */
[----:B------:R-:W-:Y:S05]  /*62b0*/  LDSM.16.M88.4 R108, [R3+0x18000] ;  /* 0x01800000036c783b */ /* 0x000fea0000000200 */
[C---:B---3--:R-:W-:Y:S08]  /*62c0*/  HMMA.16816.F32 R12, R16.reuse, R84, RZ ;  /* 0x00000054100c723c */ /* 0x048ff000000018ff */
[----:B------:R-:W-:Y:S01]  /*62d0*/  HMMA.16816.F32 R16, R16, R86, RZ ;  /* 0x000000561010723c */ /* 0x000fe200000018ff */
[----:B------:R-:W3:Y:S07]  /*62e0*/  LDSM.16.M88.4 R84, [R216+0x18800] ;  /* 0x01880000d854783b */ /* 0x000eee0000000200 */
[C---:B----4-:R-:W-:Y:S08]  /*62f0*/  HMMA.16816.F32 R4, R88.reuse, R92, R4 ;  /* 0x0000005c5804723c */ /* 0x050ff00000001804 */
[C---:B------:R-:W-:Y:S01]  /*6300*/  HMMA.16816.F32 R8, R88.reuse, R94, R8 ;  /* 0x0000005e5808723c */ /* 0x040fe20000001808 */
[----:B------:R-:W4:Y:S07]  /*6310*/  LDSM.16.M88.4 R92, [R222+0x8000] ;  /* 0x00800000de5c783b */ /* 0x000f2e0000000200 */
[C---:B------:R-:W-:Y:S08]  /*6320*/  HMMA.16816.F32 R12, R88.reuse, R96, R12 ;  /* 0x00000060580c723c */ /* 0x040ff0000000180c */
[----:B------:R-:W-:Y:S01]  /*6330*/  HMMA.16816.F32 R16, R88, R98, R16 ;  /* 0x000000625810723c */ /* 0x000fe20000001810 */
[----:B------:R-:W4:Y:S06]  /*6340*/  LDSM.16.M88.4 R88, [R3+0x18800] ;  /* 0x018800000358783b */ /* 0x000f2c0000000200 */
[----:B------:R-:W-:Y:S01]  /*6350*/  LDSM.16.M88.4 R96, [R217+0x1a000] ;  /* 0x01a00000d960783b */ /* 0x000fe20000000200 */
[C---:B-1----:R-:W-:Y:S08]  /*6360*/  HMMA.16816.F32 R4, R100.reuse, R104, R4 ;  /* 0x000000686404723c */ /* 0x042ff00000001804 */
[C---:B------:R-:W-:Y:S01]  /*6370*/  HMMA.16816.F32 R8, R100.reuse, R106, R8 ;  /* 0x0000006a6408723c */ /* 0x040fe20000001808 */
[----:B------:R-:W-:Y:S07]  /*6380*/  LDSM.16.M88.4 R104, [R219+0xa000] ;  /* 0x00a00000db68783b */ /* 0x000fee0000000200 */
[C---:B---3--:R-:W-:Y:S08]  /*6390*/  HMMA.16816.F32 R12, R100.reuse, R84, R12 ;  /* 0x00000054640c723c */ /* 0x048ff0000000180c */
[----:B------:R-:W-:Y:S01]  /*63a0*/  HMMA.16816.F32 R16, R100, R86, R16 ;  /* 0x000000566410723c */ /* 0x000fe20000001810 */
[----:B------:R-:W1:Y:S06]  /*63b0*/  LDSM.16.M88.4 R84, [R218+0xa000] ;  /* 0x00a00000da54783b */ /* 0x000e6c0000000200 */
[----:B------:R-:W3:Y:S01]  /*63c0*/  LDSM.16.M88.4 R100, [R217+0x1a800] ;  /* 0x01a80000d964783b */ /* 0x000ee20000000200 */
        /* <DEDUP_REMOVED lines=9> */
[----:B------:R-:W1:Y:S07]  /*6460*/  LDSM.16.M88.4 R96, [R216+0x1a000] ;  /* 0x01a00000d860783b */ /* 0x000e6e0000000200 */
[C---:B---3--:R-:W-:Y:S08]  /*6470*/  HMMA.16816.F32 R12, R84.reuse, R100, R12 ;  /* 0x00000064540c723c */ /* 0x048ff0000000180c */
[----:B------:R-:W-:Y:S01]  /*6480*/  HMMA.16816.F32 R16, R84, R102, R16 ;  /* 0x000000665410723c */ /* 0x000fe20000001810 */
[----:B------:R-:W3:Y:S06]  /*6490*/  LDSM.16.M88.4 R84, [R216+0x1a800] ;  /* 0x01a80000d854783b */ /* 0x000eec0000000200 */
        /* <DEDUP_REMOVED lines=32> */
[C---:B--2---:R-:W-:Y:S08]  /*66a0*/  HMMA.16816.F32 R12, R92.reuse, R88, R12 ;  /* 0x000000585c0c723c */ /* 0x044ff0000000180c */
        /* <DEDUP_REMOVED lines=29> */
[----:B------:R-:W2:Y:S07]  /*6880*/  LDSM.16.M88.4 R88, [R3+0x1e800] ;  /* 0x01e800000358783b */ /* 0x000eae0000000200 */
[C---:B-1----:R-:W-:Y:S08]  /*6890*/  HMMA.16816.F32 R4, R96.reuse, R104, R4 ;  /* 0x000000686004723c */ /* 0x042ff00000001804 */
[C---:B------:R-:W-:Y:S08]  /*68a0*/  HMMA.16816.F32 R8, R96.reuse, R106, R8 ;  /* 0x0000006a6008723c */ /* 0x040ff00000001808 */
[C---:B---3--:R-:W-:Y:S08]  /*68b0*/  HMMA.16816.F32 R12, R96.reuse, R84, R12 ;  /* 0x00000054600c723c */ /* 0x048ff0000000180c */
        /* <DEDUP_REMOVED lines=14> */
[----:B------:R-:W-:Y:S01]  /*69a0*/  FADD.FTZ R12, -R113, R12 ;  /* 0x0000000c710c7221 */ /* 0x000fe20000010100 */
        /* <DEDUP_REMOVED lines=18> */
[C---:B------:R-:W-:Y:S01]  /*6ad0*/  FSETP.GE.FTZ.AND P1, PT, R131.reuse, RZ, PT ;  /* 0x000000ff8300720b */ /* 0x040fe20003f36000 */
        /* <DEDUP_REMOVED lines=204> */
.L_x_642:
        /* <DEDUP_REMOVED lines=84> */
[----:B------:R-:W-:Y:S01]  /*7ce0*/  IMAD.MOV.U32 R196, RZ, RZ, 0x4 ;  /* 0x00000004ffc47424 */ /* 0x000fe200078e00ff */
[-C--:B------:R-:W-:Y:S04]  /*7cf0*/  HMMA.16816.F32 R92, R212, R198.reuse, R92 ;  /* 0x000000c6d45c723c */ /* 0x080fe8000000185c */
[----:B------:R-:W-:Y:S04]  /*7d00*/  @P1 IMAD.WIDE R196, R235, R196, UR14 ;  /* 0x0000000eebc41e25 */ /* 0x000fe8000f8e02c4 */
[C---:B------:R-:W-:Y:S01]  /*7d10*/  HMMA.16816.F32 R96, R200.reuse, R198, R96 ;  /* 0x000000c6c860723c */ /* 0x040fe20000001860 */
[----:B------:R2:W5:Y:S05]  /*7d20*/  @P1 LDG.E R242, [R196.64] ;  /* 0x00000004c4f21981 */ /* 0x00056a000c1e1900 */
[----:B------:R2:W5:Y:S02]  /*7d30*/  @P1 LDG.E R243, [R196.64+0x20] ;  /* 0x00002004c4f31981 */ /* 0x000564000c1e1900 */
[-C--:B-1----:R-:W-:Y:S03]  /*7d40*/  HMMA.16816.F32 R100, R200, R204.reuse, R100 ;  /* 0x000000ccc864723c */ /* 0x082fe60000001864 */
[----:B------:R1:W-:Y:S05]  /*7d50*/  RED.E.ADD.F32.FTZ.RN.STRONG.GPU [R228.64], R4 ;  /* 0x00000004e400798e */ /* 0x0003ea000c10e784 */
        /* <DEDUP_REMOVED lines=13> */
[----:B------:R-:W-:Y:S04]  /*7e30*/  HMMA.16816.F32 R128, R200, R210, R128 ;  /* 0x000000d2c880723c */ /* 0x000fe80000001880 */
[-C--:B------:R-:W-:Y:S02]  /*7e40*/  LEA.HI.X.SX32 R197, R204, R229.reuse, 0x2, P0 ;  /* 0x000000e5ccc57211 */ /* 0x080fe400000f16ff */
[-C--:B------:R-:W-:Y:S01]  /*7e50*/  LEA.HI.X.SX32 R199, R205, R229.reuse, 0x2, P2 ;  /* 0x000000e5cdc77211 */ /* 0x080fe200010f16ff */
[----:B------:R-:W-:Y:S02]  /*7e60*/  IMAD R201, R207, 0x18, RZ ;  /* 0x00000018cfc97824 */ /* 0x000fe400078e02ff */
[----:B------:R2:W-:Y:S03]  /*7e70*/  RED.E.ADD.F32.FTZ.RN.STRONG.GPU [R196.64], R5 ;  /* 0x00000005c400798e */ /* 0x0005e6000c10e784 */
[-C--:B-1----:R-:W-:Y:S01]  /*7e80*/  LEA R4, P0, R201, R228.reuse, 0x2 ;  /* 0x000000e4c9047211 */ /* 0x082fe200078010ff */
[C---:B------:R-:W-:Y:S01]  /*7e90*/  IMAD.SHL.U32 R203, R207.reuse, 0x20, RZ ;  /* 0x00000020cfcb7824 */ /* 0x040fe200078e00ff */
[----:B------:R1:W-:Y:S01]  /*7ea0*/  RED.E.ADD.F32.FTZ.RN.STRONG.GPU [R198.64], R6 ;  /* 0x00000006c600798e */ /* 0x0003e2000c10e784 */
[----:B------:R-:W-:Y:S03]  /*7eb0*/  IMAD R202, R207, 0x30, RZ ;  /* 0x00000030cfca7824 */ /* 0x000fe600078e02ff */
[-C--:B------:R-:W-:Y:S02]  /*7ec0*/  LEA R200, P2, R203, R228.reuse, 0x2 ;  /* 0x000000e4cbc87211 */ /* 0x080fe400078410ff */
[-C--:B--2---:R-:W-:Y:S02]  /*7ed0*/  LEA.HI.X.SX32 R5, R201, R229.reuse, 0x2, P0 ;  /* 0x000000e5c9057211 */ /* 0x084fe400000f16ff */
[-C--:B------:R-:W-:Y:S03]  /*7ee0*/  LEA.HI.X.SX32 R201, R203, R229.reuse, 0x2, P2 ;  /* 0x000000e5cbc97211 */ /* 0x080fe600010f16ff */
[----:B------:R2:W-:Y:S01]  /*7ef0*/  RED.E.ADD.F32.FTZ.RN.STRONG.GPU [R4.64], R7 ;  /* 0x000000070400798e */ /* 0x0005e2000c10e784 */
[CC--:B-1----:R-:W-:Y:S04]  /*7f00*/  LEA R198, P0, R206.reuse, R228.reuse, 0x2 ;  /* 0x000000e4cec67211 */ /* 0x0c2fe800078010ff */
[----:B------:R-:W-:Y:S01]  /*7f10*/  RED.E.ADD.F32.FTZ.RN.STRONG.GPU [R200.64], R8 ;  /* 0x00000008c800798e */ /* 0x000fe2000c10e784 */
[-C--:B------:R-:W-:Y:S05]  /*7f20*/  LEA.HI.X.SX32 R199, R206, R229.reuse, 0x2, P0 ;  /* 0x000000e5cec77211 */ /* 0x080fea00000f16ff */
[----:B------:R1:W-:Y:S01]  /*7f30*/  RED.E.ADD.F32.FTZ.RN.STRONG.GPU [R198.64], R9 ;  /* 0x00000009c600798e */ /* 0x0003e2000c10e784 */
[CC--:B--2---:R-:W-:Y:S01]  /*7f40*/  LEA R4, P2, R202.reuse, R228.reuse, 0x2 ;  /* 0x000000e4ca047211 */ /* 0x0c4fe200078410ff */
[----:B------:R-:W-:Y:S03]  /*7f50*/  IMAD R7, R207, 0x38, RZ ;  /* 0x00000038cf077824 */ /* 0x000fe600078e02ff */
[-C--:B------:R-:W-:Y:S02]  /*7f60*/  LEA.HI.X.SX32 R5, R202, R229.reuse, 0x2, P2 ;  /* 0x000000e5ca057211 */ /* 0x080fe400010f16ff */
[CC--:B------:R-:W-:Y:S03]  /*7f70*/  LEA R6, P0, R7.reuse, R228.reuse, 0x2 ;  /* 0x000000e407067211 */ /* 0x0c0fe600078010ff */
[----:B------:R2:W-:Y:S01]  /*7f80*/  RED.E.ADD.F32.FTZ.RN.STRONG.GPU [R4.64], R10 ;  /* 0x0000000a0400798e */ /* 0x0005e2000c10e784 */
[-C--:B------:R-:W-:Y:S02]  /*7f90*/  LEA.HI.X.SX32 R7, R7, R229.reuse, 0x2, P0 ;  /* 0x000000e507077211 */ /* 0x080fe400000f16ff */
[----:B-1----:R-:W-:Y:S03]  /*7fa0*/  IADD3 R9, R205, 0x20, RZ ;  /* 0x00000020cd097810 */ /* 0x002fe60007ffe0ff */
[----:B------:R1:W-:Y:S01]  /*7fb0*/  RED.E.ADD.F32.FTZ.RN.STRONG.GPU [R6.64], R11 ;  /* 0x0000000b0600798e */ /* 0x0003e2000c10e784 */
[CC--:B------:R-:W-:Y:S04]  /*7fc0*/  LEA R8, P0, R9.reuse, R228.reuse, 0x2 ;  /* 0x000000e409087211 */ /* 0x0c0fe800078010ff */
[----:B------:R3:W-:Y:S05]  /*7fd0*/  RED.E.ADD.F32.FTZ.RN.STRONG.GPU [R228.64+0x80], R16 ;  /* 0x00008010e400798e */ /* 0x0007ea000c10e784 */
[----:B------:R4:W-:Y:S01]  /*7fe0*/  RED.E.ADD.F32.FTZ.RN.STRONG.GPU [R196.64+0x80], R17 ;  /* 0x00008011c400798e */ /* 0x0009e2000c10e784 */
[----:B--2---:R-:W-:Y:S01]  /*7ff0*/  IMAD.IADD R4, R204, 0x1, R9 ;  /* 0x00000001cc047824 */ /* 0x004fe200078e0209 */
[-C--:B------:R-:W-:Y:S04]  /*8000*/  LEA.HI.X.SX32 R9, R9, R229.reuse, 0x2, P0 ;  /* 0x000000e509097211 */ /* 0x080fe800000f16ff */
[-C--:B------:R-:W-:Y:S01]  /*8010*/  LEA R198, P0, R4, R228.reuse, 0x2 ;  /* 0x000000e404c67211 */ /* 0x080fe200078010ff */
[----:B------:R2:W-:Y:S01]  /*8020*/  RED.E.ADD.F32.FTZ.RN.STRONG.GPU [R8.64], R18 ;  /* 0x000000120800798e */ /* 0x0005e2000c10e784 */
[----:B-1----:R-:W-:Y:S02]  /*8030*/  IMAD.IADD R6, R204, 0x1, R4 ;  /* 0x00000001cc067824 */ /* 0x002fe400078e0204 */
        /* <DEDUP_REMOVED lines=12> */
[CC--:B--2---:R-:W-:Y:S04]  /*8100*/  LEA R8, P0, R4.reuse, R228.reuse, 0x2 ;  /* 0x000000e404087211 */ /* 0x0c4fe800078010ff */
[-C--:B------:R-:W-:Y:S02]  /*8110*/  LEA.HI.X.SX32 R9, R4, R229.reuse, 0x2, P0 ;  /* 0x000000e504097211 */ /* 0x080fe400000f16ff */
[CC--:B------:R-:W-:Y:S03]  /*8120*/  LEA R6, P0, R5.reuse, R228.reuse, 0x2 ;  /* 0x000000e405067211 */ /* 0x0c0fe600078010ff */
[----:B------:R2:W-:Y:S01]  /*8130*/  RED.E.ADD.F32.FTZ.RN.STRONG.GPU [R8.64], R14 ;  /* 0x0000000e0800798e */ /* 0x0005e2000c10e784 */
[-C--:B------:R-:W-:Y:S05]  /*8140*/  LEA.HI.X.SX32 R7, R5, R229.reuse, 0x2, P0 ;  /* 0x000000e505077211 */ /* 0x080fea00000f16ff */
[----:B------:R3:W-:Y:S01]  /*8150*/  RED.E.ADD.F32.FTZ.RN.STRONG.GPU [R6.64], R15 ;  /* 0x0000000f0600798e */ /* 0x0007e2000c10e784 */
[----:B-1----:R-:W-:Y:S04]  /*8160*/  IADD3 R10, R205, 0x40, RZ ;  /* 0x00000040cd0a7810 */ /* 0x002fe80007ffe0ff */
[----:B------:R-:W-:Y:S01]  /*8170*/  RED.E.ADD.F32.FTZ.RN.STRONG.GPU [R228.64+0x100], R84 ;  /* 0x00010054e400798e */ /* 0x000fe2000c10e784 */
[----:B------:R-:W-:Y:S04]  /*8180*/  IMAD.IADD R4, R204, 0x1, R10 ;  /* 0x00000001cc047824 */ /* 0x000fe800078e020a */
[----:B------:R-:W-:Y:S01]  /*8190*/  RED.E.ADD.F32.FTZ.RN.STRONG.GPU [R196.64+0x100], R85 ;  /* 0x00010055c400798e */ /* 0x000fe2000c10e784 */
[CC--:B--2---:R-:W-:Y:S04]  /*81a0*/  LEA R8, P0, R10.reuse, R228.reuse, 0x2 ;  /* 0x000000e40a087211 */ /* 0x0c4fe800078010ff */
        /* <DEDUP_REMOVED lines=305> */
.L_x_643:
[----:B------:R-:W-:Y:S02]  /*94c0*/  UISETP.GT.AND UP0, UPT, UR9, UR17, UPT ;  /* 0x000000110900728c */ /* 0x000fe4000bf04270 */
[----:B------:R-:W-:Y:S04]  /*94d0*/  UIADD3 UR7, UR9, -0x1, URZ ;  /* 0xffffffff09077890 */ /* 0x000fe8000fffe03f */
[----:B------:R-:W-:Y:S03]  /*94e0*/  PLOP3.LUT P0, PT, PT, PT, UP0, 0x80, 0x0 ;  /* 0x000000000000781c */ /* 0x000fe60003f0f008 */
[----:B------:R-:W-:Y:S10]  /*94f0*/  UMOV UR9, UR7 ;  /* 0x0000000700097c82 */ /* 0x000ff40008000000 */
[----:B------:R-:W-:-:S05]  /*9500*/  @P0 BRA `(.L_x_644) ;  /* 0xffffb67000000947 */ /* 0x000fca000383ffff */
[----:B------:R-:W2:Y:S04]  /*9510*/  LDL R112, [R1+0x34] ;  /* 0x0000340001707983 */ /* 0x000ea80000100800 */
[----:B------:R-:W3:Y:S01]  /*9520*/  LDL R111, [R1+0x38] ;  /* 0x00003800016f7983 */ /* 0x000ee20000100800 */
[----:B------:R-:W-:Y:S01]  /*9530*/  FMUL.FTZ R84, R64, c[0x0][0x2dc] ;  /* 0x0000b70040547a20 */ /* 0x000fe20000410000 */
[----:B------:R-:W-:Y:S01]  /*9540*/  UISETP.NE.AND UP0, UPT, UR29, -0x1, UPT ;  /* 0xffffffff1d00788c */ /* 0x000fe2000bf05270 */
[----:B-1----:R-:W-:Y:S01]  /*9550*/  FMUL.FTZ R12, R63, c[0x0][0x2dc] ;  /* 0x0000b7003f0c7a20 */ /* 0x002fe20000410000 */
[----:B------:R-:W-:Y:S01]  /*9560*/  ULDC.64 UR10, c[0x0][0x3a0] ;  /* 0x0000e800000a7ab9 */ /* 0x000fe20000000a00 */
[----:B------:R-:W-:-:S02]  /*9570*/  FMUL.FTZ R64, R62, c[0x0][0x2dc] ;  /* 0x0000b7003e407a20 */ /* 0x000fc40000410000 */
[----:B------:R-:W-:Y:S01]  /*9580*/  FMUL.FTZ R132, R132, c[0x0][0x2e0] ;  /* 0x0000b80084847a20 */ /* 0x000fe20000410000 */
[----:B------:R-:W-:Y:S01]  /*9590*/  PLOP3.LUT P0, PT, PT, PT, UP0, 0x80, 0x0 ;  /* 0x000000000000781c */ /* 0x000fe20003f0f008 */
[----:B------:R-:W-:Y:S01]  /*95a0*/  FMUL.FTZ R63, R133, c[0x0][0x2e0] ;  /* 0x0000b800853f7a20 */ /* 0x000fe20000410000 */
[----:B------:R-:W-:Y:S01]  /*95b0*/  F2FP.PACK_AB R12, R12, R64 ;  /* 0x000000400c0c723e */ /* 0x000fe200000000ff */
[----:B------:R-:W-:Y:S02]  /*95c0*/  FMUL.FTZ R16, R59, c[0x0][0x2dc] ;  /* 0x0000b7003b107a20 */ /* 0x000fe40000410000 */
[----:B------:R-:W-:Y:S01]  /*95d0*/  FMUL.FTZ R134, R134, c[0x0][0x2e0] ;  /* 0x0000b80086867a20 */ /* 0x000fe20000410000 */
[----:B------:R-:W-:Y:S01]  /*95e0*/  F2FP.PACK_AB R63, R63, R132 ;  /* 0x000000843f3f723e */ /* 0x000fe200000000ff */
[----:B------:R-:W-:Y:S01]  /*95f0*/  BAR.SYNC.DEFER_BLOCKING 0x0 ;  /* 0x0000000000007b1d */ /* 0x000fe20000010000 */
[----:B------:R-:W-:Y:S01]  /*9600*/  FMUL.FTZ R62, R135, c[0x0][0x2e0] ;  /* 0x0000b800873e7a20 */ /* 0x000fe20000410000 */
[----:B------:R-:W-:Y:S01]  /*9610*/  @UP0 UIADD3 UR8, UR22, UR29, URZ ;  /* 0x0000001d16080290 */ /* 0x000fe2000fffe03f */
[----:B------:R-:W-:-:S02]  /*9620*/  FMUL.FTZ R85, R58, c[0x0][0x2dc] ;  /* 0x0000b7003a557a20 */ /* 0x000fc40000410000 */
[----:B------:R-:W-:Y:S01]  /*9630*/  FMUL.FTZ R144, R144, c[0x0][0x2e0] ;  /* 0x0000b80090907a20 */ /* 0x000fe20000410000 */
[----:B------:R-:W-:Y:S01]  /*9640*/  F2FP.PACK_AB R62, R62, R134 ;  /* 0x000000863e3e723e */ /* 0x000fe200000000ff */
[----:B------:R-:W-:Y:S01]  /*9650*/  FMUL.FTZ R59, R145, c[0x0][0x2e0] ;  /* 0x0000b800913b7a20 */ /* 0x000fe20000410000 */
[----:B------:R-:W-:Y:S01]  /*9660*/  F2FP.PACK_AB R16, R16, R85 ;  /* 0x000000551010723e */ /* 0x000fe200000000ff */
[----:B------:R-:W-:Y:S01]  /*9670*/  FMUL.FTZ R15, R65, c[0x0][0x2dc] ;  /* 0x0000b700410f7a20 */ /* 0x000fe20000410000 */
[----:B------:R-:W-:Y:S01]  /*9680*/  @UP0 UIMAD.WIDE.U32 UR6, UR8, UR10, URZ ;  /* 0x0000000a080602a5 */ /* 0x000fe2000f8e003f */
[----:B------:R-:W-:Y:S01]  /*9690*/  FMUL.FTZ R13, R61, c[0x0][0x2dc] ;  /* 0x0000b7003d0d7a20 */ /* 0x000fe20000410000 */
[----:B------:R-:W-:Y:S01]  /*96a0*/  F2FP.PACK_AB R59, R59, R144 ;  /* 0x000000903b3b723e */ /* 0x000fe200000000ff */
[----:B------:R-:W-:Y:S01]  /*96b0*/  FMUL.FTZ R146, R146, c[0x0][0x2e0] ;  /* 0x0000b80092927a20 */ /* 0x000fe20000410000 */
[----:B------:R-:W-:Y:S01]  /*96c0*/  F2FP.PACK_AB R15, R15, R84 ;  /* 0x000000540f0f723e */ /* 0x000fe200000000ff */
[----:B------:R-:W-:Y:S01]  /*96d0*/  FMUL.FTZ R58, R147, c[0x0][0x2e0] ;  /* 0x0000b800933a7a20 */ /* 0x000fe20000410000 */
[----:B------:R-:W-:Y:S01]  /*96e0*/  @UP0 UIMAD UR14, UR8, UR11, UR7 ;  /* 0x0000000b080e02a4 */ /* 0x000fe2000f8e0207 */
[----:B------:R-:W-:Y:S01]  /*96f0*/  FMUL.FTZ R65, R60, c[0x0][0x2dc] ;  /* 0x0000b7003c417a20 */ /* 0x000fe20000410000 */
[----:B------:R-:W-:Y:S01]  /*9700*/  @UP0 UMOV UR13, UR6 ;  /* 0x00000006000d0c82 */ /* 0x000fe20008000000 */
[----:B------:R-:W-:Y:S01]  /*9710*/  FMUL.FTZ R136, R136, c[0x0][0x2e0] ;  /* 0x0000b80088887a20 */ /* 0x000fe20000410000 */
[----:B------:R-:W-:Y:S01]  /*9720*/  F2FP.PACK_AB R58, R58, R146 ;  /* 0x000000923a3a723e */ /* 0x000fe200000000ff */
[----:B------:R-:W-:Y:S01]  /*9730*/  FMUL.FTZ R61, R137, c[0x0][0x2e0] ;  /* 0x0000b800893d7a20 */ /* 0x000fe20000410000 */
[----:B------:R-:W-:Y:S01]  /*9740*/  F2FP.PACK_AB R13, R13, R65 ;  /* 0x000000410d0d723e */ /* 0x000fe200000000ff */
[----:B------:R-:W-:-:S02]  /*9750*/  FMUL.FTZ R17, R57, c[0x0][0x2dc] ;  /* 0x0000b70039117a20 */ /* 0x000fc40000410000 */
[----:B------:R-:W-:Y:S01]  /*9760*/  FMUL.FTZ R138, R138, c[0x0][0x2e0] ;  /* 0x0000b8008a8a7a20 */ /* 0x000fe20000410000 */
[----:B------:R-:W-:Y:S01]  /*9770*/  F2FP.PACK_AB R61, R61, R136 ;  /* 0x000000883d3d723e */ /* 0x000fe200000000ff */
[----:B------:R-:W-:Y:S02]  /*9780*/  FMUL.FTZ R60, R139, c[0x0][0x2e0] ;  /* 0x0000b8008b3c7a20 */ /* 0x000fe40000410000 */
[----:B------:R-:W-:Y:S02]  /*9790*/  FMUL.FTZ R86, R56, c[0x0][0x2dc] ;  /* 0x0000b70038567a20 */ /* 0x000fe40000410000 */
        /* <DEDUP_REMOVED lines=11> */
[----:B------:R-:W-:Y:S02]  /*9850*/  FMUL.FTZ R148, R148, c[0x0][0x2e0] ;  /* 0x0000b80094947a20 */ /* 0x000fe40000410000 */
        /* <DEDUP_REMOVED lines=84> */
[----:B------:R-:W-:Y:S01]  /*9da0*/  FMUL.FTZ R192, R192, c[0x0][0x2e0] ;  /* 0x0000b800c0c07a20 */ /* 0x000fe20000410000 */
[----:B------:R-:W-:Y:S01]  /*9db0*/  F2FP.PACK_AB R38, R38, R182 ;  /* 0x000000b62626723e */ /* 0x000fe200000000ff */
[----:B------:R-:W-:Y:S02]  /*9dc0*/  FMUL.FTZ R193, R193, c[0x0][0x2e0] ;  /* 0x0000b800c1c17a20 */ /* 0x000fe40000410000 */
[----:B------:R-:W-:Y:S02]  /*9dd0*/  FMUL.FTZ R27, R37, c[0x0][0x2dc] ;  /* 0x0000b700251b7a20 */ /* 0x000fe40000410000 */
[----:B------:R-:W-:Y:S01]  /*9de0*/  FMUL.FTZ R194, R194, c[0x0][0x2e0] ;  /* 0x0000b800c2c27a20 */ /* 0x000fe20000410000 */
[----:B------:R-:W-:Y:S01]  /*9df0*/  F2FP.PACK_AB R193, R193, R192 ;  /* 0x000000c0c1c1723e */ /* 0x000fe200000000ff */
[----:B------:R-:W-:-:S02]  /*9e00*/  FMUL.FTZ R195, R195, c[0x0][0x2e0] ;  /* 0x0000b800c3c37a20 */ /* 0x000fc40000410000 */
[----:B------:R-:W-:Y:S02]  /*9e10*/  FMUL.FTZ R96, R36, c[0x0][0x2dc] ;  /* 0x0000b70024607a20 */ /* 0x000fe40000410000 */
[----:B------:R-:W-:Y:S01]  /*9e20*/  FMUL.FTZ R184, R184, c[0x0][0x2e0] ;  /* 0x0000b800b8b87a20 */ /* 0x000fe20000410000 */
[----:B------:R-:W-:Y:S01]  /*9e30*/  F2FP.PACK_AB R194, R195, R194 ;  /* 0x000000c2c3c2723e */ /* 0x000fe200000000ff */
        /* <DEDUP_REMOVED lines=53> */
[----:B------:R-:W-:-:S04]  /*a190*/  F2FP.PACK_AB R5, R5, R76 ;  /* 0x0000004c0505723e */ /* 0x000fc800000000ff */
[----:B------:R-:W-:Y:S01]  /*a1a0*/  F2FP.PACK_AB R4, R4, R78 ;  /* 0x0000004e0404723e */ /* 0x000fe200000000ff */
        /* <DEDUP_REMOVED lines=77> */
.L_x_645:
        /* <DEDUP_REMOVED lines=18> */
.L_x_646:
        /* <DEDUP_REMOVED lines=61> */
.L_x_648:
[----:B---34-:R-:W-:Y:S05]  /*ab70*/  BSYNC B0 ;  /* 0x0000000000007941 */ /* 0x018fea0003800000 */
.L_x_647:
        /* <DEDUP_REMOVED lines=21> */
.L_x_650:
[----:B------:R-:W-:Y:S05]  /*acd0*/  BSYNC B0 ;  /* 0x0000000000007941 */ /* 0x000fea0003800000 */
.L_x_649:
        /* <DEDUP_REMOVED lines=31> */
.L_x_652:
[----:B------:R-:W-:Y:S05]  /*aed0*/  BSYNC B0 ;  /* 0x0000000000007941 */ /* 0x000fea0003800000 */
.L_x_651:
        /* <DEDUP_REMOVED lines=18> */
.L_x_625:
[----:B------:R-:W-:Y:S05]  /*b000*/  BSYNC B1 ;  /* 0x0000000000017941 */ /* 0x000fea0003800000 */
.L_x_611:
        /* <DEDUP_REMOVED lines=12> */
.L_x_653:
[----:B------:R-:W-:Y:S05]  /*b0d0*/  EXIT ;  /* 0x000000000000794d */ /* 0x000fea0003800000 */
.L_x_655:
        /* <DEDUP_REMOVED lines=10> */
.L_x_1035:


//--------------------- .text._ZN5flash44flash_bwd_dq_dk_dv_loop_seqk_parallel_kernelI23Flash_bwd_kernel_traitsILi256ELi64ELi64ELi8ELi4ELi2ELi2ELb0ELb1EN7cutlass6half_tE19Flash_kernel_traitsILi256ELi64ELi64ELi8ES3_EELb0ELb1ELb0ELb1ELb0ELb0ELb1EEEvNS_16Flash_bwd_paramsE --------------------------
	.section	.text._ZN5flash44flash_bwd_dq_dk_dv_loop_seqk_parallel_kernelI23Flash_bwd_kernel_traitsILi256ELi64ELi64ELi8ELi4ELi2ELi2ELb0ELb1EN7cutlass6half_tE19Flash_kernel_traitsILi256ELi64ELi64ELi8ES3_EELb0ELb1ELb0ELb1ELb0ELb0ELb1EEEvNS_16Flash_bwd_paramsE,"ax",@progbits
	.sectioninfo	@"SHI_REGISTERS=255"
	.align	128
        .global         _ZN5flash44flash_bwd_dq_dk_dv_loop_seqk_parallel_kernelI23Flash_bwd_kernel_traitsILi256ELi64ELi64ELi8ELi4ELi2ELi2ELb0ELb1EN7cutlass6half_tE19Flash_kernel_traitsILi256ELi64ELi64ELi8ES3_EELb0ELb1ELb0ELb1ELb0ELb0ELb1EEEvNS_16Flash_bwd_paramsE
        .type           _ZN5flash44flash_bwd_dq_dk_dv_loop_seqk_parallel_kernelI23Flash_bwd_kernel_traitsILi256ELi64ELi64ELi8ELi4ELi2ELi2ELb0ELb1EN7cutlass6half_tE19Flash_kernel_traitsILi256ELi64ELi64ELi8ES3_EELb0ELb1ELb0ELb1ELb0ELb0ELb1EEEvNS_16Flash_bwd_paramsE,@function
        .size           _ZN5flash44flash_bwd_dq_dk_dv_loop_seqk_parallel_kernelI23Flash_bwd_kernel_traitsILi256ELi64ELi64ELi8ELi4ELi2ELi2ELb0ELb1EN7cutlass6half_tE19Flash_kernel_traitsILi256ELi64ELi64ELi8ES3_EELb0ELb1ELb0ELb1ELb0ELb0ELb1EEEvNS_16Flash_bwd_paramsE,(.L_x_1036 - _ZN5flash44flash_bwd_dq_dk_dv_loop_seqk_parallel_kernelI23Flash_bwd_kernel_traitsILi256ELi64ELi64ELi8ELi4ELi2ELi2ELb0ELb1EN7cutlass6half_tE19Flash_kernel_traitsILi256ELi64ELi64ELi8ES3_EELb0ELb1ELb0ELb1ELb0ELb0ELb1EEEvNS_16Flash_bwd_paramsE)
        .other          _ZN5flash44flash_bwd_dq_dk_dv_loop_seqk_parallel_kernelI23Flash_bwd_kernel_traitsILi256ELi64ELi64ELi8ELi4ELi2ELi2ELb0ELb1EN7cutlass6half_tE19Flash_kernel_traitsILi256ELi64ELi64ELi8ES3_EELb0ELb1ELb0ELb1ELb0ELb0ELb1EEEvNS_16Flash_bwd_paramsE,@"STO_CUDA_ENTRY STV_DEFAULT"
_ZN5flash44flash_bwd_dq_dk_dv_loop_seqk_parallel_kernelI23Flash_bwd_kernel_traitsILi256ELi64ELi64ELi8ELi4ELi2ELi2ELb0ELb1EN7cutlass6half_tE19Flash_kernel_traitsILi256ELi64ELi64ELi8ES3_EELb0ELb1ELb0ELb1ELb0ELb0ELb1EEEvNS_16Flash_bwd_paramsE:
.text._ZN5flash44flash_bwd_dq_dk_dv_loop_seqk_parallel_kernelI23Flash_bwd_kernel_traitsILi256ELi64ELi64ELi8ELi4ELi2ELi2ELb0ELb1EN7cutlass6half_tE19Flash_kernel_traitsILi256ELi64ELi64ELi8ES3_EELb0ELb1ELb0ELb1ELb0ELb0ELb1EEEvNS_16Flash_bwd_paramsE:
        /* <DEDUP_REMOVED lines=192> */
.L_x_700:
        /* <DEDUP_REMOVED lines=67> */
.L_x_656:
        /* <DEDUP_REMOVED lines=59> */
.L_x_658:
        /* <DEDUP_REMOVED lines=43> */
.L_x_659:
        /* <DEDUP_REMOVED lines=44> */
.L_x_660:
[----:B------:R-:W-:-:S04]  /*1950*/  UMOV UR8, UR50 ;  /* 0x0000003200087c82 */ /* 0x000fc80008000000 */
.L_x_661:
        /* <DEDUP_REMOVED lines=93> */
.L_x_663:
        /* <DEDUP_REMOVED lines=18> */
.L_x_664:
        /* <DEDUP_REMOVED lines=35> */
.L_x_666:
[----:B------:R-:W-:Y:S05]  /*2280*/  BSYNC B0 ;  /* 0x0000000000007941 */ /* 0x000fea0003800000 */
.L_x_665:
        /* <DEDUP_REMOVED lines=21> */
.L_x_668:
[----:B------:R-:W-:Y:S05]  /*23e0*/  BSYNC B0 ;  /* 0x0000000000007941 */ /* 0x000fea0003800000 */
.L_x_667:
        /* <DEDUP_REMOVED lines=31> */
.L_x_670:
[----:B------:R-:W-:Y:S05]  /*25e0*/  BSYNC B0 ;  /* 0x0000000000007941 */ /* 0x000fea0003800000 */
.L_x_669:
        /* <DEDUP_REMOVED lines=20> */
.L_x_662:
        /* <DEDUP_REMOVED lines=50> */
.L_x_673:
[----:B------:R-:W-:Y:S05]  /*2a50*/  BSYNC B0 ;  /* 0x0000000000007941 */ /* 0x000fea0003800000 */
.L_x_672:
        /* <DEDUP_REMOVED lines=48> */
.L_x_675:
[----:B------:R-:W-:Y:S05]  /*2d60*/  BSYNC B0 ;  /* 0x0000000000007941 */ /* 0x000fea0003800000 */
.L_x_674:
        /* <DEDUP_REMOVED lines=44> */
.L_x_677:
[----:B------:R-:W-:Y:S05]  /*3030*/  BSYNC B0 ;  /* 0x0000000000007941 */ /* 0x000fea0003800000 */
.L_x_676:
        /* <DEDUP_REMOVED lines=45> */
.L_x_679:
[----:B------:R-:W-:Y:S05]  /*3310*/  BSYNC B0 ;  /* 0x0000000000007941 */ /* 0x000fea0003800000 */
.L_x_678:
        /* <DEDUP_REMOVED lines=81> */
.L_x_681:
[----:B------:R-:W-:Y:S05]  /*3830*/  BSYNC B0 ;  /* 0x0000000000007941 */ /* 0x000fea0003800000 */
.L_x_680:
        /* <DEDUP_REMOVED lines=55> */
.L_x_683:
[----:B------:R-:W-:Y:S05]  /*3bb0*/  BSYNC B0 ;  /* 0x0000000000007941 */ /* 0x000fea0003800000 */
.L_x_682:
        /* <DEDUP_REMOVED lines=62> */
.L_x_685:
[----:B------:R-:W-:Y:S05]  /*3fa0*/  BSYNC B0 ;  /* 0x0000000000007941 */ /* 0x000fea0003800000 */
.L_x_684:
        /* <DEDUP_REMOVED lines=54> */
.L_x_687:
[----:B------:R-:W-:Y:S05]  /*4310*/  BSYNC B0 ;  /* 0x0000000000007941 */ /* 0x000fea0003800000 */
.L_x_686:
        /* <DEDUP_REMOVED lines=119> */
.L_x_690:
[----:B------:R-:W0:Y:S01]  /*4a90*/  LDGDEPBAR ;  /* 0x00000000000079af */ /* 0x000e220000000000 */
[----:B------:R-:W-:Y:S01]  /*4aa0*/  USHF.L.U32 UR12, UR23, 0x6, URZ ;  /* 0x00000006170c7899 */ /* 0x000fe2000800063f */
[----:B-----5:R-:W-:Y:S01]  /*4ab0*/  FSETP.NEU.FTZ.AND P1, PT, R241, -INF , PT ;  /* 0xff800000f100780b */ /* 0x020fe20003f3d000 */
[----:B------:R-:W-:Y:S01]  /*4ac0*/  USHF.L.U32 UR13, UR7, 0x6, URZ ;  /* 0x00000006070d7899 */ /* 0x000fe2000800063f */
[----:B------:R-:W-:Y:S01]  /*4ad0*/  MOV R200, c[0x0][0x22c] ;  /* 0x00008b0000c87a02 */ /* 0x000fe20000000f00 */
[----:B------:R-:W-:Y:S01]  /*4ae0*/  UIADD3 UR14, UR17, 0x40, UR12 ;  /* 0x00000040110e7890 */ /* 0x000fe2000fffe00c */
[----:B------:R-:W3:Y:S01]  /*4af0*/  LDL R117, [R1+0x34] ;  /* 0x0000340001757983 */ /* 0x000ee20000100800 */
[----:B------:R-:W-:Y:S02]  /*4b00*/  UIADD3 UR12, UR12, 0x40, URZ ;  /* 0x000000400c0c7890 */ /* 0x000fe4000fffe03f */
[----:B------:R-:W-:Y:S01]  /*4b10*/  UIADD3 UR14, UR14, -UR16, URZ ;  /* 0x800000100e0e7290 */ /* 0x000fe2000fffe03f */
[----:B------:R-:W-:Y:S02]  /*4b20*/  IMAD R200, R200, c[0x0][0x1c0], RZ ;  /* 0x00007000c8c87a24 */ /* 0x000fe400078e02ff */
[----:B--2---:R-:W2:Y:S01]  /*4b30*/  LDL R119, [R1+0x4] ;  /* 0x0000040001777983 */ /* 0x004ea20000100800 */
[----:B------:R-:W-:Y:S02]  /*4b40*/  UISETP.GE.AND UP0, UPT, UR13, UR14, UPT ;  /* 0x0000000e0d00728c */ /* 0x000fe4000bf06270 */
[----:B------:R-:W-:Y:S02]  /*4b50*/  LEA R200, -R200, RZ, 0x6 ;  /* 0x000000ffc8c87211 */ /* 0x000fe400078e31ff */
[----:B------:R-:W-:Y:S01]  /*4b60*/  UISETP.LT.AND UP0, UPT, UR12, UR16, UP0 ;  /* 0x000000100c00728c */ /* 0x000fe20008701270 */
[----:B----4-:R-:W4:Y:S05]  /*4b70*/  LDL R118, [R1+0x8] ;  /* 0x0000080001767983 */ /* 0x010f2a0000100800 */
[----:B------:R-:W-:Y:S01]  /*4b80*/  PLOP3.LUT P0, PT, PT, PT, UP0, 0x80, 0x0 ;  /* 0x000000000000781c */ /* 0x000fe20003f0f008 */
[----:B------:R-:W-:Y:S01]  /*4b90*/  UISETP.GT.AND UP0, UPT, UR7, UR15, UPT ;  /* 0x0000000f0700728c */ /* 0x000fe2000bf04270 */
[----:B------:R-:W-:Y:S04]  /*4ba0*/  DEPBAR.LE SB0, 0x0 ;  /* 0x000080000000791a */ /* 0x000fe80000000000 */
        /* <DEDUP_REMOVED lines=10> */
[----:B------:R-:W-:Y:S04]  /*4c50*/  LDSM.16.M88.4 R108, [R222] ;  /* 0x00000000de6c783b */ /* 0x000fe80000000200 */
[C---:B------:R-:W-:Y:S02]  /*4c60*/  HMMA.16816.F32 R8, R16.reuse, R10, RZ ;  /* 0x0000000a1008723c */ /* 0x040fe400000018ff */
[----:B------:R-:W-:Y:S06]  /*4c70*/  LDSM.16.M88.4 R112, [R216+0x10000] ;  /* 0x01000000d870783b */ /* 0x000fec0000000200 */
[C---:B------:R-:W-:Y:S08]  /*4c80*/  HMMA.16816.F32 R12, R16.reuse, R84, RZ ;  /* 0x00000054100c723c */ /* 0x040ff000000018ff */
[----:B------:R-:W-:Y:S01]  /*4c90*/  HMMA.16816.F32 R16, R16, R86, RZ ;  /* 0x000000561010723c */ /* 0x000fe200000018ff */
[----:B------:R-:W1:Y:S07]  /*4ca0*/  LDSM.16.M88.4 R84, [R217+0x10800] ;  /* 0x01080000d954783b */ /* 0x000e6e0000000200 */
[C---:B------:R-:W-:Y:S08]  /*4cb0*/  HMMA.16816.F32 R4, R88.reuse, R92, R4 ;  /* 0x0000005c5804723c */ /* 0x040ff00000001804 */
[C---:B------:R-:W-:Y:S01]  /*4cc0*/  HMMA.16816.F32 R8, R88.reuse, R94, R8 ;  /* 0x0000005e5808723c */ /* 0x040fe20000001808 */
[----:B------:R-:W-:Y:S07]  /*4cd0*/  LDSM.16.M88.4 R92, [R218+0x2000] ;  /* 0x00200000da5c783b */ /* 0x000fee0000000200 */
[C---:B------:R-:W-:Y:S08]  /*4ce0*/  HMMA.16816.F32 R12, R88.reuse, R96, R12 ;  /* 0x00000060580c723c */ /* 0x040ff0000000180c */
[----:B------:R-:W-:Y:S01]  /*4cf0*/  HMMA.16816.F32 R16, R88, R98, R16 ;  /* 0x000000625810723c */ /* 0x000fe20000001810 */
[----:B------:R-:W1:Y:S06]  /*4d00*/  LDSM.16.M88.4 R88, [R216+0x10800] ;  /* 0x01080000d858783b */ /* 0x000e6c0000000200 */
[----:B------:R-:W1:Y:S01]  /*4d10*/  LDSM.16.M88.4 R96, [R2+0x12000] ;  /* 0x012000000260783b */ /* 0x000e620000000200 */
[C---:B------:R-:W-:Y:S08]  /*4d20*/  HMMA.16816.F32 R4, R100.reuse, R104, R4 ;  /* 0x000000686404723c */ /* 0x040ff00000001804 */
[C---:B------:R-:W-:Y:S01]  /*4d30*/  HMMA.16816.F32 R8, R100.reuse, R106, R8 ;  /* 0x0000006a6408723c */ /* 0x040fe20000001808 */
[----:B------:R-:W-:Y:S07]  /*4d40*/  LDSM.16.M88.4 R104, [R3+0x12000] ;  /* 0x012000000368783b */ /* 0x000fee0000000200 */
[C---:B-1----:R-:W-:Y:S08]  /*4d50*/  HMMA.16816.F32 R12, R100.reuse, R84, R12 ;  /* 0x00000054640c723c */ /* 0x042ff0000000180c */
[----:B------:R-:W-:Y:S01]  /*4d60*/  HMMA.16816.F32 R16, R100, R86, R16 ;  /* 0x000000566410723c */ /* 0x000fe20000001810 */
[----:B------:R-:W1:Y:S06]  /*4d70*/  LDSM.16.M88.4 R84, [R2+0x12800] ;  /* 0x012800000254783b */ /* 0x000e6c0000000200 */
[----:B------:R-:W1:Y:S01]  /*4d80*/  LDSM.16.M88.4 R100, [R219+0x2000] ;  /* 0x00200000db64783b */ /* 0x000e620000000200 */
        /* <DEDUP_REMOVED lines=19> */
[----:B------:R-:W2:Y:S06]  /*4ec0*/  LDSM.16.M88.4 R88, [R216+0x12800] ;  /* 0x01280000d858783b */ /* 0x000eac0000000200 */
[----:B------:R-:W2:Y:S01]  /*4ed0*/  LDSM.16.M88.4 R100, [R218+0x4000] ;  /* 0x00400000da64783b */ /* 0x000ea20000000200 */
        /* <DEDUP_REMOVED lines=10> */
[C---:B--2---:R-:W-:Y:S08]  /*4f80*/  HMMA.16816.F32 R12, R92.reuse, R88, R12 ;  /* 0x000000585c0c723c */ /* 0x044ff0000000180c */
        /* <DEDUP_REMOVED lines=39> */
[C---:B------:R-:W-:Y:S08]  /*5200*/  HMMA.16816.F32 R8, R92.reuse, R98, R8 ;  /* 0x000000625c08723c */ /* 0x040ff00000001808 */
[C---:B--2---:R-:W-:Y:S08]  /*5210*/  HMMA.16816.F32 R12, R92.reuse, R88, R12 ;  /* 0x000000585c0c723c */ /* 0x044ff0000000180c */
[----:B------:R-:W-:Y:S08]  /*5220*/  HMMA.16816.F32 R16, R92, R90, R16 ;  /* 0x0000005a5c10723c */ /* 0x000ff00000001810 */
[C---:B------:R-:W-:Y:S08]  /*5230*/  HMMA.16816.F32 R4, R100.reuse, R104, R4 ;  /* 0x000000686404723c */ /* 0x040ff00000001804 */
[C---:B------:R-:W-:Y:S08]  /*5240*/  HMMA.16816.F32 R8, R100.reuse, R106, R8 ;  /* 0x0000006a6408723c */ /* 0x040ff00000001808 */
[C---:B-1----:R-:W-:Y:S08]  /*5250*/  HMMA.16816.F32 R12, R100.reuse, R84, R12 ;  /* 0x00000054640c723c */ /* 0x042ff0000000180c */
[----:B------:R-:W-:Y:S01]  /*5260*/  HMMA.16816.F32 R16, R100, R86, R16 ;  /* 0x000000566410723c */ /* 0x000fe20000001810 */
[----:B------:R-:W2:Y:S06]  /*5270*/  LDL R101, [R1+0x28] ;  /* 0x0000280001657983 */ /* 0x000eac0000100800 */
[----:B------:R-:W1:Y:S01]  /*5280*/  LDSM.16.M88.4 R84, [R216+0x16800] ;  /* 0x01680000d854783b */ /* 0x000e620000000200 */
[C---:B------:R-:W-:Y:S05]  /*5290*/  HMMA.16816.F32 R4, R108.reuse, R112, R4 ;  /* 0x000000706c04723c */ /* 0x040fea0000001804 */
[----:B------:R-:W2:Y:S03]  /*52a0*/  LDL R100, [R1+0x24] ;  /* 0x0000240001647983 */ /* 0x000ea60000100800 */
[C---:B------:R-:W-:Y:S11]  /*52b0*/  HMMA.16816.F32 R8, R108.reuse, R114, R8 ;  /* 0x000000726c08723c */ /* 0x040ff60000001808 */
[----:B------:R-:W-:Y:S05]  /*52c0*/  @!UPT UIADD3 URZ, URZ, URZ, URZ ;  /* 0x0000003f3f3ff290 */ /* 0x000fea000fffe03f */
[----:B------:R-:W-:Y:S02]  /*52d0*/  FMUL.FTZ R6, R6, c[0x0][0x2ec] ;  /* 0x0000bb0006067a20 */ /* 0x000fe40000410000 */
[----:B------:R-:W-:Y:S02]  /*52e0*/  FMUL.FTZ R7, R7, c[0x0][0x2ec] ;  /* 0x0000bb0007077a20 */ /* 0x000fe40000410000 */
[----:B------:R-:W-:Y:S01]  /*52f0*/  MUFU.TANH R127, R6 ;  /* 0x00000006007f7308 */ /* 0x000fe20000002400 */
[----:B------:R-:W-:Y:S02]  /*5300*/  FMUL.FTZ R5, R5, c[0x0][0x2ec] ;  /* 0x0000bb0005057a20 */ /* 0x000fe40000410000 */
[----:B------:R-:W-:Y:S02]  /*5310*/  FMUL.FTZ R4, R4, c[0x0][0x2ec] ;  /* 0x0000bb0004047a20 */ /* 0x000fe40000410000 */
[----:B------:R-:W-:Y:S02]  /*5320*/  FMUL.FTZ R10, R10, c[0x0][0x2ec] ;  /* 0x0000bb000a0a7a20 */ /* 0x000fe40000410000 */
[----:B------:R-:W-:Y:S02]  /*5330*/  FMUL.FTZ R11, R11, c[0x0][0x2ec] ;  /* 0x0000bb000b0b7a20 */ /* 0x000fe40000410000 */
[----:B------:R-:W-:Y:S01]  /*5340*/  FMUL.FTZ R9, R9, c[0x0][0x2ec] ;  /* 0x0000bb0009097a20 */ /* 0x000fe20000410000 */
[----:B------:R3:W-:Y:S01]  /*5350*/  MUFU.TANH R125, R10 ;  /* 0x0000000a007d7308 */ /* 0x0007e20000002400 */
[C---:B-1----:R-:W-:Y:S03]  /*5360*/  HMMA.16816.F32 R12, R108.reuse, R84, R12 ;  /* 0x000000546c0c723c */ /* 0x042fe6000000180c */
[----:B------:R-:W-:Y:S05]  /*5370*/  FMUL.FTZ R8, R8, c[0x0][0x2ec] ;  /* 0x0000bb0008087a20 */ /* 0x000fea0000410000 */
[----:B------:R-:W-:Y:S01]  /*5380*/  HMMA.16816.F32 R16, R108, R86, R16 ;  /* 0x000000566c10723c */ /* 0x000fe20000001810 */
[----:B------:R1:W1:Y:S10]  /*5390*/  MUFU.TANH R116, R4 ;  /* 0x0000000400747308 */ /* 0x0002740000002400 */
[----:B------:R4:W-:Y:S01]  /*53a0*/  MUFU.TANH R126, R7 ;  /* 0x00000007007e7308 */ /* 0x0009e20000002400 */
[----:B---3--:R-:W3:Y:S04]  /*53b0*/  LDL R10, [R1+0xc] ;  /* 0x00000c00010a7983 */ /* 0x008ee80000100800 */
[----:B------:R-:W-:Y:S02]  /*53c0*/  FMUL.FTZ R15, R15, c[0x0][0x2ec] ;  /* 0x0000bb000f0f7a20 */ /* 0x000fe40000410000 */
[----:B------:R-:W-:Y:S02]  /*53d0*/  FMUL.FTZ R14, R14, c[0x0][0x2ec] ;  /* 0x0000bb000e0e7a20 */ /* 0x000fe40000410000 */
[----:B------:R-:W-:Y:S01]  /*53e0*/  FMUL.FTZ R13, R13, c[0x0][0x2ec] ;  /* 0x0000bb000d0d7a20 */ /* 0x000fe20000410000 */
[----:B------:R4:W-:Y:S01]  /*53f0*/  MUFU.TANH R122, R15 ;  /* 0x0000000f007a7308 */ /* 0x0009e20000002400 */
[----:B------:R-:W-:Y:S02]  /*5400*/  FMUL.FTZ R12, R12, c[0x0][0x2ec] ;  /* 0x0000bb000c0c7a20 */ /* 0x000fe40000410000 */
[----:B------:R-:W-:Y:S01]  /*5410*/  FMUL.FTZ R16, R16, c[0x0][0x2ec] ;  /* 0x0000bb0010107a20 */ /* 0x000fe20000410000 */
[----:B-1----:R-:W-:Y:S01]  /*5420*/  MOV R4, UR16 ;  /* 0x0000001000047c02 */ /* 0x002fe20008000f00 */
[----:B------:R-:W-:Y:S02]  /*5430*/  FMUL.FTZ R17, R17, c[0x0][0x2ec] ;  /* 0x0000bb0011117a20 */ /* 0x000fe40000410000 */
[----:B------:R-:W-:Y:S01]  /*5440*/  FMUL.FTZ R18, R18, c[0x0][0x2ec] ;  /* 0x0000bb0012127a20 */ /* 0x000fe20000410000 */
[----:B------:R-:W-:Y:S01]  /*5450*/  IADD3 R4, R4, -UR17, R117 ;  /* 0x8000001104047c10 */ /* 0x000fe2000fffe075 */
[----:B------:R-:W-:Y:S01]  /*5460*/  FMUL.FTZ R19, R19, c[0x0][0x2ec] ;  /* 0x0000bb0013137a20 */ /* 0x000fe20000410000 */
[----:B------:R1:W1:Y:S02]  /*5470*/  MUFU.TANH R113, R5 ;  /* 0x0000000500717308 */ /* 0x0002640000002400 */
[----:B------:R-:W-:Y:S01]  /*5480*/  @!P0 IADD3 R6, R4, UR13, RZ ;  /* 0x0000000d04068c10 */ /* 0x000fe2000fffe0ff */
[----:B------:R-:W-:Y:S03]  /*5490*/  FFMA.FTZ R4, R119, UR6, R116 ;  /* 0x0000000677047c23 */ /* 0x000fe60008010074 */
[C---:B----4-:R-:W-:Y:S02]  /*54a0*/  @!P0 IMNMX R7, R6.reuse, UR16, PT ;  /* 0x0000001006078c17 */ /* 0x050fe4000b800200 */
[----:B------:R-:W-:Y:S02]  /*54b0*/  @!P0 IADD3 R6, R6, 0x8, RZ ;  /* 0x0000000806068810 */ /* 0x000fe40007ffe0ff */
[-C--:B------:R-:W-:Y:S01]  /*54c0*/  @!P0 ISETP.GE.AND P2, PT, R246, R7.reuse, PT ;  /* 0x00000007f600820c */ /* 0x080fe20003f46270 */
[----:B------:R4:W3:Y:S01]  /*54d0*/  MUFU.TANH R112, R8 ;  /* 0x0000000800707308 */ /* 0x0008e20000002400 */
[----:B------:R-:W-:Y:S01]  /*54e0*/  @!P0 IMNMX R6, R6, UR16, PT ;  /* 0x0000001006068c17 */ /* 0x000fe2000b800200 */
[----:B------:R-:W2:Y:S01]  /*54f0*/  LDL R15, [R1+0x10] ;  /* 0x00001000010f7983 */ /* 0x000ea20000100800 */
[----:B------:R-:W-:Y:S02]  /*5500*/  @!P0 FSEL R4, R4, -INF , !P2 ;  /* 0xff80000004048808 */ /* 0x000fe40005000000 */
[-C--:B------:R-:W-:Y:S05]  /*5510*/  @!P0 ISETP.GE.AND P2, PT, R246, R6.reuse, PT ;  /* 0x00000006f600820c */ /* 0x080fea0003f46270 */
[----:B------:R4:W2:Y:S01]  /*5520*/  MUFU.TANH R107, R9 ;  /* 0x00000009006b7308 */ /* 0x0008a20000002400 */
[----:B-1----:R-:W-:Y:S05]  /*5530*/  FMUL.FTZ R5, R241, 1.4426950216293334961 ;  /* 0x3fb8aa3bf1057820 */ /* 0x002fea0000410000 */
[----:B------:R-:W-:Y:S04]  /*5540*/  FSEL R5, R5, RZ, P1 ;  /* 0x000000ff05057208 */ /* 0x000fe80000800000 */
[----:B------:R1:W-:Y:S01]  /*5550*/  MUFU.TANH R123, R14 ;  /* 0x0000000e007b7308 */ /* 0x0003e20000002400 */
[-C--:B------:R-:W-:Y:S01]  /*5560*/  @!P0 ISETP.GE.AND P1, PT, R247, R7.reuse, PT ;  /* 0x00000007f700820c */ /* 0x080fe20003f26270 */
[----:B------:R-:W-:Y:S02]  /*5570*/  FFMA.FTZ R4, R4, c[0x0][0x23c], -R5 ;  /* 0x00008f0004047a23 */ /* 0x000fe40000010805 */
[----:B----4-:R-:W-:Y:S06]  /*5580*/  FFMA.FTZ R8, R118, UR6, R113 ;  /* 0x0000000676087c23 */ /* 0x010fec0008010071 */
[----:B------:R4:W-:Y:S01]  /*5590*/  MUFU.EX2 R117, R4 ;  /* 0x0000000400757308 */ /* 0x0009e20000000800 */
[----:B------:R-:W-:Y:S02]  /*55a0*/  @!P0 FSEL R8, R8, -INF , !P1 ;  /* 0xff80000008088808 */ /* 0x000fe40004800000 */
[----:B------:R-:W-:Y:S01]  /*55b0*/  FSETP.NEU.FTZ.AND P1, PT, R242, -INF , PT ;  /* 0xff800000f200780b */ /* 0x000fe20003f3d000 */
[----:B------:R-:W-:Y:S02]  /*55c0*/  FFMA.FTZ R9, R119, UR6, R127 ;  /* 0x0000000677097c23 */ /* 0x000fe4000801007f */
[--C-:B------:R-:W-:Y:S03]  /*55d0*/  FFMA.FTZ R8, R8, c[0x0][0x23c], -R5.reuse ;  /* 0x00008f0008087a23 */ /* 0x100fe60000010805 */
[----:B------:R-:W-:Y:S01]  /*55e0*/  @!P0 FSEL R9, R9, -INF , !P2 ;  /* 0xff80000009098808 */ /* 0x000fe20005000000 */
[----:B------:R4:W-:Y:S01]  /*55f0*/  MUFU.EX2 R110, R8 ;  /* 0x00000008006e7308 */ /* 0x0009e20000000800 */
[-C--:B------:R-:W-:Y:S01]  /*5600*/  @!P0 ISETP.GE.AND P2, PT, R252, R7.reuse, PT ;  /* 0x00000007fc00820c */ /* 0x080fe20003f46270 */
[----:B-1----:R-:W2:Y:S08]  /*5610*/  LDL R14, [R1+0x14] ;  /* 0x00001400010e7983 */ /* 0x002eb00000100800 */
[----:B------:R1:W-:Y:S01]  /*5620*/  MUFU.TANH R106, R13 ;  /* 0x0000000d006a7308 */ /* 0x0003e20000002400 */
[----:B----4-:R-:W-:Y:S05]  /*5630*/  FMUL.FTZ R4, R242, 1.4426950216293334961 ;  /* 0x3fb8aa3bf2047820 */ /* 0x010fea0000410000 */
[----:B------:R-:W-:Y:S04]  /*5640*/  FSEL R4, R4, RZ, P1 ;  /* 0x000000ff04047208 */ /* 0x000fe80000800000 */
[----:B------:R4:W2:Y:S01]  /*5650*/  MUFU.TANH R124, R11 ;  /* 0x0000000b007c7308 */ /* 0x0008a20000002400 */
[-C--:B------:R-:W-:Y:S01]  /*5660*/  @!P0 ISETP.GE.AND P1, PT, R247, R6.reuse, PT ;  /* 0x00000006f700820c */ /* 0x080fe20003f26270 */
[----:B------:R-:W-:Y:S02]  /*5670*/  FFMA.FTZ R9, R9, c[0x0][0x23c], -R4 ;  /* 0x00008f0009097a23 */ /* 0x000fe40000010804 */
[----:B------:R-:W-:Y:S06]  /*5680*/  FFMA.FTZ R8, R118, UR6, R126 ;  /* 0x0000000676087c23 */ /* 0x000fec000801007e */
[----:B------:R-:W-:Y:S01]  /*5690*/  MUFU.EX2 R197, R9 ;  /* 0x0000000900c57308 */ /* 0x000fe20000000800 */
[----:B------:R-:W-:Y:S02]  /*56a0*/  @!P0 FSEL R8, R8, -INF , !P1 ;  /* 0xff80000008088808 */ /* 0x000fe40004800000 */
[-C--:B------:R-:W-:Y:S01]  /*56b0*/  @!P0 ISETP.GE.AND P1, PT, R248, R7.reuse, PT ;  /* 0x00000007f800820c */ /* 0x080fe20003f26270 */
[----:B-1----:R-:W2:Y:S02]  /*56c0*/  LDL R13, [R1+0x18] ;  /* 0x00001800010d7983 */ /* 0x002ea40000100800 */
[----:B------:R-:W-:Y:S04]  /*56d0*/  FFMA.FTZ R8, R8, c[0x0][0x23c], -R4 ;  /* 0x00008f0008087a23 */ /* 0x000fe80000010804 */
[----:B------:R1:W1:Y:S01]  /*56e0*/  MUFU.TANH R114, R12 ;  /* 0x0000000c00727308 */ /* 0x0002620000002400 */
[----:B----4-:R-:W4:Y:S09]  /*56f0*/  LDL R11, [R1+0x20] ;  /* 0x00002000010b7983 */ /* 0x010f320000100800 */
[----:B------:R2:W-:Y:S10]  /*5700*/  MUFU.EX2 R131, R8 ;  /* 0x0000000800837308 */ /* 0x0005f40000000800 */
[----:B------:R-:W2:Y:S01]  /*5710*/  MUFU.TANH R105, R16 ;  /* 0x0000001000697308 */ /* 0x000ea20000002400 */
[----:B-1----:R-:W4:Y:S09]  /*5720*/  LDL R12, [R1+0x1c] ;  /* 0x00001c00010c7983 */ /* 0x002f320000100800 */
[----:B------:R-:W-:Y:S10]  /*5730*/  MUFU.TANH R104, R17 ;  /* 0x0000001100687308 */ /* 0x000ff40000002400 */
[----:B------:R-:W-:Y:S10]  /*5740*/  MUFU.TANH R121, R18 ;  /* 0x0000001200797308 */ /* 0x000ff40000002400 */
[----:B------:R-:W-:Y:S01]  /*5750*/  MUFU.TANH R120, R19 ;  /* 0x0000001300787308 */ /* 0x000fe20000002400 */
[----:B---3--:R-:W-:Y:S05]  /*5760*/  FFMA.FTZ R9, R10, UR6, R112 ;  /* 0x000000060a097c23 */ /* 0x008fea0008010070 */
[----:B------:R-:W-:Y:S02]  /*5770*/  @!P0 FSEL R9, R9, -INF , !P1 ;  /* 0xff80000009098808 */ /* 0x000fe40004800000 */
[-C--:B------:R-:W-:Y:S03]  /*5780*/  @!P0 ISETP.GE.AND P1, PT, R249, R7.reuse, PT ;  /* 0x00000007f900820c */ /* 0x080fe60003f26270 */
[----:B------:R-:W-:Y:S04]  /*5790*/  FFMA.FTZ R9, R9, c[0x0][0x23c], -R5 ;  /* 0x00008f0009097a23 */ /* 0x000fe80000010805 */
[----:B------:R1:W-:Y:S01]  /*57a0*/  MUFU.EX2 R111, R9 ;  /* 0x00000009006f7308 */ /* 0x0003e20000000800 */
[----:B--2---:R-:W-:Y:S05]  /*57b0*/  FFMA.FTZ R8, R15, UR6, R107 ;  /* 0x000000060f087c23 */ /* 0x004fea000801006b */
[----:B------:R-:W-:Y:S02]  /*57c0*/  @!P0 FSEL R8, R8, -INF , !P1 ;  /* 0xff80000008088808 */ /* 0x000fe40004800000 */
[-C--:B------:R-:W-:Y:S01]  /*57d0*/  @!P0 ISETP.GE.AND P1, PT, R248, R6.reuse, PT ;  /* 0x00000006f800820c */ /* 0x080fe20003f26270 */
[----:B-1----:R-:W-:Y:S02]  /*57e0*/  FFMA.FTZ R9, R10, UR6, R125 ;  /* 0x000000060a097c23 */ /* 0x002fe4000801007d */
[----:B------:R-:W2:Y:S01]  /*57f0*/  LDL R10, [R1] ;  /* 0x00000000010a7983 */ /* 0x000ea20000100800 */
[--C-:B------:R-:W-:Y:S02]  /*5800*/  FFMA.FTZ R8, R8, c[0x0][0x23c], -R5.reuse ;  /* 0x00008f0008087a23 */ /* 0x100fe40000010805 */
[----:B------:R-:W-:Y:S02]  /*5810*/  @!P0 FSEL R9, R9, -INF , !P1 ;  /* 0xff80000009098808 */ /* 0x000fe40004800000 */
[----:B------:R1:W-:Y:S01]  /*5820*/  MUFU.EX2 R109, R8 ;  /* 0x00000008006d7308 */ /* 0x0003e20000000800 */
[-C--:B------:R-:W-:Y:S02]  /*5830*/  @!P0 ISETP.GE.AND P1, PT, R249, R6.reuse, PT ;  /* 0x00000006f900820c */ /* 0x080fe40003f26270 */
[----:B------:R-:W-:Y:S07]  /*5840*/  FFMA.FTZ R9, R9, c[0x0][0x23c], -R4 ;  /* 0x00008f0009097a23 */ /* 0x000fee0000010804 */
[----:B------:R3:W-:Y:S01]  /*5850*/  MUFU.EX2 R196, R9 ;  /* 0x0000000900c47308 */ /* 0x0007e20000000800 */
[----:B-1----:R-:W-:Y:S05]  /*5860*/  FFMA.FTZ R8, R15, UR6, R124 ;  /* 0x000000060f087c23 */ /* 0x002fea000801007c */
[----:B------:R-:W-:Y:S02]  /*5870*/  @!P0 FSEL R8, R8, -INF , !P1 ;  /* 0xff80000008088808 */ /* 0x000fe40004800000 */
[-C--:B------:R-:W-:Y:S01]  /*5880*/  @!P0 ISETP.GE.AND P1, PT, R250, R7.reuse, PT ;  /* 0x00000007fa00820c */ /* 0x080fe20003f26270 */
[----:B---3--:R-:W-:Y:S02]  /*5890*/  FFMA.FTZ R9, R14, UR6, R114 ;  /* 0x000000060e097c23 */ /* 0x008fe40008010072 */
[----:B------:R-:W-:Y:S03]  /*58a0*/  FFMA.FTZ R8, R8, c[0x0][0x23c], -R4 ;  /* 0x00008f0008087a23 */ /* 0x000fe60000010804 */
[----:B------:R-:W-:Y:S01]  /*58b0*/  @!P0 FSEL R9, R9, -INF , !P1 ;  /* 0xff80000009098808 */ /* 0x000fe20004800000 */
[----:B------:R1:W3:Y:S01]  /*58c0*/  MUFU.EX2 R130, R8 ;  /* 0x0000000800827308 */ /* 0x0002e20000000800 */
[-C--:B------:R-:W-:Y:S03]  /*58d0*/  @!P0 ISETP.GE.AND P1, PT, R251, R7.reuse, PT ;  /* 0x00000007fb00820c */ /* 0x080fe60003f26270 */
[----:B------:R-:W-:Y:S06]  /*58e0*/  FFMA.FTZ R9, R9, c[0x0][0x23c], -R5 ;  /* 0x00008f0009097a23 */ /* 0x000fec0000010805 */
        /* <DEDUP_REMOVED lines=8> */
[----:B------:R-:W-:Y:S03]  /*5970*/  @!P0 ISETP.GE.AND P1, PT, R251, R6, PT ;  /* 0x00000006fb00820c */ /* 0x000fe60003f26270 */
[----:B------:R-:W-:Y:S06]  /*5980*/  FFMA.FTZ R9, R9, c[0x0][0x23c], -R4 ;  /* 0x00008f0009097a23 */ /* 0x000fec0000010804 */
[----:B------:R4:W-:Y:S01]  /*5990*/  MUFU.EX2 R199, R9 ;  /* 0x0000000900c77308 */ /* 0x0009e20000000800 */
[----:B-1----:R-:W-:Y:S05]  /*59a0*/  FFMA.FTZ R8, R13, UR6, R122 ;  /* 0x000000060d087c23 */ /* 0x002fea000801007a */
[----:B------:R-:W-:Y:S01]  /*59b0*/  @!P0 FSEL R8, R8, -INF , !P1 ;  /* 0xff80000008088808 */ /* 0x000fe20004800000 */
[----:B----4-:R-:W-:Y:S04]  /*59c0*/  FFMA.FTZ R9, R12, UR6, R105 ;  /* 0x000000060c097c23 */ /* 0x010fe80008010069 */
[----:B------:R-:W-:Y:S01]  /*59d0*/  FFMA.FTZ R8, R8, c[0x0][0x23c], -R4 ;  /* 0x00008f0008087a23 */ /* 0x000fe20000010804 */
[----:B------:R-:W-:Y:S03]  /*59e0*/  @!P0 FSEL R9, R9, -INF , !P2 ;  /* 0xff80000009098808 */ /* 0x000fe60005000000 */
[----:B------:R1:W4:Y:S02]  /*59f0*/  MUFU.EX2 R198, R8 ;  /* 0x0000000800c67308 */ /* 0x0003240000000800 */
[--C-:B------:R-:W-:Y:S08]  /*5a00*/  FFMA.FTZ R9, R9, c[0x0][0x23c], -R5.reuse ;  /* 0x00008f0009097a23 */ /* 0x100ff00000010805 */
[----:B------:R-:W-:Y:S01]  /*5a10*/  MUFU.EX2 R115, R9 ;  /* 0x0000000900737308 */ /* 0x000fe20000000800 */
[----:B-1----:R-:W-:Y:S02]  /*5a20*/  F2FP.PACK_AB R8, R130, R196 ;  /* 0x000000c48208723e */ /* 0x002fe400000000ff */
[----:B--2---:R-:W-:Y:S01]  /*5a30*/  @!P0 ISETP.GE.AND P1, PT, R10, R7, PT ;  /* 0x000000070a00820c */ /* 0x004fe20003f26270 */
[----:B------:R-:W-:Y:S05]  /*5a40*/  FFMA.FTZ R7, R11, UR6, R104 ;  /* 0x000000060b077c23 */ /* 0x000fea0008010068 */
[----:B------:R-:W-:Y:S02]  /*5a50*/  @!P0 FSEL R7, R7, -INF , !P1 ;  /* 0xff80000007078808 */ /* 0x000fe40004800000 */
[-C--:B------:R-:W-:Y:S03]  /*5a60*/  @!P0 ISETP.GE.AND P1, PT, R252, R6.reuse, PT ;  /* 0x00000006fc00820c */ /* 0x080fe60003f26270 */
[----:B------:R-:W-:Y:S02]  /*5a70*/  FFMA.FTZ R5, R7, c[0x0][0x23c], -R5 ;  /* 0x00008f0007057a23 */ /* 0x000fe40000010805 */
[----:B------:R-:W-:Y:S02]  /*5a80*/  FFMA.FTZ R7, R12, UR6, R121 ;  /* 0x000000060c077c23 */ /* 0x000fe40008010079 */
[----:B------:R1:W2:Y:S03]  /*5a90*/  MUFU.EX2 R108, R5 ;  /* 0x00000005006c7308 */ /* 0x0002a60000000800 */
[----:B------:R-:W-:Y:S02]  /*5aa0*/  @!P0 FSEL R7, R7, -INF , !P1 ;  /* 0xff80000007078808 */ /* 0x000fe40004800000 */
[----:B------:R-:W-:Y:S02]  /*5ab0*/  @!P0 ISETP.GE.AND P1, PT, R10, R6, PT ;  /* 0x000000060a00820c */ /* 0x000fe40003f26270 */
[----:B------:R-:W-:Y:S01]  /*5ac0*/  F2FP.PACK_AB R6, R110, R117 ;  /* 0x000000756e06723e */ /* 0x000fe200000000ff */
[----:B------:R-:W-:Y:S04]  /*5ad0*/  FFMA.FTZ R7, R7, c[0x0][0x23c], -R4 ;  /* 0x00008f0007077a23 */ /* 0x000fe80000010804 */
[----:B------:R4:W-:Y:S01]  /*5ae0*/  STS [R235+0x22000], R6 ;  /* 0x02200006eb007388 */ /* 0x0009e20000000800 */
[----:B------:R3:W-:Y:S01]  /*5af0*/  MUFU.EX2 R129, R7 ;  /* 0x0000000700817308 */ /* 0x0007e20000000800 */
[----:B-1----:R-:W-:Y:S05]  /*5b00*/  FFMA.FTZ R5, R11, UR6, R120 ;  /* 0x000000060b057c23 */ /* 0x002fea0008010078 */
[----:B------:R-:W-:Y:S02]  /*5b10*/  @!P0 FSEL R5, R5, -INF , !P1 ;  /* 0xff80000005058808 */ /* 0x000fe40004800000 */
[----:B------:R-:W-:Y:S02]  /*5b20*/  IADD3 R102, P0, R101, UR11, RZ ;  /* 0x0000000b65667c10 */ /* 0x000fe4000ff1e0ff */
[----:B------:R-:W-:Y:S01]  /*5b30*/  PLOP3.LUT P1, PT, PT, PT, UP0, 0x80, 0x0 ;  /* 0x000000000000781c */ /* 0x000fe20003f2f008 */
[----:B------:R-:W-:Y:S01]  /*5b40*/  FFMA.FTZ R4, R5, c[0x0][0x23c], -R4 ;  /* 0x00008f0005047a23 */ /* 0x000fe20000010804 */
[----:B------:R-:W-:Y:S02]  /*5b50*/  F2FP.PACK_AB R5, R131, R197 ;  /* 0x000000c58305723e */ /* 0x000fe400000000ff */
[----:B---3--:R-:W-:Y:S01]  /*5b60*/  F2FP.PACK_AB R7, R118, R119 ;  /* 0x000000777607723e */ /* 0x008fe200000000ff */
[----:B------:R1:W3:Y:S01]  /*5b70*/  MUFU.EX2 R128, R4 ;  /* 0x0000000400807308 */ /* 0x0002e20000000800 */
[----:B----4-:R-:W-:Y:S01]  /*5b80*/  F2FP.PACK_AB R6, R198, R199 ;  /* 0x000000c7c606723e */ /* 0x010fe200000000ff */
[----:B------:R2:W-:Y:S01]  /*5b90*/  STS [R235+0x22400], R5 ;  /* 0x02240005eb007388 */ /* 0x0005e20000000800 */
[----:B------:R-:W-:Y:S02]  /*5ba0*/  IADD3.X R103, R100, UR10, RZ, P0, !PT ;  /* 0x0000000a64677c10 */ /* 0x000fe400087fe4ff */
[C---:B------:R-:W-:Y:S03]  /*5bb0*/  LEA R228, P0, R200.reuse, R228, 0x2 ;  /* 0x000000e4c8e47211 */ /* 0x040fe600078010ff */
[----:B------:R-:W-:Y:S01]  /*5bc0*/  STS [R240+0x22400], R8 ;  /* 0x02240008f0007388 */ /* 0x000fe20000000800 */
[----:B------:R-:W-:Y:S05]  /*5bd0*/  LEA.HI.X.SX32 R229, R200, R229, 0x2, P0 ;  /* 0x000000e5c8e57211 */ /* 0x000fea00000f16ff */
[----:B------:R-:W4:Y:S06]  /*5be0*/  LDG.E R101, [R102.64] ;  /* 0x0000000466657981 */ /* 0x000f2c000c1e1900 */
[----:B------:R-:W4:Y:S01]  /*5bf0*/  LDG.E R100, [R102.64+0x20] ;  /* 0x0000200466647981 */ /* 0x000f22000c1e1900 */
[----:B-1----:R-:W-:Y:S02]  /*5c00*/  F2FP.PACK_AB R4, R109, R111 ;  /* 0x0000006f6d04723e */ /* 0x002fe400000000ff */
[----:B--2---:R-:W-:Y:S03]  /*5c10*/  F2FP.PACK_AB R5, R108, R115 ;  /* 0x000000736c05723e */ /* 0x004fe600000000ff */
[----:B------:R3:W-:Y:S06]  /*5c20*/  STS [R240+0x22000], R4 ;  /* 0x02200004f0007388 */ /* 0x0007ec0000000800 */
[----:B------:R-:W-:Y:S06]  /*5c30*/  STS [R238+0x22000], R7 ;  /* 0x02200007ee007388 */ /* 0x000fec0000000800 */
[----:B------:R-:W-:Y:S06]  /*5c40*/  STS [R238+0x22400], R6 ;  /* 0x02240006ee007388 */ /* 0x000fec0000000800 */
[----:B------:R-:W-:Y:S01]  /*5c50*/  STS [R239+0x22000], R5 ;  /* 0x02200005ef007388 */ /* 0x000fe20000000800 */
[----:B---3--:R-:W-:Y:S05]  /*5c60*/  F2FP.PACK_AB R4, R128, R129 ;  /* 0x000000818004723e */ /* 0x008fea00000000ff */
[----:B------:R-:W-:Y:S06]  /*5c70*/  STS [R239+0x22400], R4 ;  /* 0x02240004ef007388 */ /* 0x000fec0000000800 */
[----:B------:R-:W-:Y:S06]  /*5c80*/  LDSM.16.M88.4 R16, [R218+0x8000] ;  /* 0x00800000da10783b */ /* 0x000fec0000000200 */
[----:B------:R-:W1:Y:S06]  /*5c90*/  LDSM.16.M88.4 R8, [R2+0x18000] ;  /* 0x018000000208783b */ /* 0x000e6c0000000200 */
[----:B------:R-:W2:Y:S06]  /*5ca0*/  LDSM.16.M88.4 R84, [R2+0x18800] ;  /* 0x018800000254783b */ /* 0x000eac0000000200 */
[----:B------:R-:W-:Y:S06]  /*5cb0*/  LDSM.16.M88.4 R88, [R219+0x8000] ;  /* 0x00800000db58783b */ /* 0x000fec0000000200 */
[----:B------:R-:W3:Y:S06]  /*5cc0*/  LDSM.16.M88.4 R92, [R3+0x18000] ;  /* 0x01800000035c783b */ /* 0x000eec0000000200 */
[----:B------:R-:W3:Y:S01]  /*5cd0*/  LDSM.16.M88.4 R96, [R3+0x18800] ;  /* 0x018800000360783b */ /* 0x000ee20000000200 */
[C---:B-1----:R-:W-:Y:S08]  /*5ce0*/  HMMA.16816.F32 R4, R16.reuse, R8, RZ ;  /* 0x000000081004723c */ /* 0x042ff000000018ff */
[C---:B------:R-:W-:Y:S08]  /*5cf0*/  HMMA.16816.F32 R8, R16.reuse, R10, RZ ;  /* 0x0000000a1008723c */ /* 0x040ff000000018ff */
[C---:B--2---:R-:W-:Y:S08]  /*5d00*/  HMMA.16816.F32 R12, R16.reuse, R84, RZ ;  /* 0x00000054100c723c */ /* 0x044ff000000018ff */
[----:B------:R-:W-:Y:S01]  /*5d10*/  HMMA.16816.F32 R16, R16, R86, RZ ;  /* 0x000000561010723c */ /* 0x000fe200000018ff */
[----:B------:R-:W-:Y:S07]  /*5d20*/  LDSM.16.M88.4 R84, [R223+0x8000] ;  /* 0x00800000df54783b */ /* 0x000fee0000000200 */
[C---:B---3--:R-:W-:Y:S08]  /*5d30*/  HMMA.16816.F32 R4, R88.reuse, R92, R4 ;  /* 0x0000005c5804723c */ /* 0x048ff00000001804 */
[C---:B------:R-:W-:Y:S01]  /*5d40*/  HMMA.16816.F32 R8, R88.reuse, R94, R8 ;  /* 0x0000005e5808723c */ /* 0x040fe20000001808 */
[----:B------:R-:W1:Y:S07]  /*5d50*/  LDSM.16.M88.4 R92, [R217+0x18000] ;  /* 0x01800000d95c783b */ /* 0x000e6e0000000200 */
[C---:B------:R-:W-:Y:S08]  /*5d60*/  HMMA.16816.F32 R12, R88.reuse, R96, R12 ;  /* 0x00000060580c723c */ /* 0x040ff0000000180c */
[----:B------:R-:W-:Y:S01]  /*5d70*/  HMMA.16816.F32 R16, R88, R98, R16 ;  /* 0x000000625810723c */ /* 0x000fe20000001810 */
[----:B------:R-:W2:Y:S06]  /*5d80*/  LDSM.16.M88.4 R88, [R217+0x18800] ;  /* 0x01880000d958783b */ /* 0x000eac0000000200 */
[----:B------:R-:W-:Y:S01]  /*5d90*/  LDSM.16.M88.4 R96, [R216+0x18000] ;  /* 0x01800000d860783b */ /* 0x000fe20000000200 */
[C---:B-1----:R-:W-:Y:S08]  /*5da0*/  HMMA.16816.F32 R4, R84.reuse, R92, R4 ;  /* 0x0000005c5404723c */ /* 0x042ff00000001804 */
[C---:B------:R-:W-:Y:S01]  /*5db0*/  HMMA.16816.F32 R8, R84.reuse, R94, R8 ;  /* 0x0000005e5408723c */ /* 0x040fe20000001808 */
[----:B------:R-:W1:Y:S07]  /*5dc0*/  LDSM.16.M88.4 R92, [R222+0x8000] ;  /* 0x00800000de5c783b */ /* 0x000e6e0000000200 */
[C---:B--2---:R-:W-:Y:S08]  /*5dd0*/  HMMA.16816.F32 R12, R84.reuse, R88, R12 ;  /* 0x00000058540c723c */ /* 0x044ff0000000180c */
        /* <DEDUP_REMOVED lines=47> */
[----:B------:R-:W-:Y:S07]  /*60d0*/  LDSM.16.M88.4 R96, [R216+0x1e000] ;  /* 0x01e00000d860783b */ /* 0x000fee0000000200 */
[C---:B--2---:R-:W-:Y:S08]  /*60e0*/  HMMA.16816.F32 R12, R92.reuse, R84, R12 ;  /* 0x000000545c0c723c */ /* 0x044ff0000000180c */
[----:B------:R-:W-:Y:S01]  /*60f0*/  HMMA.16816.F32 R16, R92, R86, R16 ;  /* 0x000000565c10723c */ /* 0x000fe20000001810 */
[----:B------:R-:W1:Y:S06]  /*6100*/  LDSM.16.M88.4 R84, [R217+0x1c000] ;  /* 0x01c00000d954783b */ /* 0x000e6c0000000200 */
[----:B------:R-:W2:Y:S01]  /*6110*/  LDSM.16.M88.4 R92, [R217+0x1c800] ;  /* 0x01c80000d95c783b */ /* 0x000ea20000000200 */
        /* <DEDUP_REMOVED lines=30> */
[----:B------:R-:W1:Y:S07]  /*6300*/  LDSM.16.M88.4 R88, [R222+0xe000] ;  /* 0x00e00000de58783b */ /* 0x000e6e0000000200 */
[C---:B--2---:R-:W-:Y:S08]  /*6310*/  HMMA.16816.F32 R12, R84.reuse, R92, R12 ;  /* 0x0000005c540c723c */ /* 0x044ff0000000180c */
[----:B------:R-:W-:Y:S01]  /*6320*/  HMMA.16816.F32 R16, R84, R94, R16 ;  /* 0x0000005e5410723c */ /* 0x000fe20000001810 */
[----:B------:R-:W2:Y:S07]  /*6330*/  LDSM.16.M88.4 R84, [R216+0x1e800] ;  /* 0x01e80000d854783b */ /* 0x000eae0000000200 */
[C---:B-1----:R-:W-:Y:S08]  /*6340*/  HMMA.16816.F32 R4, R88.reuse, R96, R4 ;  /* 0x000000605804723c */ /* 0x042ff00000001804 */
[C---:B------:R-:W-:Y:S08]  /*6350*/  HMMA.16816.F32 R8, R88.reuse, R98, R8 ;  /* 0x000000625808723c */ /* 0x040ff00000001808 */
[C---:B--2---:R-:W-:Y:S08]  /*6360*/  HMMA.16816.F32 R12, R88.reuse, R84, R12 ;  /* 0x00000054580c723c */ /* 0x044ff0000000180c */
[----:B------:R-:W-:Y:S04]  /*6370*/  HMMA.16816.F32 R16, R88, R86, R16 ;  /* 0x000000565810723c */ /* 0x000fe80000001810 */
[C---:B----4-:R-:W-:Y:S02]  /*6380*/  FADD.FTZ R4, -R101.reuse, R4 ;  /* 0x0000000465047221 */ /* 0x050fe40000010100 */
        /* <DEDUP_REMOVED lines=21> */
[----:B------:R-:W-:Y:S02]  /*64e0*/  FADD.FTZ R85, -R101, R17 ;  /* 0x0000001165557221 */ /* 0x000fe40000010100 */
[----:B------:R-:W-:Y:S02]  /*64f0*/  FMUL.FTZ R84, R115, R16 ;  /* 0x0000001073547220 */ /* 0x000fe40000410000 */
[----:B------:R-:W-:Y:S02]  /*6500*/  FFMA.FTZ R16, -R104, R104, 1 ;  /* 0x3f80000068107423 */ /* 0x000fe40000010168 */
[----:B------:R-:W-:Y:S02]  /*6510*/  FMUL.FTZ R17, R119, R12 ;  /* 0x0000000c77117220 */ /* 0x000fe40000410000 */
        /* <DEDUP_REMOVED lines=226> */
.L_x_688:
        /* <DEDUP_REMOVED lines=475> */
.L_x_689:
        /* <DEDUP_REMOVED lines=220> */
.L_x_691:
        /* <DEDUP_REMOVED lines=18> */
.L_x_692:
        /* <DEDUP_REMOVED lines=61> */
.L_x_694:
[----:B---34-:R-:W-:Y:S05]  /*a3a0*/  BSYNC B0 ;  /* 0x0000000000007941 */ /* 0x018fea0003800000 */
.L_x_693:
        /* <DEDUP_REMOVED lines=21> */
.L_x_696:
[----:B------:R-:W-:Y:S05]  /*a500*/  BSYNC B0 ;  /* 0x0000000000007941 */ /* 0x000fea0003800000 */
.L_x_695:
        /* <DEDUP_REMOVED lines=31> */
.L_x_698:
[----:B------:R-:W-:Y:S05]  /*a700*/  BSYNC B0 ;  /* 0x0000000000007941 */ /* 0x000fea0003800000 */
.L_x_697:
        /* <DEDUP_REMOVED lines=18> */
.L_x_671:
[----:B------:R-:W-:Y:S05]  /*a830*/  BSYNC B1 ;  /* 0x0000000000017941 */ /* 0x000fea0003800000 */
.L_x_657:
        /* <DEDUP_REMOVED lines=12> */
.L_x_699:
[----:B------:R-:W-:Y:S05]  /*a900*/  EXIT ;  /* 0x000000000000794d */ /* 0x000fea0003800000 */
.L_x_701:
        /* <DEDUP_REMOVED lines=15> */
.L_x_1036:


//--------------------- .text._ZN5flash25flash_bwd_dot_do_o_kernelILb0E23Flash_bwd_kernel_traitsILi256ELi64ELi64ELi8ELi4ELi2ELi2ELb0ELb1EN7cutlass6half_tE19Flash_kernel_traitsILi256ELi64ELi64ELi8ES3_EEEEvNS_16Flash_bwd_paramsE --------------------------
	.section	.text._ZN5flash25flash_bwd_dot_do_o_kernelILb0E23Flash_bwd_kernel_traitsILi256ELi64ELi64ELi8ELi4ELi2ELi2ELb0ELb1EN7cutlass6half_tE19Flash_kernel_traitsILi256ELi64ELi64ELi8ES3_EEEEvNS_16Flash_bwd_paramsE,"ax",@progbits
	.sectioninfo	@"SHI_REGISTERS=78"
	.align	128
        .global         _ZN5flash25flash_bwd_dot_do_o_kernelILb0E23Flash_bwd_kernel_traitsILi256ELi64ELi64ELi8ELi4ELi2ELi2ELb0ELb1EN7cutlass6half_tE19Flash_kernel_traitsILi256ELi64ELi64ELi8ES3_EEEEvNS_16Flash_bwd_paramsE
        .type           _ZN5flash25flash_bwd_dot_do_o_kernelILb0E23Flash_bwd_kernel_traitsILi256ELi64ELi64ELi8ELi4ELi2ELi2ELb0ELb1EN7cutlass6half_tE19Flash_kernel_traitsILi256ELi64ELi64ELi8ES3_EEEEvNS_16Flash_bwd_paramsE,@function
        .size           _ZN5flash25flash_bwd_dot_do_o_kernelILb0E23Flash_bwd_kernel_traitsILi256ELi64ELi64ELi8ELi4ELi2ELi2ELb0ELb1EN7cutlass6half_tE19Flash_kernel_traitsILi256ELi64ELi64ELi8ES3_EEEEvNS_16Flash_bwd_paramsE,(.L_x_1037 - _ZN5flash25flash_bwd_dot_do_o_kernelILb0E23Flash_bwd_kernel_traitsILi256ELi64ELi64ELi8ELi4ELi2ELi2ELb0ELb1EN7cutlass6half_tE19Flash_kernel_traitsILi256ELi64ELi64ELi8ES3_EEEEvNS_16Flash_bwd_paramsE)
        .other          _ZN5flash25flash_bwd_dot_do_o_kernelILb0E23Flash_bwd_kernel_traitsILi256ELi64ELi64ELi8ELi4ELi2ELi2ELb0ELb1EN7cutlass6half_tE19Flash_kernel_traitsILi256ELi64ELi64ELi8ES3_EEEEvNS_16Flash_bwd_paramsE,@"STO_CUDA_ENTRY STV_DEFAULT"
_ZN5flash25flash_bwd_dot_do_o_kernelILb0E23Flash_bwd_kernel_traitsILi256ELi64ELi64ELi8ELi4ELi2ELi2ELb0ELb1EN7cutlass6half_tE19Flash_kernel_traitsILi256ELi64ELi64ELi8ES3_EEEEvNS_16Flash_bwd_paramsE:
.text._ZN5flash25flash_bwd_dot_do_o_kernelILb0E23Flash_bwd_kernel_traitsILi256ELi64ELi64ELi8ELi4ELi2ELi2ELb0ELb1EN7cutlass6half_tE19Flash_kernel_traitsILi256ELi64ELi64ELi8ES3_EEEEvNS_16Flash_bwd_paramsE:
        /* <DEDUP_REMOVED lines=47> */
.L_x_702:
[----:B01----:R-:W-:-:S04]  /*02f0*/  IMAD R2, R6, c[0x0][0x1c0], R11 ;  /* 0x0000700006027a24 */ /* 0x003fc800078e020b */
[----:B------:R-:W-:-:S03]  /*0300*/  IMAD R2, R2, c[0x0][0x224], RZ ;  /* 0x0000890002027a24 */ /* 0x000fc600078e02ff */
.L_x_703:
        /* <DEDUP_REMOVED lines=62> */
.L_x_705:
[----:B------:R-:W-:Y:S05]  /*06f0*/  BSYNC B0 ;  /* 0x0000000000007941 */ /* 0x000fea0003800000 */
.L_x_704:
        /* <DEDUP_REMOVED lines=41> */
.L_x_707:
[----:B------:R-:W-:Y:S05]  /*0990*/  BSYNC B0 ;  /* 0x0000000000007941 */ /* 0x000fea0003800000 */
.L_x_706:
        /* <DEDUP_REMOVED lines=42> */
.L_x_709:
[----:B------:R-:W-:Y:S05]  /*0c40*/  BSYNC B0 ;  /* 0x0000000000007941 */ /* 0x000fea0003800000 */
.L_x_708:
        /* <DEDUP_REMOVED lines=36> */
.L_x_711:
[----:B------:R-:W-:Y:S05]  /*0e90*/  BSYNC B0 ;  /* 0x0000000000007941 */ /* 0x000fea0003800000 */
.L_x_710:
        /* <DEDUP_REMOVED lines=216> */
.L_x_712:
        /* <DEDUP_REMOVED lines=14> */
.L_x_1037:


//--------------------- .text._ZN5flash25flash_bwd_dot_do_o_kernelILb1E23Flash_bwd_kernel_traitsILi256ELi64ELi64ELi8ELi4ELi2ELi2ELb0ELb1EN7cutlass6half_tE19Flash_kernel_traitsILi256ELi64ELi64ELi8ES3_EEEEvNS_16Flash_bwd_paramsE --------------------------
	.section	.text._ZN5flash25flash_bwd_dot_do_o_kernelILb1E23Flash_bwd_kernel_traitsILi256ELi64ELi64ELi8ELi4ELi2ELi2ELb0ELb1EN7cutlass6half_tE19Flash_kernel_traitsILi256ELi64ELi64ELi8ES3_EEEEvNS_16Flash_bwd_paramsE,"ax",@progbits
	.sectioninfo	@"SHI_REGISTERS=83"
	.align	128
        .global         _ZN5flash25flash_bwd_dot_do_o_kernelILb1E23Flash_bwd_kernel_traitsILi256ELi64ELi64ELi8ELi4ELi2ELi2ELb0ELb1EN7cutlass6half_tE19Flash_kernel_traitsILi256ELi64ELi64ELi8ES3_EEEEvNS_16Flash_bwd_paramsE
        .type           _ZN5flash25flash_bwd_dot_do_o_kernelILb1E23Flash_bwd_kernel_traitsILi256ELi64ELi64ELi8ELi4ELi2ELi2ELb0ELb1EN7cutlass6half_tE19Flash_kernel_traitsILi256ELi64ELi64ELi8ES3_EEEEvNS_16Flash_bwd_paramsE,@function
        .size           _ZN5flash25flash_bwd_dot_do_o_kernelILb1E23Flash_bwd_kernel_traitsILi256ELi64ELi64ELi8ELi4ELi2ELi2ELb0ELb1EN7cutlass6half_tE19Flash_kernel_traitsILi256ELi64ELi64ELi8ES3_EEEEvNS_16Flash_bwd_paramsE,(.L_x_1038 - _ZN5flash25flash_bwd_dot_do_o_kernelILb1E23Flash_bwd_kernel_traitsILi256ELi64ELi64ELi8ELi4ELi2ELi2ELb0ELb1EN7cutlass6half_tE19Flash_kernel_traitsILi256ELi64ELi64ELi8ES3_EEEEvNS_16Flash_bwd_paramsE)
        .other          _ZN5flash25flash_bwd_dot_do_o_kernelILb1E23Flash_bwd_kernel_traitsILi256ELi64ELi64ELi8ELi4ELi2ELi2ELb0ELb1EN7cutlass6half_tE19Flash_kernel_traitsILi256ELi64ELi64ELi8ES3_EEEEvNS_16Flash_bwd_paramsE,@"STO_CUDA_ENTRY STV_DEFAULT"
_ZN5flash25flash_bwd_dot_do_o_kernelILb1E23Flash_bwd_kernel_traitsILi256ELi64ELi64ELi8ELi4ELi2ELi2ELb0ELb1EN7cutlass6half_tE19Flash_kernel_traitsILi256ELi64ELi64ELi8ES3_EEEEvNS_16Flash_bwd_paramsE:
.text._ZN5flash25flash_bwd_dot_do_o_kernelILb1E23Flash_bwd_kernel_traitsILi256ELi64ELi64ELi8ELi4ELi2ELi2ELb0ELb1EN7cutlass6half_tE19Flash_kernel_traitsILi256ELi64ELi64ELi8ES3_EEEEvNS_16Flash_bwd_paramsE:
        /* <DEDUP_REMOVED lines=81> */
.L_x_713:
[----:B-1----:R-:W-:-:S04]  /*0510*/  IMAD R8, R17, c[0x0][0x1c0], R4 ;  /* 0x0000700011087a24 */ /* 0x002fc800078e0204 */
[----:B------:R-:W-:-:S03]  /*0520*/  IMAD R8, R8, c[0x0][0x224], RZ ;  /* 0x0000890008087a24 */ /* 0x000fc600078e02ff */
.L_x_714:
        /* <DEDUP_REMOVED lines=73> */
.L_x_716:
[----:B------:R-:W-:Y:S05]  /*09c0*/  BSYNC B0 ;  /* 0x0000000000007941 */ /* 0x000fea0003800000 */
.L_x_715:
        /* <DEDUP_REMOVED lines=32> */
.L_x_718:
[----:B------:R-:W-:Y:S05]  /*0bd0*/  BSYNC B0 ;  /* 0x0000000000007941 */ /* 0x000fea0003800000 */
.L_x_717:
        /* <DEDUP_REMOVED lines=42> */
.L_x_720:
[----:B------:R-:W-:Y:S05]  /*0e80*/  BSYNC B0 ;  /* 0x0000000000007941 */ /* 0x000fea0003800000 */
.L_x_719:
        /* <DEDUP_REMOVED lines=38> */
.L_x_722:
[----:B------:R-:W-:Y:S05]  /*10f0*/  BSYNC B0 ;  /* 0x0000000000007941 */ /* 0x000fea0003800000 */
.L_x_721:
        /* <DEDUP_REMOVED lines=239> */
.L_x_723:
        /* <DEDUP_REMOVED lines=9> */
.L_x_1038:


//--------------------- .text._ZN5flash27flash_bwd_convert_dq_kernelI23Flash_bwd_kernel_traitsILi256ELi64ELi64ELi8ELi4ELi2ELi2ELb0ELb0EN7cutlass6half_tE19Flash_kernel_traitsILi256ELi64ELi64ELi8ES3_EEEEvNS_16Flash_bwd_paramsEi --------------------------
	.section	.text._ZN5flash27flash_bwd_convert_dq_kernelI23Flash_bwd_kernel_traitsILi256ELi64ELi64ELi8ELi4ELi2ELi2ELb0ELb0EN7cutlass6half_tE19Flash_kernel_traitsILi256ELi64ELi64ELi8ES3_EEEEvNS_16Flash_bwd_paramsEi,"ax",@progbits
	.sectioninfo	@"SHI_REGISTERS=96"
	.align	128
        .global         _ZN5flash27flash_bwd_convert_dq_kernelI23Flash_bwd_kernel_traitsILi256ELi64ELi64ELi8ELi4ELi2ELi2ELb0ELb0EN7cutlass6half_tE19Flash_kernel_traitsILi256ELi64ELi64ELi8ES3_EEEEvNS_16Flash_bwd_paramsEi
        .type           _ZN5flash27flash_bwd_convert_dq_kernelI23Flash_bwd_kernel_traitsILi256ELi64ELi64ELi8ELi4ELi2ELi2ELb0ELb0EN7cutlass6half_tE19Flash_kernel_traitsILi256ELi64ELi64ELi8ES3_EEEEvNS_16Flash_bwd_paramsEi,@function
        .size           _ZN5flash27flash_bwd_convert_dq_kernelI23Flash_bwd_kernel_traitsILi256ELi64ELi64ELi8ELi4ELi2ELi2ELb0ELb0EN7cutlass6half_tE19Flash_kernel_traitsILi256ELi64ELi64ELi8ES3_EEEEvNS_16Flash_bwd_paramsEi,(.L_x_1039 - _ZN5flash27flash_bwd_convert_dq_kernelI23Flash_bwd_kernel_traitsILi256ELi64ELi64ELi8ELi4ELi2ELi2ELb0ELb0EN7cutlass6half_tE19Flash_kernel_traitsILi256ELi64ELi64ELi8ES3_EEEEvNS_16Flash_bwd_paramsEi)
        .other          _ZN5flash27flash_bwd_convert_dq_kernelI23Flash_bwd_kernel_traitsILi256ELi64ELi64ELi8ELi4ELi2ELi2ELb0ELb0EN7cutlass6half_tE19Flash_kernel_traitsILi256ELi64ELi64ELi8ES3_EEEEvNS_16Flash_bwd_paramsEi,@"STO_CUDA_ENTRY STV_DEFAULT"
_ZN5flash27flash_bwd_convert_dq_kernelI23Flash_bwd_kernel_traitsILi256ELi64ELi64ELi8ELi4ELi2ELi2ELb0ELb0EN7cutlass6half_tE19Flash_kernel_traitsILi256ELi64ELi64ELi8ES3_EEEEvNS_16Flash_bwd_paramsEi:
.text._ZN5flash27flash_bwd_convert_dq_kernelI23Flash_bwd_kernel_traitsILi256ELi64ELi64ELi8ELi4ELi2ELi2ELb0ELb0EN7cutlass6half_tE19Flash_kernel_traitsILi256ELi64ELi64ELi8ES3_EEEEvNS_16Flash_bwd_paramsEi:
        /* <DEDUP_REMOVED lines=185> */
.L_x_725:
        /* <DEDUP_REMOVED lines=171> */
.L_x_724:
        /* <DEDUP_REMOVED lines=181> */
.L_x_727:
[----:B------:R-:W-:Y:S05]  /*2190*/  BSYNC B0 ;  /* 0x0000000000007941 */ /* 0x000fea0003800000 */
.L_x_726:
        /* <DEDUP_REMOVED lines=22> */
.L_x_728:
        /* <DEDUP_REMOVED lines=16> */
.L_x_1039:


//--------------------- .text._ZN5flash44flash_bwd_dq_dk_dv_loop_seqk_parallel_kernelI23Flash_bwd_kernel_traitsILi256ELi64ELi64ELi8ELi4ELi2ELi2ELb0ELb0EN7cutlass6half_tE19Flash_kernel_traitsILi256ELi64ELi64ELi8ES3_EELb1ELb1ELb0ELb0ELb0ELb0ELb0EEEvNS_16Flash_bwd_paramsE --------------------------
	.section	.text._ZN5flash44flash_bwd_dq_dk_dv_loop_seqk_parallel_kernelI23Flash_bwd_kernel_traitsILi256ELi64ELi64ELi8ELi4ELi2ELi2ELb0ELb0EN7cutlass6half_tE19Flash_kernel_traitsILi256ELi64ELi64ELi8ES3_EELb1ELb1ELb0ELb0ELb0ELb0ELb0EEEvNS_16Flash_bwd_paramsE,"ax",@progbits
	.sectioninfo	@"SHI_REGISTERS=255"
	.align	128
        .global         _ZN5flash44flash_bwd_dq_dk_dv_loop_seqk_parallel_kernelI23Flash_bwd_kernel_traitsILi256ELi64ELi64ELi8ELi4ELi2ELi2ELb0ELb0EN7cutlass6half_tE19Flash_kernel_traitsILi256ELi64ELi64ELi8ES3_EELb1ELb1ELb0ELb0ELb0ELb0ELb0EEEvNS_16Flash_bwd_paramsE
        .type           _ZN5flash44flash_bwd_dq_dk_dv_loop_seqk_parallel_kernelI23Flash_bwd_kernel_traitsILi256ELi64ELi64ELi8ELi4ELi2ELi2ELb0ELb0EN7cutlass6half_tE19Flash_kernel_traitsILi256ELi64ELi64ELi8ES3_EELb1ELb1ELb0ELb0ELb0ELb0ELb0EEEvNS_16Flash_bwd_paramsE,@function
        .size           _ZN5flash44flash_bwd_dq_dk_dv_loop_seqk_parallel_kernelI23Flash_bwd_kernel_traitsILi256ELi64ELi64ELi8ELi4ELi2ELi2ELb0ELb0EN7cutlass6half_tE19Flash_kernel_traitsILi256ELi64ELi64ELi8ES3_EELb1ELb1ELb0ELb0ELb0ELb0ELb0EEEvNS_16Flash_bwd_paramsE,(.L_x_1040 - _ZN5flash44flash_bwd_dq_dk_dv_loop_seqk_parallel_kernelI23Flash_bwd_kernel_traitsILi256ELi64ELi64ELi8ELi4ELi2ELi2ELb0ELb0EN7cutlass6half_tE19Flash_kernel_traitsILi256ELi64ELi64ELi8ES3_EELb1ELb1ELb0ELb0ELb0ELb0ELb0EEEvNS_16Flash_bwd_paramsE)
        .other          _ZN5flash44flash_bwd_dq_dk_dv_loop_seqk_parallel_kernelI23Flash_bwd_kernel_traitsILi256ELi64ELi64ELi8ELi4ELi2ELi2ELb0ELb0EN7cutlass6half_tE19Flash_kernel_traitsILi256ELi64ELi64ELi8ES3_EELb1ELb1ELb0ELb0ELb0ELb0ELb0EEEvNS_16Flash_bwd_paramsE,@"STO_CUDA_ENTRY STV_DEFAULT"
_ZN5flash44flash_bwd_dq_dk_dv_loop_seqk_parallel_kernelI23Flash_bwd_kernel_traitsILi256ELi64ELi64ELi8ELi4ELi2ELi2ELb0ELb0EN7cutlass6half_tE19Flash_kernel_traitsILi256ELi64ELi64ELi8ES3_EELb1ELb1ELb0ELb0ELb0ELb0ELb0EEEvNS_16Flash_bwd_paramsE:
.text._ZN5flash44flash_bwd_dq_dk_dv_loop_seqk_parallel_kernelI23Flash_bwd_kernel_traitsILi256ELi64ELi64ELi8ELi4ELi2ELi2ELb0ELb0EN7cutlass6half_tE19Flash_kernel_traitsILi256ELi64ELi64ELi8ES3_EELb1ELb1ELb0ELb0ELb0ELb0ELb0EEEvNS_16Flash_bwd_paramsE:
        /* <DEDUP_REMOVED lines=16> */
[----:B------:R-:W-:Y:S01]  /*0100*/  IMAD.MOV.U32 R249, RZ, RZ, -0x10 ;  /* 0xfffffff0fff97424 */ /* 0x000fe200078e00ff */
[----:B------:R-:W-:Y:S02]  /*0110*/  ULDC.U8 UR9, c[0x0][0x328] ;  /* 0x0000ca0000097ab9 */ /* 0x000fe40000000000 */
        /* <DEDUP_REMOVED lines=13> */
[----:B------:R-:W-:Y:S01]  /*01f0*/  USHF.R.S32.HI UR9, URZ, 0x1f, UR35 ;  /* 0x0000001f3f097899 */ /* 0x000fe20008011423 */
[CC--:B------:R-:W-:Y:S01]  /*0200*/  LEA.HI R11, R6.reuse, R5.reuse, RZ, 0x3 ;  /* 0x00000005060b7211 */ /* 0x0c0fe200078f18ff */
[----:B------:R-:W-:Y:S01]  /*0210*/  UIMAD.WIDE UR38, UR48, UR38, URZ ;  /* 0x00000026302672a5 */ /* 0x000fe2000f8e023f */
[CC--:B------:R-:W-:Y:S01]  /*0220*/  LEA.HI R2, R6.reuse, R5.reuse, RZ, 0x4 ;  /* 0x0000000506027211 */ /* 0x0c0fe200078f20ff */
[----:B---3--:R-:W-:Y:S01]  /*0230*/  UIMAD UR49, UR36, UR48, URZ ;  /* 0x00000030243172a4 */ /* 0x008fe2000f8e023f */
[CC--:B------:R-:W-:Y:S01]  /*0240*/  LEA.HI R13, R6.reuse, R5.reuse, RZ, 0x7 ;  /* 0x00000005060d7211 */ /* 0x0c0fe200078f38ff */
[----:B------:R-:W-:Y:S01]  /*0250*/  UIMAD UR58, UR7, UR6, UR58 ;  /* 0x00000006073a72a4 */ /* 0x000fe2000f8e023a */
[CC--:B------:R-:W-:Y:S01]  /*0260*/  LEA.HI R14, R6.reuse, R5.reuse, RZ, 0x6 ;  /* 0x00000005060e7211 */ /* 0x0c0fe200078f30ff */
[----:B------:R-:W-:Y:S01]  /*0270*/  UIMAD UR48, UR48, UR12, URZ ;  /* 0x0000000c303072a4 */ /* 0x000fe2000f8e023f */
[----:B------:R-:W-:Y:S01]  /*0280*/  LEA.HI R6, R6, R5, RZ, 0x2 ;  /* 0x0000000506067211 */ /* 0x000fe200078f10ff */
[----:B------:R-:W-:Y:S01]  /*0290*/  UIMAD UR6, UR35, UR13, UR36 ;  /* 0x0000000d230672a4 */ /* 0x000fe2000f8e0224 */
[----:B------:R-:W-:Y:S01]  /*02a0*/  LOP3.LUT R4, R3, 0xffffffe0, RZ, 0xc0, !PT ;  /* 0xffffffe003047812 */ /* 0x000fe200078ec0ff */
[----:B------:R-:W-:Y:S01]  /*02b0*/  ULDC UR14, c[0x0][0x1c0] ;  /* 0x00007000000e7ab9 */ /* 0x000fe20000000800 */
        /* <DEDUP_REMOVED lines=13> */
[----:B------:R-:W-:Y:S01]  /*0390*/  UIMAD UR55, UR8, UR35, URZ ;  /* 0x00000023083772a4 */ /* 0x000fe2000f8e023f */
        /* <DEDUP_REMOVED lines=8> */
[----:B------:R-:W-:Y:S01]  /*0420*/  LOP3.LUT R3, R4, 0xfffffffe, RZ, 0xc0, !PT ;  /* 0xfffffffe04037812 */ /* 0x000fe200078ec0ff */
[C---:B------:R-:W-:Y:S01]  /*0430*/  IMAD.IADD R16, R0.reuse, 0x1, -R7 ;  /* 0x0000000100107824 */ /* 0x040fe200078e0a07 */
[----:B------:R-:W-:Y:S01]  /*0440*/  SHF.R.S32.HI R17, RZ, 0x7, R13 ;  /* 0x00000007ff117819 */ /* 0x000fe2000001140d */
[----:B------:R-:W-:Y:S01]  /*0450*/  IMAD.IADD R227, R0, 0x1, -R2 ;  /* 0x0000000100e37824 */ /* 0x000fe200078e0a02 */
[--C-:B------:R-:W-:Y:S01]  /*0460*/  SHF.R.S32.HI R0, RZ, 0x1f, R6.reuse ;  /* 0x0000001fff007819 */ /* 0x100fe20000011406 */
[----:B------:R-:W-:Y:S01]  /*0470*/  IMAD.IADD R7, R5, 0x1, -R3 ;  /* 0x0000000105077824 */ /* 0x000fe200078e0a03 */
[----:B------:R-:W-:Y:S01]  /*0480*/  SHF.R.S32.HI R3, RZ, 0x2, R6 ;  /* 0x00000002ff037819 */ /* 0x000fe20000011406 */
[----:B------:R-:W-:Y:S01]  /*0490*/  STL [R1+0x58], R16 ;  /* 0x0000581001007387 */ /* 0x000fe20000100800 */
[----:B------:R-:W-:Y:S01]  /*04a0*/  SHF.R.S32.HI R2, RZ, 0x3, R11 ;  /* 0x00000003ff027819 */ /* 0x000fe2000001140b */
[----:B------:R-:W-:Y:S01]  /*04b0*/  IMAD.SHL.U32 R221, R7, 0x200, RZ ;  /* 0x0000020007dd7824 */ /* 0x000fe200078e00ff */
[----:B------:R-:W-:Y:S01]  /*04c0*/  LEA.HI R0, R0, R3, RZ, 0x3 ;  /* 0x0000000300007211 */ /* 0x000fe200078f18ff */
[----:B------:R-:W-:Y:S01]  /*04d0*/  ULDC UR52, c[0x0][0x214] ;  /* 0x0000850000347ab9 */ /* 0x000fe20000000800 */
[----:B------:R-:W-:Y:S01]  /*04e0*/  SHF.R.S32.HI R5, RZ, 0x1f, R9 ;  /* 0x0000001fff057819 */ /* 0x000fe20000011409 */
[----:B------:R-:W-:Y:S01]  /*04f0*/  IMAD.SHL.U32 R2, R2, 0x40, RZ ;  /* 0x0000004002027824 */ /* 0x000fe200078e00ff */
[----:B------:R-:W-:Y:S01]  /*0500*/  LOP3.LUT R0, R0, 0xfffffff8, RZ, 0xc0, !PT ;  /* 0xfffffff800007812 */ /* 0x000fe200078ec0ff */
[----:B------:R-:W-:Y:S01]  /*0510*/  ULDC UR59, c[0x0][0x1c8] ;  /* 0x00007200003b7ab9 */ /* 0x000fe20000000800 */
[C---:B------:R-:W-:Y:S01]  /*0520*/  LOP3.LUT P4, RZ, R8.reuse, 0x4, RZ, 0xc0, !PT ;  /* 0x0000000408ff7812 */ /* 0x040fe2000788c0ff */
[----:B------:R-:W-:Y:S01]  /*0530*/  ULDC.U8 UR10, c[0x0][0x3d0] ;  /* 0x0000f400000a7ab9 */ /* 0x000fe20000000000 */
[----:B------:R-:W-:Y:S01]  /*0540*/  LOP3.LUT P3, RZ, R8, 0x2, RZ, 0xc0, !PT ;  /* 0x0000000208ff7812 */ /* 0x000fe2000786c0ff */
[----:B------:R-:W-:Y:S01]  /*0550*/  IMAD.IADD R4, R3, 0x1, -R0 ;  /* 0x0000000103047824 */ /* 0x000fe200078e0a00 */
[----:B------:R-:W-:Y:S01]  /*0560*/  LOP3.LUT R0, R2, 0x1c0, RZ, 0xc0, !PT ;  /* 0x000001c002007812 */ /* 0x000fe200078ec0ff */
[----:B------:R-:W-:Y:S01]  /*0570*/  ULDC UR53, c[0x0][0x224] ;  /* 0x0000890000357ab9 */ /* 0x000fe20000000800 */
[----:B------:R-:W-:Y:S01]  /*0580*/  SHF.R.S32.HI R3, RZ, 0x1f, R10 ;  /* 0x0000001fff037819 */ /* 0x000fe2000001140a */
[----:B------:R-:W-:Y:S01]  /*0590*/  @UP5 UIMAD UR57, UR35, UR52, URZ ;  /* 0x00000034233952a4 */ /* 0x000fe2000f8e023f */
[----:B------:R-:W-:Y:S01]  /*05a0*/  SHF.R.U32.HI R2, RZ, 0x3, R0 ;  /* 0x00000003ff027819 */ /* 0x000fe20000011600 */
[----:B------:R-:W-:Y:S01]  /*05b0*/  UMOV UR40, URZ ;  /* 0x0000003f00287c82 */ /* 0x000fe20008000000 */
[----:B------:R-:W-:Y:S01]  /*05c0*/  LOP3.LUT R0, R0, 0x38, R244, 0xf8, !PT ;  /* 0x0000003800007812 */ /* 0x000fe200078ef8f4 */
[----:B------:R-:W-:Y:S01]  /*05d0*/  ULDC.64 UR4, c[0x0][0x118] ;  /* 0x0000460000047ab9 */ /* 0x000fe20000000a00 */
[----:B------:R-:W-:Y:S01]  /*05e0*/  LEA.HI R246, R3, R10, RZ, 0x2 ;  /* 0x0000000a03f67211 */ /* 0x000fe200078f10ff */
[----:B------:R-:W-:Y:S01]  /*05f0*/  ULDC.U8 UR32, c[0x0][0x2d8] ;  /* 0x0000b60000207ab9 */ /* 0x000fe20000000000 */
[----:B------:R-:W-:Y:S01]  /*0600*/  LEA.HI R10, R5, R9, RZ, 0x3 ;  /* 0x00000009050a7211 */ /* 0x000fe200078f18ff */
[----:B------:R-:W-:Y:S01]  /*0610*/  ULOP3.LUT UR59, UR36, UR59, URZ, 0x3c, !UPT ;  /* 0x0000003b243b7292 */ /* 0x000fe2000f8e3c3f */
[----:B------:R-:W-:Y:S01]  /*0620*/  LOP3.LUT R6, R0, R2, RZ, 0x3c, !PT ;  /* 0x0000000200067212 */ /* 0x000fe200078e3cff */
[----:B------:R-:W-:Y:S01]  /*0630*/  IMAD.SHL.U32 R0, R8, 0x40, RZ ;  /* 0x0000004008007824 */ /* 0x000fe200078e00ff */
[----:B------:R-:W-:Y:S01]  /*0640*/  LOP3.LUT R2, R10, 0xfffffff8, RZ, 0xc0, !PT ;  /* 0xfffffff80a027812 */ /* 0x000fe200078ec0ff */
[----:B------:R-:W-:Y:S01]  /*0650*/  IMAD.U32 R8, RZ, RZ, UR9 ;  /* 0x00000009ff087e24 */ /* 0x000fe2000f8e00ff */
[----:B------:R-:W-:Y:S01]  /*0660*/  LOP3.LUT R3, R4, 0x1, RZ, 0xc0, !PT ;  /* 0x0000000104037812 */ /* 0x000fe200078ec0ff */
[----:B------:R-:W-:Y:S01]  /*0670*/  UISETP.NE.AND UP6, UPT, UR10, URZ, UPT ;  /* 0x0000003f0a00728c */ /* 0x000fe2000bfc5270 */
[----:B------:R-:W-:Y:S01]  /*0680*/  LOP3.LUT R0, R0, 0x1c0, RZ, 0xc0, !PT ;  /* 0x000001c000007812 */ /* 0x000fe200078ec0ff */
[----:B------:R-:W-:Y:S01]  /*0690*/  IMAD.IADD R9, R9, 0x1, -R2 ;  /* 0x0000000109097824 */ /* 0x000fe200078e0a02 */
[----:B------:R-:W-:Y:S01]  /*06a0*/  ISETP.NE.U32.AND P0, PT, R3, 0x1, PT ;  /* 0x000000010300780c */ /* 0x000fe20003f05070 */
[----:B------:R-:W-:Y:S01]  /*06b0*/  IMAD.SHL.U32 R2, R227, 0x10, RZ ;  /* 0x00000010e3027824 */ /* 0x000fe200078e00ff */
[----:B------:R-:W-:Y:S01]  /*06c0*/  LOP3.LUT R217, R0, 0x8, R11, 0xf8, !PT ;  /* 0x0000000800d97812 */ /* 0x000fe200078ef80b */
[----:B------:R-:W-:Y:S01]  /*06d0*/  IMAD.U32 R3, RZ, RZ, UR15 ;  /* 0x0000000fff037e24 */ /* 0x000fe2000f8e00ff */
[C---:B------:R-:W-:Y:S01]  /*06e0*/  R2P PR, R4.reuse, 0x6 ;  /* 0x0000000604007804 */ /* 0x040fe20000000000 */
[----:B------:R-:W-:Y:S01]  /*06f0*/  IMAD.SHL.U32 R3, R4, 0x40, RZ ;  /* 0x0000004004037824 */ /* 0x000fe200078e00ff */
        /* <DEDUP_REMOVED lines=8> */
[----:B------:R-:W-:Y:S01]  /*0780*/  LOP3.LUT R221, R221, R5, R0, 0xf6, !PT ;  /* 0x00000005dddd7212 */ /* 0x000fe200078ef600 */
[----:B------:R-:W-:Y:S01]  /*0790*/  IMAD.SHL.U32 R5, R17, 0x20, RZ ;  /* 0x0000002011057824 */ /* 0x000fe200078e00ff */
[----:B------:R-:W-:Y:S01]  /*07a0*/  LOP3.LUT R0, R3, 0x1c0, RZ, 0xc0, !PT ;  /* 0x000001c003007812 */ /* 0x000fe200078ec0ff */
[----:B------:R-:W-:Y:S01]  /*07b0*/  IMAD.IADD R217, R2, 0x1, R217 ;  /* 0x0000000102d97824 */ /* 0x000fe200078e02d9 */
[----:B------:R-:W-:Y:S01]  /*07c0*/  SHF.R.S32.HI R2, RZ, 0x6, R14 ;  /* 0x00000006ff027819 */ /* 0x000fe2000001140e */
[----:B------:R-:W-:Y:S01]  /*07d0*/  UIMAD UR54, UR39, UR44, URZ ;  /* 0x0000002c273672a4 */ /* 0x000fe2000f8e023f */
[----:B------:R-:W-:Y:S01]  /*07e0*/  SHF.R.U32.HI R3, RZ, 0x3, R0 ;  /* 0x00000003ff037819 */ /* 0x000fe20000011600 */
[----:B------:R-:W-:Y:S01]  /*07f0*/  IMAD.SHL.U32 R218, R217, 0x2, RZ ;  /* 0x00000002d9da7824 */ /* 0x000fe200078e00ff */
[----:B------:R-:W-:Y:S01]  /*0800*/  SEL R220, R220, 0xffffffc0, !P4 ;  /* 0xffffffc0dcdc7807 */ /* 0x000fe20006000000 */
[C---:B------:R-:W-:Y:S01]  /*0810*/  IMAD R4, R2.reuse, 0x200, R6 ;  /* 0x0000020002047824 */ /* 0x040fe200078e0206 */
[----:B------:R-:W-:Y:S01]  /*0820*/  SEL R249, R249, 0x10, !P0 ;  /* 0x00000010f9f97807 */ /* 0x000fe20004000000 */
[----:B------:R-:W-:Y:S01]  /*0830*/  IMAD.SHL.U32 R2, R2, 0x8, RZ ;  /* 0x0000000802027824 */ /* 0x000fe200078e00ff */
[----:B------:R-:W-:Y:S01]  /*0840*/  SHF.R.S32.HI R246, RZ, 0x2, R246 ;  /* 0x00000002fff67819 */ /* 0x000fe200000114f6 */
[----:B------:R-:W-:Y:S01]  /*0850*/  USHF.R.S32.HI UR56, URZ, 0x1f, UR49 ;  /* 0x0000001f3f387899 */ /* 0x000fe20008011431 */
[----:B------:R1:W-:Y:S01]  /*0860*/  STL [R1+0x5c], R4 ;  /* 0x00005c0401007387 */ /* 0x0003e20000100800 */
[----:B------:R-:W-:Y:S01]  /*0870*/  UIMAD UR53, UR7, UR53, URZ ;  /* 0x00000035073572a4 */ /* 0x000fe2000f8e023f */
[----:B------:R-:W-:Y:S01]  /*0880*/  LOP3.LUT R2, R2, 0x18, RZ, 0xc0, !PT ;  /* 0x0000001802027812 */ /* 0x000fe200078ec0ff */
[----:B------:R-:W-:Y:S01]  /*0890*/  IMAD R246, R16, 0x10, R246 ;  /* 0x0000001010f67824 */ /* 0x000fe200078e02f6 */
[----:B------:R-:W-:-:S02]  /*08a0*/  @!UP5 UIMAD UR52, UR8, UR52, URZ ;  /* 0x000000340834d2a4 */ /* 0x000fc4000f8e023f */
[----:B------:R-:W-:Y:S02]  /*08b0*/  USHF.R.S32.HI UR51, URZ, 0x1f, UR47 ;  /* 0x0000001f3f337899 */ /* 0x000fe4000801142f */
[----:B------:R-:W-:Y:S02]  /*08c0*/  USHF.R.S32.HI UR50, URZ, 0x1f, UR46 ;  /* 0x0000001f3f327899 */ /* 0x000fe4000801142e */
[----:B------:R-:W-:Y:S01]  /*08d0*/  UMOV UR41, 0xffff8000 ;  /* 0xffff800000297882 */ /* 0x000fe20000000000 */
[----:B-1----:R-:W-:-:S05]  /*08e0*/  IMAD.SHL.U32 R4, R7, 0x20, RZ ;  /* 0x0000002007047824 */ /* 0x002fca00078e00ff */
[----:B------:R-:W-:Y:S02]  /*08f0*/  LOP3.LUT R6, R2, 0x20, R4, 0xf8, !PT ;  /* 0x0000002002067812 */ /* 0x000fe400078ef804 */
[----:B------:R-:W-:Y:S02]  /*0900*/  LOP3.LUT R4, R0, 0x20, R5, 0xf8, !PT ;  /* 0x0000002000047812 */ /* 0x000fe400078ef805 */
[----:B------:R-:W-:Y:S01]  /*0910*/  LOP3.LUT R5, R3, R0, R2, 0x1e, !PT ;  /* 0x0000000003057212 */ /* 0x000fe200078e1e02 */
[----:B------:R-:W-:Y:S01]  /*0920*/  IMAD.SHL.U32 R0, R15, 0x2, RZ ;  /* 0x000000020f007824 */ /* 0x000fe200078e00ff */
[----:B------:R-:W-:Y:S01]  /*0930*/  LOP3.LUT R3, R4, R3, RZ, 0x3c, !PT ;  /* 0x0000000304037212 */ /* 0x000fe200078e3cff */
[----:B------:R-:W-:Y:S02]  /*0940*/  IMAD.SHL.U32 R4, R9, 0x40, RZ ;  /* 0x0000004009047824 */ /* 0x000fe400078e00ff */
[--C-:B------:R-:W-:Y:S02]  /*0950*/  IMAD R2, R16, 0x400, R0.reuse ;  /* 0x0000040010027824 */ /* 0x100fe400078e0200 */
[----:B------:R-:W-:-:S02]  /*0960*/  IMAD R0, R227, 0x400, R0 ;  /* 0x00000400e3007824 */ /* 0x000fc400078e0200 */
[----:B------:R-:W-:Y:S01]  /*0970*/  IMAD.IADD R247, R2, 0x1, R3 ;  /* 0x0000000102f77824 */ /* 0x000fe200078e0203 */
[----:B------:R-:W-:Y:S01]  /*0980*/  LOP3.LUT R2, R4, 0x1c0, RZ, 0xc0, !PT ;  /* 0x000001c004027812 */ /* 0x000fe200078ec0ff */
[----:B------:R-:W-:Y:S02]  /*0990*/  IMAD.IADD R8, R0, 0x1, R5 ;  /* 0x0000000100087824 */ /* 0x000fe400078e0205 */
[----:B------:R-:W-:Y:S01]  /*09a0*/  IMAD.SHL.U32 R0, R7, 0x8, RZ ;  /* 0x0000000807007824 */ /* 0x000fe200078e00ff */
[----:B------:R-:W-:Y:S01]  /*09b0*/  SHF.R.U32.HI R3, RZ, 0x3, R2 ;  /* 0x00000003ff037819 */ /* 0x000fe20000011602 */
[----:B------:R-:W-:Y:S02]  /*09c0*/  IMAD.SHL.U32 R4, R10, 0x40, RZ ;  /* 0x000000400a047824 */ /* 0x000fe400078e00ff */
[----:B------:R-:W-:Y:S01]  /*09d0*/  IMAD.SHL.U32 R247, R247, 0x2, RZ ;  /* 0x00000002f7f77824 */ /* 0x000fe200078e00ff */
[----:B------:R-:W-:Y:S02]  /*09e0*/  LOP3.LUT R5, R2, 0x8, R0, 0xf8, !PT ;  /* 0x0000000802057812 */ /* 0x000fe400078ef800 */
[----:B------:R-:W-:Y:S01]  /*09f0*/  LOP3.LUT R2, R3, R6, R2, 0x1e, !PT ;  /* 0x0000000603027212 */ /* 0x000fe200078e1e02 */
[----:B------:R-:W-:Y:S01]  /*0a00*/  IMAD.IADD R250, R247, 0x1, R249 ;  /* 0x00000001f7fa7824 */ /* 0x000fe200078e02f9 */
[----:B------:R-:W-:-:S02]  /*0a10*/  LOP3.LUT R0, R4, 0xfffffe00, RZ, 0xc0, !PT ;  /* 0xfffffe0004007812 */ /* 0x000fc400078ec0ff */
[----:B------:R-:W-:Y:S02]  /*0a20*/  LOP3.LUT R3, R5, R3, RZ, 0x3c, !PT ;  /* 0x0000000305037212 */ /* 0x000fe400078e3cff */
[----:B------:R-:W-:Y:S01]  /*0a30*/  LOP3.LUT R232, R2, R0, RZ, 0xfc, !PT ;  /* 0x0000000002e87212 */ /* 0x000fe200078efcff */
[--C-:B------:R-:W-:Y:S01]  /*0a40*/  IMAD R233, R16, 0x400, R0.reuse ;  /* 0x0000040010e97824 */ /* 0x100fe200078e0200 */
[----:B------:R-:W-:Y:S01]  /*0a50*/  LEA R2, R8, 0x18000, 0x1 ;  /* 0x0001800008027811 */ /* 0x000fe200078e08ff */
[----:B------:R-:W-:Y:S01]  /*0a60*/  IMAD R227, R227, 0x400, R0 ;  /* 0x00000400e3e37824 */ /* 0x000fe200078e0200 */
[----:B------:R-:W-:Y:S01]  /*0a70*/  IADD3 R248, R247, 0x20, RZ ;  /* 0x00000020f7f87810 */ /* 0x000fe20007ffe0ff */
[----:B------:R-:W-:Y:S01]  /*0a80*/  IMAD.IADD R233, R233, 0x1, R3 ;  /* 0x00000001e9e97824 */ /* 0x000fe200078e0203 */
[C---:B------:R-:W-:Y:S01]  /*0a90*/  IADD3 R0, R2.reuse, 0x40, RZ ;  /* 0x0000004002007810 */ /* 0x040fe20007ffe0ff */
[----:B------:R1:W-:Y:S01]  /*0aa0*/  STL [R1+0x4c], R2 ;  /* 0x00004c0201007387 */ /* 0x0003e20000100800 */
[----:B------:R-:W-:Y:S01]  /*0ab0*/  @P2 IADD3 R0, R2, -0x40, RZ ;  /* 0xffffffc002002810 */ /* 0x000fe20007ffe0ff */
[----:B------:R-:W-:Y:S01]  /*0ac0*/  IMAD.IADD R227, R3, 0x1, R227 ;  /* 0x0000000103e37824 */ /* 0x000fe200078e02e3 */
[----:B------:R-:W-:Y:S01]  /*0ad0*/  @P1 IADD3 R248, R247, -0x20, RZ ;  /* 0xffffffe0f7f81810 */ /* 0x000fe20007ffe0ff */
[----:B------:R-:W-:-:S02]  /*0ae0*/  IMAD.MOV.U32 R3, RZ, RZ, 0x20 ;  /* 0x00000020ff037424 */ /* 0x000fc400078e00ff */
[----:B------:R1:W-:Y:S01]  /*0af0*/  STL [R1+0x50], R0 ;  /* 0x0000500001007387 */ /* 0x0003e20000100800 */
[----:B------:R-:W-:Y:S01]  /*0b00*/  LEA R227, R227, 0x28000, 0x1 ;  /* 0x00028000e3e37811 */ /* 0x000fe200078e08ff */
[----:B------:R-:W-:Y:S01]  /*0b10*/  IMAD.IADD R249, R249, 0x1, R248 ;  /* 0x00000001f9f97824 */ /* 0x000fe200078e02f8 */
[----:B------:R-:W-:-:S05]  /*0b20*/  SEL R3, R3, 0xffffffe0, !P3 ;  /* 0xffffffe003037807 */ /* 0x000fca0005800000 */
[C---:B------:R-:W-:Y:S02]  /*0b30*/  IMAD R3, R217.reuse, 0x2, R3 ;  /* 0x00000002d9037824 */ /* 0x040fe400078e0203 */
[--C-:B------:R-:W-:Y:S02]  /*0b40*/  IMAD R217, R217, 0x2, R220.reuse ;  /* 0x00000002d9d97824 */ /* 0x100fe400078e02dc */
[----:B------:R-:W-:Y:S02]  /*0b50*/  IMAD.IADD R216, R220, 0x1, R3 ;  /* 0x00000001dcd87824 */ /* 0x000fe400078e0203 */
[C---:B------:R-:W-:Y:S02]  /*0b60*/  IMAD R220, R221.reuse, 0x2, R220 ;  /* 0x00000002dddc7824 */ /* 0x040fe400078e02dc */
[----:B------:R-:W-:Y:S02]  /*0b70*/  IMAD.SHL.U32 R221, R221, 0x2, RZ ;  /* 0x00000002dddd7824 */ /* 0x000fe400078e00ff */
.L_x_775:
        /* <DEDUP_REMOVED lines=24> */
[----:B-1--4-:R2:W4:Y:S01]  /*0d00*/  @P2 LDG.E R2, [R4.64+0x4] ;  /* 0x0000040404022981 */ /* 0x012522000c1e1900 */
[----:B------:R-:W-:Y:S01]  /*0d10*/  UIADD3.X UR9, UR12, UR9, URZ, UP0, !UPT ;  /* 0x000000090c097290 */ /* 0x000fe200087fe43f */
[----:B------:R-:W-:Y:S01]  /*0d20*/  PLOP3.LUT P0, PT, PT, PT, UP2, 0x80, 0x0 ;  /* 0x000000000000781c */ /* 0x000fe20003f0f028 */
[----:B------:R-:W-:-:S02]  /*0d30*/  IMAD.U32 R6, RZ, RZ, UR6 ;  /* 0x00000006ff067e24 */ /* 0x000fc4000f8e00ff */
        /* <DEDUP_REMOVED lines=38> */
.L_x_729:
        /* <DEDUP_REMOVED lines=21> */
[----:B------:R-:W-:Y:S02]  /*10f0*/  UIADD3 UR6, UR31, 0x3f, URZ ;  /* 0x0000003f1f067890 */ /* 0x000fe4000fffe03f */
[----:B------:R-:W-:Y:S02]  /*1100*/  ULDC.64 UR10, c[0x0][0x178] ;  /* 0x00005e00000a7ab9 */ /* 0x000fe40000000a00 */
[----:B------:R-:W-:Y:S02]  /*1110*/  UISETP.NE.AND UP0, UPT, UR34, -0x1, UPT ;  /* 0xffffffff2200788c */ /* 0x000fe4000bf05270 */
[----:B------:R-:W-:Y:S02]  /*1120*/  UIMAD UR7, UR37, UR10, URZ ;  /* 0x0000000a250772a4 */ /* 0x000fe4000f8e023f */
[----:B------:R-:W-:Y:S02]  /*1130*/  UISETP.NE.AND UP2, UPT, UR13, -0x1, UPT ;  /* 0xffffffff0d00788c */ /* 0x000fe4000bf45270 */
[----:B------:R-:W-:Y:S01]  /*1140*/  USHF.R.S32.HI UR12, URZ, 0x1f, UR6 ;  /* 0x0000001f3f0c7899 */ /* 0x000fe20008011406 */
[----:B------:R-:W-:Y:S01]  /*1150*/  PLOP3.LUT P1, PT, PT, PT, UP0, 0x80, 0x0 ;  /* 0x000000000000781c */ /* 0x000fe20003f2f008 */
[----:B------:R-:W-:-:S02]  /*1160*/  UIMAD.WIDE.U32 UR8, UR35, UR10, URZ ;  /* 0x0000000a230872a5 */ /* 0x000fc4000f8e003f */
[----:B------:R-:W-:Y:S02]  /*1170*/  UIMAD UR14, UR35, UR11, UR7 ;  /* 0x0000000b230e72a4 */ /* 0x000fe4000f8e0207 */
[----:B------:R-:W-:Y:S02]  /*1180*/  ULEA.HI UR12, UR12, UR6, URZ, 0x6 ;  /* 0x000000060c0c7291 */ /* 0x000fe4000f8f303f */
[----:B------:R-:W-:Y:S02]  /*1190*/  ULDC.64 UR10, c[0x0][0x190] ;  /* 0x00006400000a7ab9 */ /* 0x000fe40000000a00 */
[----:B------:R-:W-:Y:S02]  /*11a0*/  UIMAD.WIDE.U32 UR6, UR13, UR10, URZ ;  /* 0x0000000a0d0672a5 */ /* 0x000fe4000f8e003f */
[----:B------:R-:W-:Y:S02]  /*11b0*/  UIMAD UR10, UR13, UR11, URZ ;  /* 0x0000000b0d0a72a4 */ /* 0x000fe4000f8e023f */
[----:B------:R-:W-:-:S02]  /*11c0*/  @UP0 UIADD3 UR11, UR33, UR34, URZ ;  /* 0x00000022210b0290 */ /* 0x000fc4000fffe03f */
[----:B------:R-:W-:Y:S02]  /*11d0*/  UIADD3 UR24, UR9, UR14, URZ ;  /* 0x0000000e09187290 */ /* 0x000fe4000fffe03f */
[----:B------:R-:W-:Y:S02]  /*11e0*/  USEL UR26, UR8, UR6, !UP2 ;  /* 0x00000006081a7287 */ /* 0x000fe4000d000000 */
[----:B------:R-:W-:Y:S02]  /*11f0*/  @UP2 UIADD3 UR24, UR7, UR10, URZ ;  /* 0x0000000a07182290 */ /* 0x000fe4000fffe03f */
[----:B------:R-:W-:Y:S02]  /*1200*/  ULDC.64 UR8, c[0x0][0x198] ;  /* 0x0000660000087ab9 */ /* 0x000fe40000000a00 */
[----:B------:R-:W-:Y:S02]  /*1210*/  @UP0 UIMAD.WIDE.U32 UR6, UR11, UR8, URZ ;  /* 0x000000080b0602a5 */ /* 0x000fe4000f8e003f */
[----:B------:R-:W-:-:S02]  /*1220*/  ULOP3.LUT UR8, UR12, 0xffffffc0, URZ, 0xc0, !UPT ;  /* 0xffffffc00c087892 */ /* 0x000fc4000f8ec03f */
        /* <DEDUP_REMOVED lines=18> */
.L_x_731:
        /* <DEDUP_REMOVED lines=42> */
.L_x_732:
        /* <DEDUP_REMOVED lines=45> */
.L_x_733:
[----:B------:R-:W-:-:S04]  /*18c0*/  UMOV UR8, UR53 ;  /* 0x0000003500087c82 */ /* 0x000fc80008000000 */
.L_x_734:
[----:B------:R-:W-:Y:S01]  /*18d0*/  UIADD3 UR6, UP4, UP3, UR6, UR47, UR49 ;  /* 0x0000002f06067290 */ /* 0x000fe2000fb9e031 */
[----:B------:R-:W-:Y:S01]  /*18e0*/  IADD3 R12, P0, R14, UR17, RZ ;  /* 0x000000110e0c7c10 */ /* 0x000fe2000ff1e0ff */
[----:B------:R-:W-:Y:S01]  /*18f0*/  IMAD.U32 R6, RZ, RZ, UR17 ;  /* 0x00000011ff067e24 */ /* 0x000fe2000f8e00ff */
[----:B------:R-:W-:Y:S01]  /*1900*/  LEA.HI R2, R25, R26, RZ, 0x5 ;  /* 0x0000001a19027211 */ /* 0x000fe200078f28ff */
[----:B------:R-:W-:Y:S01]  /*1910*/  UIADD3 UR27, UP2, UP1, UR14, UR6, UR25 ;  /* 0x000000060e1b7290 */ /* 0x000fe2000f95e019 */
[----:B------:R-:W-:Y:S01]  /*1920*/  SHF.R.S32.HI R245, RZ, 0x1f, R244 ;  /* 0x0000001ffff57819 */ /* 0x000fe200000114f4 */
[----:B------:R-:W-:Y:S01]  /*1930*/  UIADD3.X UR6, UR9, UR51, UR56, UP4, UP3 ;  /* 0x0000003309067290 */ /* 0x000fe2000a7e6438 */
[----:B------:R-:W-:Y:S01]  /*1940*/  LOP3.LUT R0, R2, 0xffffffe0, RZ, 0xc0, !PT ;  /* 0xffffffe002007812 */ /* 0x000fe200078ec0ff */
[----:B------:R-:W-:Y:S01]  /*1950*/  IMAD.U32 R9, RZ, RZ, UR36 ;  /* 0x00000024ff097e24 */ /* 0x000fe2000f8e00ff */
[----:B------:R-:W-:Y:S01]  /*1960*/  SHF.R.S32.HI R2, RZ, 0x5, R2 ;  /* 0x00000005ff027819 */ /* 0x000fe20000011402 */
[----:B------:R-:W-:Y:S01]  /*1970*/  UIADD3.X UR25, UR10, UR6, UR11, UP2, UP1 ;  /* 0x000000060a197290 */ /* 0x000fe200097e240b */
[----:B------:R-:W-:Y:S01]  /*1980*/  IADD3 R4, P2, R244, UR15, RZ ;  /* 0x0000000ff4047c10 */ /* 0x000fe2000ff5e0ff */
[----:B------:R-:W-:Y:S01]  /*1990*/  IMAD.IADD R21, R26, 0x1, -R0 ;  /* 0x000000011a157824 */ /* 0x000fe200078e0a00 */
[----:B------:R-:W-:Y:S01]  /*19a0*/  ULDC.64 UR6, c[0x0][0x1a8] ;  /* 0x00006a0000067ab9 */ /* 0x000fe20000000a00 */
[----:B------:R-:W-:Y:S01]  /*19b0*/  IADD3.X R13, R23, UR28, RZ, P0, !PT ;  /* 0x0000001c170d7c10 */ /* 0x000fe200087fe4ff */
[----:B------:R-:W-:Y:S01]  /*19c0*/  UIMAD UR6, UR60, UR6, URZ ;  /* 0x000000063c0672a4 */ /* 0x000fe2000f8e023f */
[----:B------:R-:W-:Y:S01]  /*19d0*/  IMAD R0, R2, UR48, R21 ;  /* 0x0000003002007c24 */ /* 0x000fe2000f8e0215 */
[----:B------:R-:W-:Y:S01]  /*19e0*/  IADD3.X R5, R245, UR18, RZ, P2, !PT ;  /* 0x00000012f5057c10 */ /* 0x000fe200097fe4ff */
[----:B------:R-:W-:Y:S01]  /*19f0*/  IMAD.U32 R11, RZ, RZ, UR36 ;  /* 0x00000024ff0b7e24 */ /* 0x000fe2000f8e00ff */
[----:B------:R-:W-:Y:S01]  /*1a00*/  UIMAD UR14, UR36, UR7, UR6 ;  /* 0x00000007240e72a4 */ /* 0x000fe2000f8e0206 */
[----:B------:R-:W-:Y:S01]  /*1a10*/  IADD3 R27, R244, 0xc0, RZ ;  /* 0x000000c0f41b7810 */ /* 0x000fe20007ffe0ff */
[----:B------:R-:W-:Y:S01]  /*1a20*/  BSSY B1, `(.L_x_730) ;  /* 0x0000a38000017945 */ /* 0x000fe20003800000 */
[----:B------:R-:W-:Y:S01]  /*1a30*/  ULDC.64 UR6, c[0x0][0x370] ;  /* 0x0000dc0000067ab9 */ /* 0x000fe20000000a00 */
[----:B------:R-:W-:Y:S01]  /*1a40*/  IADD3 R2, P0, R0, UR27, RZ ;  /* 0x0000001b00027c10 */ /* 0x000fe2000ff1e0ff */
[----:B------:R-:W-:Y:S01]  /*1a50*/  UIMAD UR6, UR28, UR6, URZ ;  /* 0x000000061c0672a4 */ /* 0x000fe2000f8e023f */
[----:B------:R-:W-:Y:S01]  /*1a60*/  IMAD.WIDE.U32 R4, R6, c[0x0][0x370], R4 ;  /* 0x0000dc0006047a25 */ /* 0x000fe200078e0004 */
[----:B------:R1:W-:Y:S01]  /*1a70*/  STL [R1], R27 ;  /* 0x0000001b01007387 */ /* 0x0003e20000100800 */
[----:B------:R-:W-:Y:S01]  /*1a80*/  LEA.HI.X.SX32 R10, R0, UR25, 0x1, P0 ;  /* 0x00000019000a7c11 */ /* 0x000fe200080f0eff */
[----:B------:R-:W-:Y:S01]  /*1a90*/  UIMAD UR9, UR17, UR7, UR6 ;  /* 0x00000007110972a4 */ /* 0x000fe2000f8e0206 */
[----:B------:R-:W-:Y:S01]  /*1aa0*/  IMAD R0, R13, c[0x0][0x190], RZ ;  /* 0x000064000d007a24 */ /* 0x000fe200078e02ff */
[----:B------:R-:W-:Y:S01]  /*1ab0*/  LEA R234, P0, R2, c[0x0][0x350], 0x2 ;  /* 0x0000d40002ea7a11 */ /* 0x000fe200078010ff */
[----:B------:R-:W-:Y:S01]  /*1ac0*/  ULDC.64 UR6, c[0x0][0x378] ;  /* 0x0000de0000067ab9 */ /* 0x000fe20000000a00 */
[----:B------:R-:W-:Y:S01]  /*1ad0*/  IMAD.WIDE.U32 R6, R12, c[0x0][0x190], R244 ;  /* 0x000064000c067a25 */ /* 0x000fe200078e00f4 */
[----:B------:R-:W-:Y:S01]  /*1ae0*/  UIMAD UR6, UR60, UR6, URZ ;  /* 0x000000063c0672a4 */ /* 0x000fe2000f8e023f */
[----:B------:R-:W-:-:S02]  /*1af0*/  IADD3 R5, R5, UR9, RZ ;  /* 0x0000000905057c10 */ /* 0x000fc4000fffe0ff */
[----:B------:R-:W-:Y:S01]  /*1b00*/  IMAD R15, R12, c[0x0][0x194], R0 ;  /* 0x000065000c0f7a24 */ /* 0x000fe200078e0200 */
[----:B------:R-:W-:Y:S01]  /*1b10*/  UIMAD UR10, UR36, UR7, UR6 ;  /* 0x00000007240a72a4 */ /* 0x000fe2000f8e0206 */
[----:B------:R-:W-:Y:S01]  /*1b20*/  IADD3 R8, P2, R6, UR26, RZ ;  /* 0x0000001a06087c10 */ /* 0x000fe2000ff5e0ff */
[----:B------:R-:W-:Y:S01]  /*1b30*/  UIADD3 UR6, UR17, UR8, URZ ;  /* 0x0000000811067290 */ /* 0x000fe2000fffe03f */
[----:B------:R-:W-:Y:S01]  /*1b40*/  IMAD.WIDE.U32 R4, R9, c[0x0][0x378], R4 ;  /* 0x0000de0009047a25 */ /* 0x000fe200078e0004 */
[----:B------:R-:W-:Y:S01]  /*1b50*/  UIADD3 UR8, UR17, UR12, URZ ;  /* 0x0000000c11087290 */ /* 0x000fe2000fffe03f */
[----:B------:R-:W-:Y:S02]  /*1b60*/  LEA.HI.X R235, R2, c[0x0][0x354], R10, 0x2, P0 ;  /* 0x0000d50002eb7a11 */ /* 0x000fe400000f140a */
[----:B------:R-:W-:Y:S01]  /*1b70*/  ULDC.64 UR12, c[0x0][0x3c8] ;  /* 0x0000f200000c7ab9 */ /* 0x000fe20000000a00 */
[----:B------:R-:W-:Y:S01]  /*1b80*/  IADD3.X R9, R7, UR24, R15, P2, !PT ;  /* 0x0000001807097c10 */ /* 0x000fe200097fe40f */
[----:B------:R-:W-:Y:S01]  /*1b90*/  UMOV UR17, 0x4 ;  /* 0x0000000400117882 */ /* 0x000fe20000000000 */
[----:B------:R-:W-:Y:S01]  /*1ba0*/  IADD3 R7, R5, UR10, RZ ;  /* 0x0000000a05077c10 */ /* 0x000fe2000fffe0ff */
[----:B------:R-:W-:Y:S01]  /*1bb0*/  UIMAD.WIDE UR6, UR6, UR17, UR12 ;  /* 0x00000011060672a5 */ /* 0x000fe2000f8e020c */
[----:B------:R-:W-:Y:S01]  /*1bc0*/  IMAD R0, R23, c[0x0][0x370], RZ ;  /* 0x0000dc0017007a24 */ /* 0x000fe200078e02ff */
[C---:B------:R-:W-:Y:S01]  /*1bd0*/  IADD3 R252, R244.reuse, 0x40, RZ ;  /* 0x00000040f4fc7810 */ /* 0x040fe20007ffe0ff */
[----:B------:R-:W-:Y:S01]  /*1be0*/  ULDC UR13, c[0x0][0x2e8] ;  /* 0x0000ba00000d7ab9 */ /* 0x000fe20000000800 */
[----:B------:R-:W-:Y:S01]  /*1bf0*/  IMAD.MOV.U32 R6, RZ, RZ, R4 ;  /* 0x000000ffff067224 */ /* 0x000fe200078e0004 */
[----:B------:R-:W-:Y:S01]  /*1c00*/  IADD3 R251, R244, 0x80, RZ ;  /* 0x00000080f4fb7810 */ /* 0x000fe20007ffe0ff */
[----:B------:R-:W-:Y:S01]  /*1c10*/  IMAD.WIDE.U32 R10, R11, c[0x0][0x1a8], R8 ;  /* 0x00006a000b0a7a25 */ /* 0x000fe200078e0008 */
[----:B------:R-:W-:-:S02]  /*1c20*/  UMOV UR12, UR6 ;  /* 0x00000006000c7c82 */ /* 0x000fc40008000000 */
[----:B------:R-:W-:Y:S01]  /*1c30*/  UIADD3 UR6, -UR22, UR31, UR16 ;  /* 0x0000001f16067290 */ /* 0x000fe2000fffe110 */
[C---:B------:R-:W-:Y:S01]  /*1c40*/  IMAD R0, R14.reuse, c[0x0][0x374], R0 ;  /* 0x0000dd000e007a24 */ /* 0x040fe200078e0200 */
[----:B------:R-:W-:Y:S01]  /*1c50*/  IADD3 R17, R11, UR14, RZ ;  /* 0x0000000e0b117c10 */ /* 0x000fe2000fffe0ff */
[----:B------:R-:W-:Y:S01]  /*1c60*/  IMAD.WIDE.U32 R6, R14, c[0x0][0x370], R6 ;  /* 0x0000dc000e067a25 */ /* 0x000fe200078e0006 */
[----:B------:R-:W-:Y:S01]  /*1c70*/  UIADD3 UR6, UR6, -UR13, URZ ;  /* 0x8000000d06067290 */ /* 0x000fe2000fffe03f */
[----:B------:R-:W-:Y:S01]  /*1c80*/  LEA R241, P3, R10, c[0x0][0x160], 0x1 ;  /* 0x000058000af17a11 */ /* 0x000fe200078608ff */
[----:B------:R-:W-:Y:S01]  /*1c90*/  UMOV UR11, UR7 ;  /* 0x00000007000b7c82 */ /* 0x000fe20008000000 */
[----:B------:R-:W-:Y:S01]  /*1ca0*/  IMAD.IADD R2, R7, 0x1, R0 ;  /* 0x0000000107027824 */ /* 0x000fe200078e0200 */
[----:B------:R-:W-:Y:S01]  /*1cb0*/  USHF.R.S32.HI UR13, URZ, 0x1f, UR6 ;  /* 0x0000001f3f0d7899 */ /* 0x000fe20008011406 */
[----:B------:R-:W-:Y:S02]  /*1cc0*/  LEA R240, P2, R6, c[0x0][0x330], 0x1 ;  /* 0x0000cc0006f07a11 */ /* 0x000fe400078408ff */
[----:B------:R-:W-:Y:S01]  /*1cd0*/  LEA.HI.X R242, R10, c[0x0][0x164], R17, 0x1, P3 ;  /* 0x000059000af27a11 */ /* 0x000fe200018f0c11 */
[----:B------:R-:W-:Y:S01]  /*1ce0*/  ULEA.HI UR13, UR13, UR6, URZ, 0x6 ;  /* 0x000000060d0d7291 */ /* 0x000fe2000f8f303f */
[----:B------:R-:W-:Y:S01]  /*1cf0*/  LEA.HI.X R243, R6, c[0x0][0x334], R2, 0x1, P2 ;  /* 0x0000cd0006f37a11 */ /* 0x000fe200010f0c02 */
[----:B------:R-:W-:-:S02]  /*1d00*/  UIADD3 UR6, UR29, -0x1, URZ ;  /* 0xffffffff1d067890 */ /* 0x000fc4000fffe03f */
[----:B------:R-:W-:-:S04]  /*1d10*/  USHF.R.S32.HI UR13, URZ, 0x6, UR13 ;  /* 0x000000063f0d7899 */ /* 0x000fc8000801140d */
[----:B------:R-:W-:-:S04]  /*1d20*/  UISETP.LT.AND UP1, UPT, URZ, UR13, UPT ;  /* 0x0000000d3f00728c */ /* 0x000fc8000bf21270 */
[----:B------:R-:W-:-:S04]  /*1d30*/  USEL UR13, URZ, UR13, !UP1 ;  /* 0x0000000d3f0d7287 */ /* 0x000fc8000c800000 */
[----:B------:R-:W-:-:S03]  /*1d40*/  UISETP.GT.AND UP1, UPT, UR29, UR13, UPT ;  /* 0x0000000d1d00728c */ /* 0x000fc6000bf24270 */
[----:B------:R-:W-:Y:S02]  /*1d50*/  ULDC.64 UR28, c[0x0][0x200] ;  /* 0x00008000001c7ab9 */ /* 0x000fe40000000a00 */
[----:B------:R-:W-:Y:S01]  /*1d60*/  UIMAD.WIDE UR8, UR8, UR17, UR28 ;  /* 0x00000011080872a5 */ /* 0x000fe2000f8e021c */
[----:B------:R-:W-:-:S13]  /*1d70*/  PLOP3.LUT P0, PT, PT, PT, UP1, 0x80, 0x0 ;  /* 0x000000000000781c */ /* 0x000fda0003f0f018 */
[----:B------:R-:W-:Y:S05]  /*1d80*/  @P0 BRA `(.L_x_735) ;  /* 0x0000092000000947 */ /* 0x000fea0003800000 */
[----:B-1----:R-:W-:Y:S02]  /*1d90*/  @UP0 UIADD3 UR8, UR33, UR34, URZ ;  /* 0x0000002221080290 */ /* 0x002fe4000fffe03f */
        /* <DEDUP_REMOVED lines=17> */
.L_x_736:
        /* <DEDUP_REMOVED lines=18> */
.L_x_737:
        /* <DEDUP_REMOVED lines=35> */
.L_x_739:
[----:B------:R-:W-:Y:S05]  /*2200*/  BSYNC B0 ;  /* 0x0000000000007941 */ /* 0x000fea0003800000 */
.L_x_738:
        /* <DEDUP_REMOVED lines=21> */
.L_x_741:
[----:B------:R-:W-:Y:S05]  /*2360*/  BSYNC B0 ;  /* 0x0000000000007941 */ /* 0x000fea0003800000 */
.L_x_740:
        /* <DEDUP_REMOVED lines=31> */
.L_x_743:
[----:B------:R-:W-:Y:S05]  /*2560*/  BSYNC B0 ;  /* 0x0000000000007941 */ /* 0x000fea0003800000 */
.L_x_742:
        /* <DEDUP_REMOVED lines=20> */
.L_x_735:
[----:B-1----:R-:W2:Y:S01]  /*26b0*/  LDL R18, [R1+0x5c] ;  /* 0x00005c0001127983 */ /* 0x002ea20000100800 */
        /* <DEDUP_REMOVED lines=55> */
.L_x_746:
[----:B------:R-:W-:Y:S05]  /*2a30*/  BSYNC B0 ;  /* 0x0000000000007941 */ /* 0x000fea0003800000 */
.L_x_745:
        /* <DEDUP_REMOVED lines=48> */
.L_x_748:
[----:B------:R-:W-:Y:S05]  /*2d40*/  BSYNC B0 ;  /* 0x0000000000007941 */ /* 0x000fea0003800000 */
.L_x_747:
        /* <DEDUP_REMOVED lines=23> */
.L_x_750:
        /* <DEDUP_REMOVED lines=50> */
.L_x_751:
[----:B------:R-:W-:Y:S05]  /*31e0*/  BSYNC B0 ;  /* 0x0000000000007941 */ /* 0x000fea0003800000 */
.L_x_749:
        /* <DEDUP_REMOVED lines=21> */
.L_x_753:
        /* <DEDUP_REMOVED lines=49> */
.L_x_754:
[----:B------:R-:W-:Y:S05]  /*3650*/  BSYNC B0 ;  /* 0x0000000000007941 */ /* 0x000fea0003800000 */
.L_x_752:
[C---:B------:R-:W-:Y:S01]  /*3660*/  IADD3 R0, R246.reuse, 0x8, RZ ;  /* 0x00000008f6007810 */ /* 0x040fe20007ffe0ff */
[----:B--23--:R-:W-:Y:S01]  /*3670*/  IMAD.MOV.U32 R4, RZ, RZ, 0x4 ;  /* 0x00000004ff047424 */ /* 0x00cfe200078e00ff */
[----:B------:R-:W-:Y:S01]  /*3680*/  ISETP.GE.AND P2, PT, R246, UR7, PT ;  /* 0x00000007f6007c0c */ /* 0x000fe2000bf46270 */
[----:B------:R-:W-:Y:S01]  /*3690*/  IMAD.MOV.U32 R2, RZ, RZ, 0x7f800000 ;  /* 0x7f800000ff027424 */ /* 0x000fe200078e00ff */
[----:B------:R-:W-:Y:S01]  /*36a0*/  ISETP.GE.AND P1, PT, R0, UR7, PT ;  /* 0x0000000700007c0c */ /* 0x000fe2000bf26270 */
[----:B------:R-:W-:Y:S01]  /*36b0*/  IMAD.WIDE R4, R246, R4, UR8 ;  /* 0x00000008f6047e25 */ /* 0x000fe2000f8e0204 */
[----:B------:R-:W-:Y:S01]  /*36c0*/  MOV R6, 0x7f800000 ;  /* 0x7f80000000067802 */ /* 0x000fe20000000f00 */
[----:B------:R-:W-:Y:S02]  /*36d0*/  USHF.R.S32.HI UR10, URZ, 0x1f, UR16 ;  /* 0x0000001f3f0a7899 */ /* 0x000fe40008011410 */
[----:B------:R-:W-:Y:S02]  /*36e0*/  ULDC.64 UR14, c[0x0][0x198] ;  /* 0x00006600000e7ab9 */ /* 0x000fe40000000a00 */
[----:B------:R-:W-:Y:S01]  /*36f0*/  UIADD3 UR7, -UR16, UR22, URZ ;  /* 0x0000001610077290 */ /* 0x000fe2000fffe13f */
[----:B------:R-:W-:Y:S01]  /*3700*/  MOV R18, UR16 ;  /* 0x0000001000127c02 */ /* 0x000fe20008000f00 */
[----:B------:R-:W-:-:S02]  /*3710*/  UIMAD UR14, UR10, UR14, URZ ;  /* 0x0000000e0a0e72a4 */ /* 0x000fc4000f8e023f */
[----:B------:R2:W3:Y:S04]  /*3720*/  @!P2 LDG.E R6, [R4.64] ;  /* 0x000000040406a981 */ /* 0x0004e8000c1e1900 */
[----:B------:R2:W5:Y:S01]  /*3730*/  @!P1 LDG.E R2, [R4.64+0x20] ;  /* 0x0000200404029981 */ /* 0x000562000c1e1900 */
[----:B------:R-:W-:Y:S01]  /*3740*/  ISETP.GE.AND P6, PT, R14, UR7, PT ;  /* 0x000000070e007c0c */ /* 0x000fe2000bfc6270 */
[----:B------:R-:W-:-:S06]  /*3750*/  UIMAD UR14, UR16, UR15, UR14 ;  /* 0x0000000f100e72a4 */ /* 0x000fcc000f8e020e */
[----:B------:R-:W-:-:S06]  /*3760*/  IMAD.U32 R0, RZ, RZ, UR14 ;  /* 0x0000000eff007e24 */ /* 0x000fcc000f8e00ff */
[----:B------:R1:W-:Y:S04]  /*3770*/  @P6 STS.128 [R237+0x18000], RZ ;  /* 0x018000ffed006388 */ /* 0x0003e80000000c00 */
[----:B------:R1:W-:Y:S04]  /*3780*/  @P6 STS.128 [R237+0x1a000], RZ ;  /* 0x01a000ffed006388 */ /* 0x0003e80000000c00 */
[----:B------:R1:W-:Y:S01]  /*3790*/  @P6 STS.128 [R237+0x1c000], RZ ;  /* 0x01c000ffed006388 */ /* 0x0003e20000000c00 */
[----:B--2---:R-:W-:-:S03]  /*37a0*/  IMAD.WIDE.U32 R4, R18, c[0x0][0x198], R244 ;  /* 0x0000660012047a25 */ /* 0x004fc600078e00f4 */
[----:B------:R1:W-:Y:S02]  /*37b0*/  @P6 STS.128 [R237+0x1e000], RZ ;  /* 0x01e000ffed006388 */ /* 0x0003e40000000c00 */
[----:B------:R-:W-:-:S04]  /*37c0*/  IADD3 R4, P1, R4, UR20, RZ ;  /* 0x0000001404047c10 */ /* 0x000fc8000ff3e0ff */
[----:B------:R-:W-:Y:S01]  /*37d0*/  IADD3.X R5, R5, UR23, R0, P1, !PT ;  /* 0x0000001705057c10 */ /* 0x000fe20008ffe400 */
[----:B------:R-:W-:Y:S01]  /*37e0*/  IMAD R0, R22, c[0x0][0x1b0], RZ ;  /* 0x00006c0016007a24 */ /* 0x000fe200078e02ff */
[----:B------:R-:W-:Y:S03]  /*37f0*/  BSSY B0, `(.L_x_755) ;  /* 0x0000034000007945 */ /* 0x000fe60003800000 */
[C---:B------:R-:W-:Y:S02]  /*3800*/  IMAD R15, R16.reuse, c[0x0][0x1b4], R0 ;  /* 0x00006d00100f7a24 */ /* 0x040fe400078e0200 */
[----:B------:R-:W-:-:S05]  /*3810*/  IMAD.WIDE.U32 R10, R16, c[0x0][0x1b0], R4 ;  /* 0x00006c00100a7a25 */ /* 0x000fca00078e0004 */
[----:B------:R-:W-:Y:S01]  /*3820*/  IADD3 R17, R11, R15, RZ ;  /* 0x0000000f0b117210 */ /* 0x000fe20007ffe0ff */
[----:B-----5:R1:W-:Y:S04]  /*3830*/  STL [R1+0x8], R2 ;  /* 0x0000080201007387 */ /* 0x0203e80000100800 */
[----:B---3--:R1:W-:Y:S01]  /*3840*/  STL [R1+0x4], R6 ;  /* 0x0000040601007387 */ /* 0x0083e20000100800 */
[----:B------:R-:W-:Y:S05]  /*3850*/  @P6 BRA `(.L_x_756) ;  /* 0x000002d000006947 */ /* 0x000fea0003800000 */
[----:B------:R-:W-:Y:S01]  /*3860*/  ISETP.GE.AND P4, PT, R244, c[0x0][0x220], PT ;  /* 0x00008800f4007a0c */ /* 0x000fe20003f86270 */
[----:B------:R-:W-:Y:S01]  /*3870*/  IMAD.U32 R4, RZ, RZ, UR20 ;  /* 0x00000014ff047e24 */ /* 0x000fe2000f8e00ff */
[----:B------:R-:W-:Y:S01]  /*3880*/  ISETP.GE.AND P3, PT, R252, c[0x0][0x220], PT ;  /* 0x00008800fc007a0c */ /* 0x000fe20003f66270 */
[----:B------:R-:W-:Y:S01]  /*3890*/  IMAD.U32 R5, RZ, RZ, UR23 ;  /* 0x00000017ff057e24 */ /* 0x000fe2000f8e00ff */
[----:B------:R-:W-:Y:S01]  /*38a0*/  ISETP.GE.AND P2, PT, R251, c[0x0][0x220], PT ;  /* 0x00008800fb007a0c */ /* 0x000fe20003f46270 */
[----:B------:R-:W-:-:S02]  /*38b0*/  IMAD R0, R20, c[0x0][0x198], RZ ;  /* 0x0000660014007a24 */ /* 0x000fc400078e02ff */
[----:B------:R-:W-:-:S04]  /*38c0*/  IMAD.WIDE.U32 R4, R19, c[0x0][0x198], R4 ;  /* 0x0000660013047a25 */ /* 0x000fc800078e0004 */
[----:B-1----:R-:W-:Y:S02]  /*38d0*/  IMAD R2, R19, c[0x0][0x19c], R0 ;  /* 0x0000670013027a24 */ /* 0x002fe400078e0200 */
        /* <DEDUP_REMOVED lines=37> */
.L_x_756:
[----:B------:R-:W-:Y:S05]  /*3b30*/  BSYNC B0 ;  /* 0x0000000000007941 */ /* 0x000fea0003800000 */
.L_x_755:
        /* <DEDUP_REMOVED lines=8> */
[----:B-12---:R-:W-:Y:S01]  /*3bc0*/  IMAD.U32 R5, RZ, RZ, UR23 ;  /* 0x00000017ff057e24 */ /* 0x006fe2000f8e00ff */
        /* <DEDUP_REMOVED lines=46> */
.L_x_758:
[----:B------:R-:W-:Y:S05]  /*3eb0*/  BSYNC B0 ;  /* 0x0000000000007941 */ /* 0x000fea0003800000 */
.L_x_757:
        /* <DEDUP_REMOVED lines=62> */
.L_x_760:
[----:B------:R-:W-:Y:S05]  /*42a0*/  BSYNC B0 ;  /* 0x0000000000007941 */ /* 0x000fea0003800000 */
.L_x_759:
        /* <DEDUP_REMOVED lines=53> */
.L_x_762:
[----:B------:R-:W-:Y:S05]  /*4600*/  BSYNC B0 ;  /* 0x0000000000007941 */ /* 0x000fea0003800000 */
.L_x_761:
[----:B------:R-:W-:Y:S02]  /*4610*/  IMAD.MOV.U32 R6, RZ, RZ, c[0x0][0x308] ;  /* 0x0000c200ff067624 */ /* 0x000fe400078e00ff */
[----:B------:R-:W-:Y:S01]  /*4620*/  IMAD.MOV.U32 R7, RZ, RZ, c[0x0][0x30c] ;  /* 0x0000c300ff077624 */ /* 0x000fe200078e00ff */
[----:B------:R-:W-:Y:S01]  /*4630*/  LEA.HI R0, R25, R26, RZ, 0x4 ;  /* 0x0000001a19007211 */ /* 0x000fe200078f20ff */
[----:B------:R-:W0:Y:S04]  /*4640*/  LDGDEPBAR ;  /* 0x00000000000079af */ /* 0x000e280000000000 */
[----:B-12---:R1:W2:Y:S04]  /*4650*/  LDG.E.64 R4, [R6.64+0x8] ;  /* 0x0000080406047981 */ /* 0x0062a8000c1e1b00 */
[----:B-1----:R-:W5:Y:S01]  /*4660*/  LDG.E.64 R6, [R6.64] ;  /* 0x0000000406067981 */ /* 0x002f62000c1e1b00 */
[----:B------:R-:W-:Y:S01]  /*4670*/  LOP3.LUT R0, R0, 0xfffffff0, RZ, 0xc0, !PT ;  /* 0xfffffff000007812 */ /* 0x000fe200078ec0ff */
[----:B------:R-:W-:Y:S01]  /*4680*/  IMAD.MOV.U32 R226, RZ, RZ, 0x40 ;  /* 0x00000040ffe27424 */ /* 0x000fe200078e00ff */
[--C-:B------:R-:W-:Y:S01]  /*4690*/  SHF.R.S32.HI R8, RZ, 0x1f, R21.reuse ;  /* 0x0000001fff087819 */ /* 0x100fe20000011415 */
[----:B------:R-:W1:Y:S01]  /*46a0*/  S2R R9, SR_TID.X ;  /* 0x0000000000097919 */ /* 0x000e620000002100 */
[----:B------:R-:W-:Y:S01]  /*46b0*/  SHF.L.U32 R222, R233, 0x1, RZ ;  /* 0x00000001e9de7819 */ /* 0x000fe200000006ff */
[----:B------:R-:W-:Y:S01]  /*46c0*/  IMAD.IADD R0, R26, 0x1, -R0 ;  /* 0x000000011a007824 */ /* 0x000fe200078e0a00 */
[----:B------:R-:W-:Y:S01]  /*46d0*/  UIADD3 UR16, UR31, 0x40, UR16 ;  /* 0x000000401f107890 */ /* 0x000fe2000fffe010 */
[----:B------:R-:W-:Y:S01]  /*46e0*/  IMAD.MOV.U32 R238, RZ, RZ, R236 ;  /* 0x000000ffffee7224 */ /* 0x000fe200078e00ec */
        /* <DEDUP_REMOVED lines=14> */
[----:B------:R-:W-:Y:S01]  /*47d0*/  IADD3 R0, R0, -R2, RZ ;  /* 0x8000000200007210 */ /* 0x000fe20007ffe0ff */
        /* <DEDUP_REMOVED lines=52> */
[----:B------:R-:W-:Y:S01]  /*4b20*/  UIADD3 UR16, UR16, -UR22, URZ ;  /* 0x8000001610107290 */ /* 0x000fe2000fffe03f */
[----:B--2---:R-:W-:-:S02]  /*4b30*/  IADD3 R4, P2, P1, R4, UR46, R21 ;  /* 0x0000002e04047c10 */ /* 0x004fc4000f95e015 */
[----:B------:R-:W-:Y:S02]  /*4b40*/  CS2R R20, SRZ ;  /* 0x0000000000147805 */ /* 0x000fe4000001ff00 */
[----:B------:R-:W-:Y:S01]  /*4b50*/  IADD3.X R2, R5, UR50, R8, P2, P1 ;  /* 0x0000003205027c10 */ /* 0x000fe200097e2408 */
[----:B------:R-:W-:Y:S01]  /*4b60*/  IMAD.WIDE.U32 R4, R4, -0x2daee0ad, RZ ;  /* 0xd2511f5304047825 */ /* 0x000fe200078e00ff */
[----:B------:R-:W-:Y:S02]  /*4b70*/  R2P PR, R0, 0x6 ;  /* 0x0000000600007804 */ /* 0x000fe40000000000 */
[----:B------:R-:W-:Y:S01]  /*4b80*/  IADD3 R0, R232, 0x4000, RZ ;  /* 0x00004000e8007810 */ /* 0x000fe20007ffe0ff */
[----:B------:R2:W-:Y:S02]  /*4b90*/  STL [R1+0x54], R2 ;  /* 0x0000540201007387 */ /* 0x0005e40000100800 */
[----:B------:R-:W-:Y:S02]  /*4ba0*/  SEL R231, R231, 0xffffffe0, !P1 ;  /* 0xffffffe0e7e77807 */ /* 0x000fe40004800000 */
[----:B------:R-:W-:-:S02]  /*4bb0*/  SEL R0, R0, R232, !P0 ;  /* 0x000000e800007207 */ /* 0x000fc40004000000 */
[----:B------:R-:W-:Y:S01]  /*4bc0*/  SEL R226, R226, 0xffffffc0, !P2 ;  /* 0xffffffc0e2e27807 */ /* 0x000fe20005000000 */
[----:B------:R-:W-:Y:S01]  /*4bd0*/  IMAD.IADD R228, R227, 0x1, R231 ;  /* 0x00000001e3e47824 */ /* 0x000fe200078e02e7 */
[----:B------:R-:W-:-:S03]  /*4be0*/  IADD3 R223, R231, R222, RZ ;  /* 0x000000dee7df7210 */ /* 0x000fc60007ffe0ff */
[----:B------:R-:W-:Y:S02]  /*4bf0*/  IMAD.IADD R229, R227, 0x1, R226 ;  /* 0x00000001e3e57824 */ /* 0x000fe400078e02e2 */
[C---:B------:R-:W-:Y:S02]  /*4c00*/  IMAD.IADD R225, R226.reuse, 0x1, R222 ;  /* 0x00000001e2e17824 */ /* 0x040fe400078e02de */
[C---:B------:R-:W-:Y:S01]  /*4c10*/  IMAD.IADD R230, R226.reuse, 0x1, R228 ;  /* 0x00000001e2e67824 */ /* 0x040fe200078e02e4 */
[----:B-----5:R5:W3:Y:S01]  /*4c20*/  R2UR UR14, R7 ;  /* 0x00000000070e73c2 */ /* 0x020ae200000e0000 */
[----:B------:R-:W-:-:S07]  /*4c30*/  IMAD.IADD R224, R226, 0x1, R223 ;  /* 0x00000001e2e07824 */ /* 0x000fce00078e02df */
[----:B------:R-:W4:Y:S01]  /*4c40*/  R2UR UR15, R6 ;  /* 0x00000000060f73c2 */ /* 0x000f2200000e0000 */
[----:B--2---:R-:W-:-:S04]  /*4c50*/  IADD3 R2, R233, 0x4000, RZ ;  /* 0x00004000e9027810 */ /* 0x004fc80007ffe0ff */
[----:B------:R-:W-:-:S05]  /*4c60*/  SEL R2, R2, R233, !P0 ;  /* 0x000000e902027207 */ /* 0x000fca0004000000 */
[----:B------:R-:W-:Y:S01]  /*4c70*/  IMAD.SHL.U32 R219, R2, 0x2, RZ ;  /* 0x0000000202db7824 */ /* 0x000fe200078e00ff */
[----:B------:R-:W-:Y:S01]  /*4c80*/  SHF.L.U32 R2, R0, 0x1, RZ ;  /* 0x0000000100027819 */ /* 0x000fe200000006ff */
[----:B------:R-:W-:Y:S01]  /*4c90*/  IMAD.MOV.U32 R0, RZ, RZ, c[0x0][0x22c] ;  /* 0x00008b00ff007624 */ /* 0x000fe200078e00ff */
[----:B-----5:R-:W2:Y:S03]  /*4ca0*/  S2R R7, SR_TID.X ;  /* 0x0000000000077919 */ /* 0x020ea60000002100 */
[----:B------:R-:W-:Y:S01]  /*4cb0*/  IMAD R0, R0, c[0x0][0x1c0], RZ ;  /* 0x0000700000007a24 */ /* 0x000fe200078e02ff */
[----:B---3--:R-:W-:Y:S02]  /*4cc0*/  UIADD3 UR28, UR14, -0x4498517b, URZ ;  /* 0xbb67ae850e1c7890 */ /* 0x008fe4000fffe03f */
[----:B------:R-:W-:Y:S01]  /*4cd0*/  UIADD3 UR26, UR14, 0x76cf5d0a, URZ ;  /* 0x76cf5d0a0e1a7890 */ /* 0x000fe2000fffe03f */
[C---:B------:R-:W-:Y:S01]  /*4ce0*/  IMAD.SHL.U32 R10, R0.reuse, 0x10, RZ ;  /* 0x00000010000a7824 */ /* 0x040fe200078e00ff */
[----:B------:R-:W-:Y:S01]  /*4cf0*/  SHF.L.U32 R239, R0, 0x3, RZ ;  /* 0x0000000300ef7819 */ /* 0x000fe200000006ff */
[----:B------:R-:W-:-:S02]  /*4d00*/  UIADD3 UR24, UR14, 0x32370b8f, URZ ;  /* 0x32370b8f0e187890 */ /* 0x000fc4000fffe03f */
[----:B----4-:R-:W-:Y:S01]  /*4d10*/  UIADD3 UR29, UR15, -0x61c88647, URZ ;  /* 0x9e3779b90f1d7890 */ /* 0x010fe2000fffe03f */
[C---:B------:R-:W-:Y:S01]  /*4d20*/  IADD3 R8, R10.reuse, 0x40, RZ ;  /* 0x000000400a087810 */ /* 0x040fe20007ffe0ff */
[----:B------:R-:W-:Y:S01]  /*4d30*/  UIADD3 UR27, UR15, 0x3c6ef372, URZ ;  /* 0x3c6ef3720f1b7890 */ /* 0x000fe2000fffe03f */
[----:B------:R-:W-:Y:S01]  /*4d40*/  IADD3 R0, R10, 0xe0, RZ ;  /* 0x000000e00a007810 */ /* 0x000fe20007ffe0ff */
[----:B------:R-:W-:Y:S02]  /*4d50*/  UIADD3 UR25, UR15, -0x255992d5, URZ ;  /* 0xdaa66d2b0f197890 */ /* 0x000fe4000fffe03f */
[C---:B------:R-:W-:Y:S01]  /*4d60*/  IMAD.IADD R8, R239.reuse, 0x1, R8 ;  /* 0x00000001ef087824 */ /* 0x040fe200078e0208 */
[C---:B------:R-:W-:Y:S01]  /*4d70*/  IADD3 R0, R239.reuse, R0, RZ ;  /* 0x00000000ef007210 */ /* 0x040fe20007ffe0ff */
[----:B------:R-:W-:Y:S02]  /*4d80*/  UIADD3 UR23, UR15, 0x78dde6e4, URZ ;  /* 0x78dde6e40f177890 */ /* 0x000fe4000fffe03f */
[C---:B------:R-:W-:Y:S01]  /*4d90*/  IMAD.IADD R8, R239.reuse, 0x1, R8 ;  /* 0x00000001ef087824 */ /* 0x040fe200078e0208 */
[----:B------:R-:W-:Y:S01]  /*4da0*/  UIADD3 UR21, UR14, -0x126145ec, URZ ;  /* 0xed9eba140e157890 */ /* 0x000fe2000fffe03f */
[----:B------:R-:W-:Y:S01]  /*4db0*/  IMAD.IADD R0, R239, 0x1, R0 ;  /* 0x00000001ef007824 */ /* 0x000fe200078e0200 */
[----:B------:R-:W-:Y:S01]  /*4dc0*/  UIADD3 UR20, UR15, 0x1715609d, URZ ;  /* 0x1715609d0f147890 */ /* 0x000fe2000fffe03f */
[----:B--2---:R-:W-:-:S02]  /*4dd0*/  SHF.R.S32.HI R7, RZ, 0x1f, R7 ;  /* 0x0000001fff077819 */ /* 0x004fc40000011407 */
[C---:B------:R-:W-:Y:S01]  /*4de0*/  IMAD.IADD R0, R239.reuse, 0x1, R0 ;  /* 0x00000001ef007824 */ /* 0x040fe200078e0200 */
[----:B------:R-:W-:Y:S01]  /*4df0*/  IADD3 R8, R239, R8, RZ ;  /* 0x00000008ef087210 */ /* 0x000fe20007ffe0ff */
[----:B------:R-:W-:Y:S01]  /*4e00*/  UIADD3 UR19, UR14, -0x56f99767, URZ ;  /* 0xa90668990e137890 */ /* 0x000fe2000fffe03f */
[----:B-1----:R-:W-:Y:S01]  /*4e10*/  LEA.HI R7, R7, R9, RZ, 0x7 ;  /* 0x0000000907077211 */ /* 0x002fe200078f38ff */
[----:B------:R-:W-:Y:S01]  /*4e20*/  UIADD3 UR18, UR15, -0x4ab325aa, URZ ;  /* 0xb54cda560f127890 */ /* 0x000fe2000fffe03f */
[C---:B------:R-:W-:Y:S01]  /*4e30*/  IADD3 R9, R10.reuse, 0x20, RZ ;  /* 0x000000200a097810 */ /* 0x040fe20007ffe0ff */
[C---:B------:R-:W-:Y:S01]  /*4e40*/  IMAD.IADD R8, R239.reuse, 0x1, R8 ;  /* 0x00000001ef087824 */ /* 0x040fe200078e0208 */
[----:B------:R-:W-:Y:S01]  /*4e50*/  SHF.R.S32.HI R7, RZ, 0x7, R7 ;  /* 0x00000007ff077819 */ /* 0x000fe20000011407 */
[----:B------:R-:W-:Y:S01]  /*4e60*/  UIADD3 UR17, UR14, 0x646e171e, URZ ;  /* 0x646e171e0e117890 */ /* 0x000fe2000fffe03f */
[C---:B------:R-:W-:Y:S02]  /*4e70*/  IADD3 R9, R239.reuse, R9, RZ ;  /* 0x00000009ef097210 */ /* 0x040fe40007ffe0ff */
[----:B------:R-:W-:Y:S01]  /*4e80*/  IADD3 R0, R239, R0, RZ ;  /* 0x00000000ef007210 */ /* 0x000fe20007ffe0ff */
[----:B------:R-:W-:Y:S01]  /*4e90*/  IMAD.SHL.U32 R6, R7, 0x20, RZ ;  /* 0x0000002007067824 */ /* 0x000fe200078e00ff */
[----:B------:R-:W-:Y:S01]  /*4ea0*/  IADD3 R7, R10, 0x60, RZ ;  /* 0x000000600a077810 */ /* 0x000fe20007ffe0ff */
[----:B------:R-:W-:-:S03]  /*4eb0*/  IMAD.IADD R9, R239, 0x1, R9 ;  /* 0x00000001ef097824 */ /* 0x000fc600078e0209 */
[----:B------:R1:W-:Y:S01]  /*4ec0*/  STL [R1+0x60], R6 ;  /* 0x0000600601007387 */ /* 0x0003e20000100800 */
[C---:B------:R-:W-:Y:S02]  /*4ed0*/  IMAD.IADD R7, R239.reuse, 0x1, R7 ;  /* 0x00000001ef077824 */ /* 0x040fe400078e0207 */
[C---:B------:R-:W-:Y:S01]  /*4ee0*/  IMAD.IADD R9, R239.reuse, 0x1, R9 ;  /* 0x00000001ef097824 */ /* 0x040fe200078e0209 */
[----:B------:R2:W-:Y:S02]  /*4ef0*/  STL.64 [R1+0x10], R4 ;  /* 0x0000100401007387 */ /* 0x0005e40000100a00 */
[C---:B------:R-:W-:Y:S02]  /*4f00*/  IADD3 R7, R239.reuse, R7, RZ ;  /* 0x00000007ef077210 */ /* 0x040fe40007ffe0ff */
[----:B------:R-:W-:-:S03]  /*4f10*/  IADD3 R9, R239, R9, RZ ;  /* 0x00000009ef097210 */ /* 0x000fc60007ffe0ff */
[C---:B------:R-:W-:Y:S02]  /*4f20*/  IMAD.IADD R7, R239.reuse, 0x1, R7 ;  /* 0x00000001ef077824 */ /* 0x040fe400078e0207 */
[----:B------:R3:W-:Y:S02]  /*4f30*/  STL [R1+0x2c], R9 ;  /* 0x00002c0901007387 */ /* 0x0007e40000100800 */
[----:B------:R-:W-:Y:S02]  /*4f40*/  IMAD.IADD R7, R239, 0x1, R7 ;  /* 0x00000001ef077824 */ /* 0x000fe400078e0207 */
[----:B------:R4:W-:Y:S04]  /*4f50*/  STL [R1+0x28], R8 ;  /* 0x0000280801007387 */ /* 0x0009e80000100800 */
[----:B------:R5:W-:Y:S01]  /*4f60*/  STL [R1+0x24], R7 ;  /* 0x0000240701007387 */ /* 0x000be20000100800 */
[----:B-1----:R-:W-:-:S04]  /*4f70*/  IADD3 R6, R10, 0x80, RZ ;  /* 0x000000800a067810 */ /* 0x002fc80007ffe0ff */
[C---:B------:R-:W-:Y:S02]  /*4f80*/  IADD3 R6, R239.reuse, R6, RZ ;  /* 0x00000006ef067210 */ /* 0x040fe40007ffe0ff */
[C---:B--2---:R-:W-:Y:S02]  /*4f90*/  IADD3 R5, R10.reuse, 0xa0, RZ ;  /* 0x000000a00a057810 */ /* 0x044fe40007ffe0ff */
[----:B------:R-:W-:Y:S01]  /*4fa0*/  IADD3 R4, R10, 0xc0, RZ ;  /* 0x000000c00a047810 */ /* 0x000fe20007ffe0ff */
[C---:B------:R-:W-:Y:S02]  /*4fb0*/  IMAD.IADD R6, R239.reuse, 0x1, R6 ;  /* 0x00000001ef067824 */ /* 0x040fe400078e0206 */
[C---:B------:R-:W-:Y:S02]  /*4fc0*/  IMAD.IADD R5, R239.reuse, 0x1, R5 ;  /* 0x00000001ef057824 */ /* 0x040fe400078e0205 */
[C---:B------:R-:W-:Y:S02]  /*4fd0*/  IMAD.IADD R4, R239.reuse, 0x1, R4 ;  /* 0x00000001ef047824 */ /* 0x040fe400078e0204 */
[----:B------:R-:W-:-:S02]  /*4fe0*/  IMAD.IADD R5, R239, 0x1, R5 ;  /* 0x00000001ef057824 */ /* 0x000fc400078e0205 */
[C---:B------:R-:W-:Y:S01]  /*4ff0*/  IMAD.IADD R6, R239.reuse, 0x1, R6 ;  /* 0x00000001ef067824 */ /* 0x040fe200078e0206 */
[C---:B------:R-:W-:Y:S01]  /*5000*/  IADD3 R4, R239.reuse, R4, RZ ;  /* 0x00000004ef047210 */ /* 0x040fe20007ffe0ff */
[C---:B---3--:R-:W-:Y:S01]  /*5010*/  IMAD.IADD R9, R239.reuse, 0x1, R9 ;  /* 0x00000001ef097824 */ /* 0x048fe200078e0209 */
[C---:B------:R-:W-:Y:S01]  /*5020*/  IADD3 R5, R239.reuse, R5, RZ ;  /* 0x00000005ef057210 */ /* 0x040fe20007ffe0ff */
[C---:B----4-:R-:W-:Y:S01]  /*5030*/  IMAD.IADD R8, R239.reuse, 0x1, R8 ;  /* 0x00000001ef087824 */ /* 0x050fe200078e0208 */
[C---:B------:R-:W-:Y:S01]  /*5040*/  IADD3 R6, R239.reuse, R6, RZ ;  /* 0x00000006ef067210 */ /* 0x040fe20007ffe0ff */
[C---:B------:R-:W-:Y:S01]  /*5050*/  IMAD.IADD R4, R239.reuse, 0x1, R4 ;  /* 0x00000001ef047824 */ /* 0x040fe200078e0204 */
[C---:B-----5:R-:W-:Y:S01]  /*5060*/  IADD3 R7, R239.reuse, R7, RZ ;  /* 0x00000007ef077210 */ /* 0x060fe20007ffe0ff */
[C---:B------:R-:W-:Y:S02]  /*5070*/  IMAD.IADD R5, R239.reuse, 0x1, R5 ;  /* 0x00000001ef057824 */ /* 0x040fe400078e0205 */
[C---:B------:R-:W-:Y:S01]  /*5080*/  IMAD.IADD R4, R239.reuse, 0x1, R4 ;  /* 0x00000001ef047824 */ /* 0x040fe200078e0204 */
[----:B------:R1:W-:Y:S04]  /*5090*/  STL [R1+0x20], R6 ;  /* 0x0000200601007387 */ /* 0x0003e80000100800 */
[----:B------:R2:W-:Y:S04]  /*50a0*/  STL [R1+0x1c], R5 ;  /* 0x00001c0501007387 */ /* 0x0005e80000100800 */
[----:B------:R-:W-:Y:S04]  /*50b0*/  STL [R1+0x48], R9 ;  /* 0x0000480901007387 */ /* 0x000fe80000100800 */
[----:B------:R3:W-:Y:S04]  /*50c0*/  STL [R1+0x18], R4 ;  /* 0x0000180401007387 */ /* 0x0007e80000100800 */
[----:B------:R-:W-:Y:S04]  /*50d0*/  STL [R1+0x44], R8 ;  /* 0x0000440801007387 */ /* 0x000fe80000100800 */
[----:B------:R4:W-:Y:S04]  /*50e0*/  STL [R1+0xc], R0 ;  /* 0x00000c0001007387 */ /* 0x0009e80000100800 */
[----:B------:R4:W-:Y:S01]  /*50f0*/  STL [R1+0x40], R7 ;  /* 0x0000400701007387 */ /* 0x0009e20000100800 */
[----:B-1----:R-:W-:-:S02]  /*5100*/  IMAD.IADD R6, R239, 0x1, R6 ;  /* 0x00000001ef067824 */ /* 0x002fc400078e0206 */
[----:B--2---:R-:W-:-:S03]  /*5110*/  IMAD.IADD R5, R239, 0x1, R5 ;  /* 0x00000001ef057824 */ /* 0x004fc600078e0205 */
[----:B------:R1:W-:Y:S04]  /*5120*/  STL [R1+0x3c], R6 ;  /* 0x00003c0601007387 */ /* 0x0003e80000100800 */
[----:B------:R1:W-:Y:S01]  /*5130*/  STL [R1+0x38], R5 ;  /* 0x0000380501007387 */ /* 0x0003e20000100800 */
[C---:B---3--:R-:W-:Y:S01]  /*5140*/  IADD3 R4, R239.reuse, R4, RZ ;  /* 0x00000004ef047210 */ /* 0x048fe20007ffe0ff */
[----:B----4-:R-:W-:-:S05]  /*5150*/  IMAD.IADD R0, R239, 0x1, R0 ;  /* 0x00000001ef007824 */ /* 0x010fca00078e0200 */
[----:B------:R1:W-:Y:S04]  /*5160*/  STL [R1+0x30], R0 ;  /* 0x0000300001007387 */ /* 0x0003e80000100800 */
[----:B------:R1:W-:Y:S02]  /*5170*/  STL [R1+0x34], R4 ;  /* 0x0000340401007387 */ /* 0x0003e40000100800 */
.L_x_765:
[----:B------:R-:W0:Y:S01]  /*5180*/  LDGDEPBAR ;  /* 0x00000000000079af */ /* 0x000e220000000000 */
[C---:B------:R-:W-:Y:S01]  /*5190*/  IMAD.IADD R105, R219.reuse, 0x1, R231 ;  /* 0x00000001db697824 */ /* 0x040fe200078e02e7 */
[----:B------:R-:W-:Y:S01]  /*51a0*/  USHF.L.U32 UR7, UR6, 0x6, URZ ;  /* 0x0000000606077899 */ /* 0x000fe2000800063f */
[--C-:B------:R-:W-:Y:S01]  /*51b0*/  IMAD.IADD R104, R219, 0x1, R226.reuse ;  /* 0x00000001db687824 */ /* 0x100fe200078e02e2 */
[----:B------:R-:W-:Y:S01]  /*51c0*/  UISETP.GT.AND UP2, UPT, UR6, UR13, UPT ;  /* 0x0000000d0600728c */ /* 0x000fe2000bf44270 */
[----:B-1----:R-:W-:Y:S01]  /*51d0*/  IMAD.IADD R0, R105, 0x1, R226 ;  /* 0x0000000169007824 */ /* 0x002fe200078e02e2 */
[----:B------:R-:W2:Y:S01]  /*51e0*/  LDL R112, [R1+0x60] ;  /* 0x0000600001707983 */ /* 0x000ea20000100800 */
[----:B------:R-:W-:Y:S01]  /*51f0*/  UISETP.GE.AND UP0, UPT, UR7, UR16, UPT ;  /* 0x000000100700728c */ /* 0x000fe2000bf06270 */
[----:B------:R-:W-:Y:S01]  /*5200*/  IMAD.U32 R106, RZ, RZ, UR7 ;  /* 0x00000007ff6a7e24 */ /* 0x000fe2000f8e00ff */
[----:B------:R-:W-:Y:S03]  /*5210*/  USHF.L.U32 UR7, UR30, 0x6, URZ ;  /* 0x000000061e077899 */ /* 0x000fe6000800063f */
[----:B------:R-:W3:Y:S01]  /*5220*/  LDL R109, [R1+0x4] ;  /* 0x00000400016d7983 */ /* 0x000ee20000100800 */
[----:B------:R-:W-:Y:S04]  /*5230*/  UIADD3 UR7, UR7, 0x40, URZ ;  /* 0x0000004007077890 */ /* 0x000fe8000fffe03f */
[----:B------:R-:W-:Y:S01]  /*5240*/  UISETP.LT.AND UP0, UPT, UR7, UR22, UP0 ;  /* 0x000000160700728c */ /* 0x000fe20008701270 */
[----:B------:R-:W4:Y:S05]  /*5250*/  LDL R107, [R1+0x58] ;  /* 0x00005800016b7983 */ /* 0x000f2a0000100800 */
[----:B------:R-:W-:Y:S01]  /*5260*/  PLOP3.LUT P4, PT, PT, PT, UP0, 0x80, 0x0 ;  /* 0x000000000000781c */ /* 0x000fe20003f8f008 */
[----:B------:R-:W2:Y:S06]  /*5270*/  LDL R108, [R1+0x8] ;  /* 0x00000800016c7983 */ /* 0x000eac0000100800 */
[----:B------:R-:W2:Y:S01]  /*5280*/  LDL.64 R110, [R1+0x10] ;  /* 0x00001000016e7983 */ /* 0x000ea20000100a00 */
[----:B------:R-:W-:Y:S05]  /*5290*/  DEPBAR.LE SB0, 0x0 ;  /* 0x000080000000791a */ /* 0x000fea0000000000 */
[----:B------:R-:W-:Y:S06]  /*52a0*/  BAR.SYNC.DEFER_BLOCKING 0x0 ;  /* 0x0000000000007b1d */ /* 0x000fec0000010000 */
[----:B------:R-:W-:Y:S06]  /*52b0*/  LDSM.16.M88.4 R16, [R219] ;  /* 0x00000000db10783b */ /* 0x000fec0000000200 */
[----:B------:R-:W1:Y:S06]  /*52c0*/  LDSM.16.M88.4 R8, [R218+0x18000] ;  /* 0x01800000da08783b */ /* 0x000e6c0000000200 */
[----:B------:R-:W1:Y:S06]  /*52d0*/  LDSM.16.M88.4 R84, [R218+0x18800] ;  /* 0x01880000da54783b */ /* 0x000e6c0000000200 */
[----:B------:R-:W-:Y:S06]  /*52e0*/  LDSM.16.M88.4 R88, [R105] ;  /* 0x000000006958783b */ /* 0x000fec0000000200 */
[----:B------:R-:W1:Y:S06]  /*52f0*/  LDSM.16.M88.4 R92, [R3+0x18000] ;  /* 0x01800000035c783b */ /* 0x000e6c0000000200 */
[----:B------:R-:W1:Y:S06]  /*5300*/  LDSM.16.M88.4 R96, [R3+0x18800] ;  /* 0x018800000360783b */ /* 0x000e6c0000000200 */
        /* <DEDUP_REMOVED lines=8> */
[----:B------:R-:W1:Y:S07]  /*5390*/  LDSM.16.M88.4 R92, [R217+0x18800] ;  /* 0x01880000d95c783b */ /* 0x000e6e0000000200 */
[C---:B------:R-:W-:Y:S08]  /*53a0*/  HMMA.16816.F32 R12, R88.reuse, R96, R12 ;  /* 0x00000060580c723c */ /* 0x040ff0000000180c */
[----:B------:R-:W-:Y:S01]  /*53b0*/  HMMA.16816.F32 R16, R88, R98, R16 ;  /* 0x000000625810723c */ /* 0x000fe20000001810 */
[----:B------:R-:W-:Y:S06]  /*53c0*/  LDSM.16.M88.4 R88, [R0] ;  /* 0x000000000058783b */ /* 0x000fec0000000200 */
[----:B------:R-:W1:Y:S02]  /*53d0*/  LDSM.16.M88.4 R96, [R216+0x18000] ;  /* 0x01800000d860783b */ /* 0x000e640000000200 */
[C---:B-1----:R-:W-:Y:S08]  /*53e0*/  HMMA.16816.F32 R4, R84.reuse, R100, R4 ;  /* 0x000000645404723c */ /* 0x042ff00000001804 */
[C---:B------:R-:W-:Y:S01]  /*53f0*/  HMMA.16816.F32 R8, R84.reuse, R102, R8 ;  /* 0x000000665408723c */ /* 0x040fe20000001808 */
[----:B------:R-:W1:Y:S07]  /*5400*/  LDSM.16.M88.4 R100, [R216+0x18800] ;  /* 0x01880000d864783b */ /* 0x000e6e0000000200 */
[C---:B------:R-:W-:Y:S08]  /*5410*/  HMMA.16816.F32 R12, R84.reuse, R92, R12 ;  /* 0x0000005c540c723c */ /* 0x040ff0000000180c */
[----:B------:R-:W-:Y:S01]  /*5420*/  HMMA.16816.F32 R16, R84, R94, R16 ;  /* 0x0000005e5410723c */ /* 0x000fe20000001810 */
[----:B------:R-:W-:Y:S06]  /*5430*/  LDSM.16.M88.4 R84, [R219+0x2000] ;  /* 0x00200000db54783b */ /* 0x000fec0000000200 */
[----:B------:R-:W1:Y:S01]  /*5440*/  LDSM.16.M88.4 R92, [R218+0x1a000] ;  /* 0x01a00000da5c783b */ /* 0x000e620000000200 */
[C---:B------:R-:W-:Y:S08]  /*5450*/  HMMA.16816.F32 R4, R88.reuse, R96, R4 ;  /* 0x000000605804723c */ /* 0x040ff00000001804 */
[C---:B------:R-:W-:Y:S01]  /*5460*/  HMMA.16816.F32 R8, R88.reuse, R98, R8 ;  /* 0x000000625808723c */ /* 0x040fe20000001808 */
[----:B------:R-:W1:Y:S07]  /*5470*/  LDSM.16.M88.4 R96, [R218+0x1a800] ;  /* 0x01a80000da60783b */ /* 0x000e6e0000000200 */
[C---:B-1----:R-:W-:Y:S08]  /*5480*/  HMMA.16816.F32 R12, R88.reuse, R100, R12 ;  /* 0x00000064580c723c */ /* 0x042ff0000000180c */
[----:B------:R-:W-:Y:S01]  /*5490*/  HMMA.16816.F32 R16, R88, R102, R16 ;  /* 0x000000665810723c */ /* 0x000fe20000001810 */
[----:B------:R-:W-:Y:S06]  /*54a0*/  LDSM.16.M88.4 R88, [R105+0x2000] ;  /* 0x002000006958783b */ /* 0x000fec0000000200 */
[----:B------:R-:W-:Y:S01]  /*54b0*/  LDSM.16.M88.4 R100, [R3+0x1a800] ;  /* 0x01a800000364783b */ /* 0x000fe20000000200 */
[C---:B------:R-:W-:Y:S08]  /*54c0*/  HMMA.16816.F32 R4, R84.reuse, R92, R4 ;  /* 0x0000005c5404723c */ /* 0x040ff00000001804 */
[C---:B------:R-:W-:Y:S01]  /*54d0*/  HMMA.16816.F32 R8, R84.reuse, R94, R8 ;  /* 0x0000005e5408723c */ /* 0x040fe20000001808 */
[----:B------:R-:W1:Y:S07]  /*54e0*/  LDSM.16.M88.4 R92, [R3+0x1a000] ;  /* 0x01a00000035c783b */ /* 0x000e6e0000000200 */
[C---:B------:R-:W-:Y:S08]  /*54f0*/  HMMA.16816.F32 R12, R84.reuse, R96, R12 ;  /* 0x00000060540c723c */ /* 0x040ff0000000180c */
[----:B------:R-:W-:Y:S01]  /*5500*/  HMMA.16816.F32 R16, R84, R98, R16 ;  /* 0x000000625410723c */ /* 0x000fe20000001810 */
[----:B------:R-:W-:Y:S06]  /*5510*/  LDSM.16.M88.4 R84, [R104+0x2000] ;  /* 0x002000006854783b */ /* 0x000fec0000000200 */
[----:B------:R-:W-:Y:S01]  /*5520*/  LDSM.16.M88.4 R96, [R217+0x1a800] ;  /* 0x01a80000d960783b */ /* 0x000fe20000000200 */
[C---:B-1----:R-:W-:Y:S08]  /*5530*/  HMMA.16816.F32 R4, R88.reuse, R92, R4 ;  /* 0x0000005c5804723c */ /* 0x042ff00000001804 */
[C---:B------:R-:W-:Y:S01]  /*5540*/  HMMA.16816.F32 R8, R88.reuse, R94, R8 ;  /* 0x0000005e5808723c */ /* 0x040fe20000001808 */
[----:B------:R-:W1:Y:S07]  /*5550*/  LDSM.16.M88.4 R92, [R217+0x1a000] ;  /* 0x01a00000d95c783b */ /* 0x000e6e0000000200 */
[C---:B------:R-:W-:Y:S03]  /*5560*/  HMMA.16816.F32 R12, R88.reuse, R100, R12 ;  /* 0x00000064580c723c */ /* 0x040fe6000000180c */
[C---:B---3--:R-:W-:Y:S05]  /*5570*/  FSETP.NEU.FTZ.AND P0, PT, R109.reuse, -INF , PT ;  /* 0xff8000006d00780b */ /* 0x048fea0003f1d000 */
[----:B------:R-:W-:Y:S01]  /*5580*/  HMMA.16816.F32 R16, R88, R102, R16 ;  /* 0x000000665810723c */ /* 0x000fe20000001810 */
[----:B------:R-:W-:Y:S06]  /*5590*/  LDSM.16.M88.4 R88, [R0+0x2000] ;  /* 0x002000000058783b */ /* 0x000fec0000000200 */
[----:B------:R-:W-:Y:S01]  /*55a0*/  LDSM.16.M88.4 R100, [R216+0x1a800] ;  /* 0x01a80000d864783b */ /* 0x000fe20000000200 */
[C---:B-1----:R-:W-:Y:S08]  /*55b0*/  HMMA.16816.F32 R4, R84.reuse, R92, R4 ;  /* 0x0000005c5404723c */ /* 0x042ff00000001804 */
[C---:B------:R-:W-:Y:S01]  /*55c0*/  HMMA.16816.F32 R8, R84.reuse, R94, R8 ;  /* 0x0000005e5408723c */ /* 0x040fe20000001808 */
[----:B------:R-:W1:Y:S07]  /*55d0*/  LDSM.16.M88.4 R92, [R216+0x1a000] ;  /* 0x01a00000d85c783b */ /* 0x000e6e0000000200 */
[C---:B------:R-:W-:Y:S08]  /*55e0*/  HMMA.16816.F32 R12, R84.reuse, R96, R12 ;  /* 0x00000060540c723c */ /* 0x040ff0000000180c */
[----:B------:R-:W-:Y:S01]  /*55f0*/  HMMA.16816.F32 R16, R84, R98, R16 ;  /* 0x000000625410723c */ /* 0x000fe20000001810 */
[----:B------:R-:W-:Y:S06]  /*5600*/  LDSM.16.M88.4 R84, [R219+0x4000] ;  /* 0x00400000db54783b */ /* 0x000fec0000000200 */
[----:B------:R-:W3:Y:S01]  /*5610*/  LDSM.16.M88.4 R96, [R218+0x1c000] ;  /* 0x01c00000da60783b */ /* 0x000ee20000000200 */
[C---:B-1----:R-:W-:Y:S08]  /*5620*/  HMMA.16816.F32 R4, R88.reuse, R92, R4 ;  /* 0x0000005c5804723c */ /* 0x042ff00000001804 */
[C---:B------:R-:W-:Y:S01]  /*5630*/  HMMA.16816.F32 R8, R88.reuse, R94, R8 ;  /* 0x0000005e5808723c */ /* 0x040fe20000001808 */
[----:B------:R-:W1:Y:S07]  /*5640*/  LDSM.16.M88.4 R92, [R218+0x1c800] ;  /* 0x01c80000da5c783b */ /* 0x000e6e0000000200 */
[C---:B------:R-:W-:Y:S08]  /*5650*/  HMMA.16816.F32 R12, R88.reuse, R100, R12 ;  /* 0x00000064580c723c */ /* 0x040ff0000000180c */
[----:B------:R-:W-:Y:S01]  /*5660*/  HMMA.16816.F32 R16, R88, R102, R16 ;  /* 0x000000665810723c */ /* 0x000fe20000001810 */
[----:B------:R-:W-:Y:S06]  /*5670*/  LDSM.16.M88.4 R88, [R105+0x4000] ;  /* 0x004000006958783b */ /* 0x000fec0000000200 */
[----:B------:R-:W-:Y:S01]  /*5680*/  LDSM.16.M88.4 R100, [R3+0x1c800] ;  /* 0x01c800000364783b */ /* 0x000fe20000000200 */
[C---:B---3--:R-:W-:Y:S08]  /*5690*/  HMMA.16816.F32 R4, R84.reuse, R96, R4 ;  /* 0x000000605404723c */ /* 0x048ff00000001804 */
[C---:B------:R-:W-:Y:S01]  /*56a0*/  HMMA.16816.F32 R8, R84.reuse, R98, R8 ;  /* 0x000000625408723c */ /* 0x040fe20000001808 */
[----:B------:R-:W3:Y:S07]  /*56b0*/  LDSM.16.M88.4 R96, [R3+0x1c000] ;  /* 0x01c000000360783b */ /* 0x000eee0000000200 */
[C---:B-1----:R-:W-:Y:S08]  /*56c0*/  HMMA.16816.F32 R12, R84.reuse, R92, R12 ;  /* 0x0000005c540c723c */ /* 0x042ff0000000180c */
[----:B------:R-:W-:Y:S01]  /*56d0*/  HMMA.16816.F32 R16, R84, R94, R16 ;  /* 0x0000005e5410723c */ /* 0x000fe20000001810 */
[----:B------:R-:W-:Y:S06]  /*56e0*/  LDSM.16.M88.4 R84, [R104+0x4000] ;  /* 0x004000006854783b */ /* 0x000fec0000000200 */
[----:B------:R-:W1:Y:S01]  /*56f0*/  LDSM.16.M88.4 R92, [R217+0x1c000] ;  /* 0x01c00000d95c783b */ /* 0x000e620000000200 */
[C---:B---3--:R-:W-:Y:S08]  /*5700*/  HMMA.16816.F32 R4, R88.reuse, R96, R4 ;  /* 0x000000605804723c */ /* 0x048ff00000001804 */
[C---:B------:R-:W-:Y:S01]  /*5710*/  HMMA.16816.F32 R8, R88.reuse, R98, R8 ;  /* 0x000000625808723c */ /* 0x040fe20000001808 */
[----:B------:R-:W3:Y:S07]  /*5720*/  LDSM.16.M88.4 R96, [R217+0x1c800] ;  /* 0x01c80000d960783b */ /* 0x000eee0000000200 */
[C---:B------:R-:W-:Y:S08]  /*5730*/  HMMA.16816.F32 R12, R88.reuse, R100, R12 ;  /* 0x00000064580c723c */ /* 0x040ff0000000180c */
[----:B------:R-:W-:Y:S01]  /*5740*/  HMMA.16816.F32 R16, R88, R102, R16 ;  /* 0x000000665810723c */ /* 0x000fe20000001810 */
[----:B------:R-:W-:Y:S06]  /*5750*/  LDSM.16.M88.4 R88, [R0+0x4000] ;  /* 0x004000000058783b */ /* 0x000fec0000000200 */
[----:B------:R-:W-:Y:S01]  /*5760*/  LDSM.16.M88.4 R100, [R216+0x1c800] ;  /* 0x01c80000d864783b */ /* 0x000fe20000000200 */
[C---:B-1----:R-:W-:Y:S08]  /*5770*/  HMMA.16816.F32 R4, R84.reuse, R92, R4 ;  /* 0x0000005c5404723c */ /* 0x042ff00000001804 */
[C---:B------:R-:W-:Y:S01]  /*5780*/  HMMA.16816.F32 R8, R84.reuse, R94, R8 ;  /* 0x0000005e5408723c */ /* 0x040fe20000001808 */
[----:B------:R-:W1:Y:S07]  /*5790*/  LDSM.16.M88.4 R92, [R216+0x1c000] ;  /* 0x01c00000d85c783b */ /* 0x000e6e0000000200 */
[C---:B---3--:R-:W-:Y:S08]  /*57a0*/  HMMA.16816.F32 R12, R84.reuse, R96, R12 ;  /* 0x00000060540c723c */ /* 0x048ff0000000180c */
        /* <DEDUP_REMOVED lines=9> */
[----:B------:R-:W2:Y:S01]  /*5840*/  LDSM.16.M88.4 R100, [R3+0x1e000] ;  /* 0x01e000000364783b */ /* 0x000ea20000000200 */
[C---:B---3--:R-:W-:Y:S08]  /*5850*/  HMMA.16816.F32 R4, R84.reuse, R96, R4 ;  /* 0x000000605404723c */ /* 0x048ff00000001804 */
[C---:B------:R-:W-:Y:S01]  /*5860*/  HMMA.16816.F32 R8, R84.reuse, R98, R8 ;  /* 0x000000625408723c */ /* 0x040fe20000001808 */
[----:B------:R-:W3:Y:S07]  /*5870*/  LDSM.16.M88.4 R96, [R3+0x1e800] ;  /* 0x01e800000360783b */ /* 0x000eee0000000200 */
[C---:B-1----:R-:W-:Y:S08]  /*5880*/  HMMA.16816.F32 R12, R84.reuse, R92, R12 ;  /* 0x0000005c540c723c */ /* 0x042ff0000000180c */
[----:B------:R-:W-:Y:S01]  /*5890*/  HMMA.16816.F32 R16, R84, R94, R16 ;  /* 0x0000005e5410723c */ /* 0x000fe20000001810 */
[----:B------:R-:W-:Y:S06]  /*58a0*/  LDSM.16.M88.4 R84, [R104+0x6000] ;  /* 0x006000006854783b */ /* 0x000fec0000000200 */
[----:B------:R-:W1:Y:S01]  /*58b0*/  LDSM.16.M88.4 R92, [R217+0x1e000] ;  /* 0x01e00000d95c783b */ /* 0x000e620000000200 */
[C---:B--2---:R-:W-:Y:S08]  /*58c0*/  HMMA.16816.F32 R4, R88.reuse, R100, R4 ;  /* 0x000000645804723c */ /* 0x044ff00000001804 */
[C---:B------:R-:W-:Y:S01]  /*58d0*/  HMMA.16816.F32 R8, R88.reuse, R102, R8 ;  /* 0x000000665808723c */ /* 0x040fe20000001808 */
[----:B------:R-:W-:Y:S07]  /*58e0*/  LDSM.16.M88.4 R100, [R216+0x1e000] ;  /* 0x01e00000d864783b */ /* 0x000fee0000000200 */
[C---:B---3--:R-:W-:Y:S08]  /*58f0*/  HMMA.16816.F32 R12, R88.reuse, R96, R12 ;  /* 0x00000060580c723c */ /* 0x048ff0000000180c */
[----:B------:R-:W-:Y:S01]  /*5900*/  HMMA.16816.F32 R16, R88, R98, R16 ;  /* 0x000000625810723c */ /* 0x000fe20000001810 */
[----:B------:R-:W2:Y:S06]  /*5910*/  LDSM.16.M88.4 R88, [R217+0x1e800] ;  /* 0x01e80000d958783b */ /* 0x000eac0000000200 */
[----:B------:R3:W4:Y:S01]  /*5920*/  LDSM.16.M88.4 R96, [R0+0x6000] ;  /* 0x006000000060783b */ /* 0x0007220000000200 */
[C---:B-1----:R-:W-:Y:S05]  /*5930*/  HMMA.16816.F32 R4, R84.reuse, R92, R4 ;  /* 0x0000005c5404723c */ /* 0x042fea0000001804 */
[----:B------:R-:W1:Y:S02]  /*5940*/  @!P4 S2R R92, SR_TID.X ;  /* 0x00000000005cc919 */ /* 0x000e640000002100 */
[----:B------:R-:W-:Y:S01]  /*5950*/  FMUL.FTZ R93, R108, 1.4426950216293334961 ;  /* 0x3fb8aa3b6c5d7820 */ /* 0x000fe20000410000 */
[C---:B------:R-:W-:Y:S01]  /*5960*/  HMMA.16816.F32 R8, R84.reuse, R94, R8 ;  /* 0x0000005e5408723c */ /* 0x040fe20000001808 */
[----:B---3--:R-:W-:Y:S05]  /*5970*/  IMAD.U32 R0, RZ, RZ, UR31 ;  /* 0x0000001fff007e24 */ /* 0x008fea000f8e00ff */
[----:B------:R-:W-:Y:S02]  /*5980*/  @!P4 IADD3 R0, -R0, 0x1, R246 ;  /* 0x000000010000c810 */ /* 0x000fe40007ffe1f6 */
[C---:B--2---:R-:W-:Y:S07]  /*5990*/  HMMA.16816.F32 R12, R84.reuse, R88, R12 ;  /* 0x00000058540c723c */ /* 0x044fee000000180c */
[----:B------:R-:W-:Y:S01]  /*59a0*/  FMUL.FTZ R89, R109, 1.4426950216293334961 ;  /* 0x3fb8aa3b6d597820 */ /* 0x000fe20000410000 */
[----:B------:R-:W-:Y:S01]  /*59b0*/  HMMA.16816.F32 R16, R84, R90, R16 ;  /* 0x0000005a5410723c */ /* 0x000fe20000001810 */
[----:B------:R-:W-:Y:S03]  /*59c0*/  IMAD.MOV.U32 R109, RZ, RZ, c[0x0][0x22c] ;  /* 0x00008b00ff6d7624 */ /* 0x000fe600078e00ff */
[----:B------:R-:W-:Y:S01]  /*59d0*/  FSEL R89, R89, RZ, P0 ;  /* 0x000000ff59597208 */ /* 0x000fe20000000000 */
[----:B------:R-:W-:Y:S01]  /*59e0*/  IMAD R109, R109, c[0x0][0x1c0], RZ ;  /* 0x000070006d6d7a24 */ /* 0x000fe200078e02ff */
[----:B------:R-:W-:Y:S01]  /*59f0*/  FSETP.NEU.FTZ.AND P0, PT, R108, -INF , PT ;  /* 0xff8000006c00780b */ /* 0x000fe20003f1d000 */
[----:B-1----:R-:W-:Y:S01]  /*5a00*/  @!P4 IMAD.SHL.U32 R85, R92, 0x2, RZ ;  /* 0x000000025c55c824 */ /* 0x002fe200078e00ff */
[C---:B----4-:R-:W-:Y:S01]  /*5a10*/  HMMA.16816.F32 R4, R96.reuse, R100, R4 ;  /* 0x000000646004723c */ /* 0x050fe20000001804 */
[----:B------:R-:W2:Y:S03]  /*5a20*/  LDL R100, [R1+0x54] ;  /* 0x0000540001647983 */ /* 0x000ea60000100800 */
[----:B------:R-:W-:Y:S01]  /*5a30*/  IMAD.U32 R86, RZ, RZ, UR30 ;  /* 0x0000001eff567e24 */ /* 0x000fe2000f8e00ff */
[----:B------:R-:W-:Y:S01]  /*5a40*/  @!P4 IADD3 R84, R106, UR22, R0 ;  /* 0x000000166a54cc10 */ /* 0x000fe2000fffe000 */
[----:B------:R-:W-:Y:S01]  /*5a50*/  IMAD.U32 R92, RZ, RZ, UR30 ;  /* 0x0000001eff5c7e24 */ /* 0x000fe2000f8e00ff */
[----:B------:R-:W-:Y:S01]  /*5a60*/  @!P4 LOP3.LUT R0, R112, 0x6, R85, 0xf8, !PT ;  /* 0x000000067000c812 */ /* 0x000fe200078ef855 */
[C---:B------:R-:W-:Y:S01]  /*5a70*/  HMMA.16816.F32 R8, R96.reuse, R102, R8 ;  /* 0x000000666008723c */ /* 0x040fe20000001808 */
[----:B------:R-:W1:Y:S03]  /*5a80*/  S2R R108, SR_TID.X ;  /* 0x00000000006c7919 */ /* 0x000e660000002100 */
[----:B------:R-:W-:Y:S01]  /*5a90*/  @!P4 IMAD R0, R86, 0x40, R0 ;  /* 0x000000405600c824 */ /* 0x000fe200078e0200 */
[----:B------:R-:W-:Y:S01]  /*5aa0*/  @!P4 IMNMX R88, R84, UR22, PT ;  /* 0x000000165458cc17 */ /* 0x000fe2000b800200 */
[----:B------:R-:W-:Y:S02]  /*5ab0*/  IMAD.U32 R86, RZ, RZ, UR6 ;  /* 0x00000006ff567e24 */ /* 0x000fe4000f8e00ff */
[----:B------:R-:W-:Y:S01]  /*5ac0*/  IMAD.U32 R109, R109, -0x40, RZ ;  /* 0xffffffc06d6d7824 */ /* 0x000fe200078e00ff */
[-C--:B------:R-:W-:Y:S03]  /*5ad0*/  @!P4 ISETP.GE.AND P1, PT, R0, R88.reuse, PT ;  /* 0x000000580000c20c */ /* 0x080fe60003f26270 */
[----:B------:R-:W-:Y:S01]  /*5ae0*/  IMAD R94, R86, 0x4, R107 ;  /* 0x00000004565e7824 */ /* 0x000fe200078e026b */
[----:B------:R-:W-:Y:S01]  /*5af0*/  @!P4 IADD3 R90, R0, 0x1, RZ ;  /* 0x00000001005ac810 */ /* 0x000fe20007ffe0ff */
[----:B------:R-:W3:Y:S02]  /*5b00*/  S2R R107, SR_TID.X ;  /* 0x00000000006b7919 */ /* 0x000ee40000002100 */
[----:B------:R-:W-:Y:S01]  /*5b10*/  @!P4 FSEL R4, R4, -INF , !P1 ;  /* 0xff8000000404c808 */ /* 0x000fe20004800000 */
[----:B------:R-:W-:Y:S01]  /*5b20*/  IMAD.WIDE.U32 R94, R94, -0x326172a9, RZ ;  /* 0xcd9e8d575e5e7825 */ /* 0x000fe200078e00ff */
[----:B------:R-:W-:Y:S03]  /*5b30*/  @!P4 ISETP.GE.AND P1, PT, R90, R88, PT ;  /* 0x000000585a00c20c */ /* 0x000fe60003f26270 */
[--C-:B------:R-:W-:Y:S01]  /*5b40*/  FFMA.FTZ R85, R4, c[0x0][0x23c], -R89.reuse ;  /* 0x00008f0004557a23 */ /* 0x100fe20000010859 */
[----:B------:R-:W-:Y:S02]  /*5b50*/  @!P4 FSEL R5, R5, -INF , !P1 ;  /* 0xff8000000505c808 */ /* 0x000fe40004800000 */
[----:B------:R-:W-:Y:S01]  /*5b60*/  @!P4 IADD3 R4, R84, 0x8, RZ ;  /* 0x000000085404c810 */ /* 0x000fe20007ffe0ff */
[----:B------:R4:W-:Y:S02]  /*5b70*/  MUFU.EX2 R106, R85 ;  /* 0x00000055006a7308 */ /* 0x0009e40000000800 */
[----:B------:R-:W-:Y:S01]  /*5b80*/  FFMA.FTZ R91, R5, c[0x0][0x23c], -R89 ;  /* 0x00008f00055b7a23 */ /* 0x000fe20000010859 */
[----:B------:R-:W-:Y:S02]  /*5b90*/  @!P4 IMNMX R4, R4, UR22, PT ;  /* 0x000000160404cc17 */ /* 0x000fe4000b800200 */
[----:B------:R-:W-:Y:S02]  /*5ba0*/  FSEL R5, R93, RZ, P0 ;  /* 0x000000ff5d057208 */ /* 0x000fe40000000000 */
[-C--:B------:R-:W-:Y:S02]  /*5bb0*/  @!P4 ISETP.GE.AND P1, PT, R0, R4.reuse, PT ;  /* 0x000000040000c20c */ /* 0x080fe40003f26270 */
[----:B------:R-:W-:Y:S01]  /*5bc0*/  @!P4 ISETP.GE.AND P0, PT, R90, R4, PT ;  /* 0x000000045a00c20c */ /* 0x000fe20003f06270 */
[----:B------:R4:W-:Y:S01]  /*5bd0*/  MUFU.EX2 R105, R91 ;  /* 0x0000005b00697308 */ /* 0x0009e20000000800 */
[----:B------:R-:W-:Y:S02]  /*5be0*/  @!P4 FSEL R6, R6, -INF , !P1 ;  /* 0xff8000000606c808 */ /* 0x000fe40004800000 */
[----:B---3--:R-:W-:Y:S02]  /*5bf0*/  SHF.R.S32.HI R107, RZ, 0x1f, R107 ;  /* 0x0000001fff6b7819 */ /* 0x008fe4000001146b */
[----:B------:R-:W-:Y:S01]  /*5c00*/  @!P4 FSEL R7, R7, -INF , !P0 ;  /* 0xff8000000707c808 */ /* 0x000fe20004000000 */
[----:B------:R-:W-:Y:S01]  /*5c10*/  FFMA.FTZ R6, R6, c[0x0][0x23c], -R5 ;  /* 0x00008f0006067a23 */ /* 0x000fe20000010805 */
[----:B-1----:R-:W-:Y:S03]  /*5c20*/  LEA.HI R107, R107, R108, RZ, 0x7 ;  /* 0x0000006c6b6b7211 */ /* 0x002fe600078f38ff */
[----:B------:R1:W-:Y:S01]  /*5c30*/  MUFU.EX2 R108, R6 ;  /* 0x00000006006c7308 */ /* 0x0003e20000000800 */
[----:B------:R-:W-:Y:S01]  /*5c40*/  SHF.R.S32.HI R107, RZ, 0x7, R107 ;  /* 0x00000007ff6b7819 */ /* 0x000fe2000001146b */
[----:B------:R-:W-:Y:S01]  /*5c50*/  FFMA.FTZ R7, R7, c[0x0][0x23c], -R5 ;  /* 0x00008f0007077a23 */ /* 0x000fe20000010805 */
[----:B----4-:R-:W3:Y:S03]  /*5c60*/  LDSM.16.M88.4 R84, [R216+0x1e800] ;  /* 0x01e80000d854783b */ /* 0x010ee60000000200 */
[----:B------:R-:W-:Y:S04]  /*5c70*/  IMAD R92, R92, 0x2, R107 ;  /* 0x000000025c5c7824 */ /* 0x000fe800078e026b */
[----:B------:R4:W-:Y:S01]  /*5c80*/  MUFU.EX2 R107, R7 ;  /* 0x00000007006b7308 */ /* 0x0009e20000000800 */
[----:B------:R-:W-:Y:S05]  /*5c90*/  LOP3.LUT R91, R111, UR14, R92, 0x96, !PT ;  /* 0x0000000e6f5b7c12 */ /* 0x000fea000f8e965c */
[----:B------:R-:W-:Y:S05]  /*5ca0*/  IMAD.WIDE.U32 R90, R91, -0x326172a9, RZ ;  /* 0xcd9e8d575b5a7825 */ /* 0x000fea00078e00ff */
[----:B------:R-:W-:Y:S01]  /*5cb0*/  LOP3.LUT R94, R91, UR29, R94, 0x96, !PT ;  /* 0x0000001d5b5e7c12 */ /* 0x000fe2000f8e965e */
[C---:B---3--:R-:W-:Y:S08]  /*5cc0*/  HMMA.16816.F32 R12, R96.reuse, R84, R12 ;  /* 0x00000054600c723c */ /* 0x048ff0000000180c */
[----:B------:R-:W-:Y:S04]  /*5cd0*/  HMMA.16816.F32 R16, R96, R86, R16 ;  /* 0x000000566010723c */ /* 0x000fe80000001810 */
[----:B--2---:R-:W-:Y:S01]  /*5ce0*/  LOP3.LUT R92, R95, UR15, R100, 0x96, !PT ;  /* 0x0000000f5f5c7c12 */ /* 0x004fe2000f8e9664 */
[----:B------:R-:W-:Y:S01]  /*5cf0*/  IMAD.WIDE.U32 R94, R94, -0x2daee0ad, RZ ;  /* 0xd2511f535e5e7825 */ /* 0x000fe200078e00ff */
[----:B------:R-:W-:Y:S03]  /*5d00*/  @!P4 IADD3 R100, R0, 0x8, RZ ;  /* 0x000000080064c810 */ /* 0x000fe60007ffe0ff */
[----:B------:R-:W-:Y:S01]  /*5d10*/  IMAD.WIDE.U32 R92, R92, -0x2daee0ad, RZ ;  /* 0xd2511f535c5c7825 */ /* 0x000fe200078e00ff */
[-C--:B------:R-:W-:Y:S04]  /*5d20*/  @!P4 ISETP.GE.AND P0, PT, R100, R88.reuse, PT ;  /* 0x000000586400c20c */ /* 0x080fe80003f06270 */
[----:B------:R-:W-:Y:S02]  /*5d30*/  @!P4 FSEL R8, R8, -INF , !P0 ;  /* 0xff8000000808c808 */ /* 0x000fe40004000000 */
[----:B-1----:R-:W-:Y:S02]  /*5d40*/  LOP3.LUT R6, R93, UR28, R110, 0x96, !PT ;  /* 0x0000001c5d067c12 */ /* 0x002fe4000f8e966e */
[----:B------:R-:W-:Y:S01]  /*5d50*/  @!P4 IADD3 R93, R0, 0x9, RZ ;  /* 0x00000009005dc810 */ /* 0x000fe20007ffe0ff */
[----:B------:R-:W-:Y:S01]  /*5d60*/  FFMA.FTZ R8, R8, c[0x0][0x23c], -R89 ;  /* 0x00008f0008087a23 */ /* 0x000fe20000010859 */
[----:B------:R-:W-:Y:S01]  /*5d70*/  LOP3.LUT R91, R95, UR26, R92, 0x96, !PT ;  /* 0x0000001a5f5b7c12 */ /* 0x000fe2000f8e965c */
[----:B----4-:R-:W-:Y:S01]  /*5d80*/  IMAD.WIDE.U32 R6, R6, -0x326172a9, RZ ;  /* 0xcd9e8d5706067825 */ /* 0x010fe200078e00ff */
[----:B------:R-:W-:Y:S01]  /*5d90*/  @!P4 ISETP.GE.AND P0, PT, R93, R88, PT ;  /* 0x000000585d00c20c */ /* 0x000fe20003f06270 */
[----:B------:R1:W-:Y:S03]  /*5da0*/  MUFU.EX2 R101, R8 ;  /* 0x0000000800657308 */ /* 0x0003e60000000800 */
[----:B------:R-:W-:Y:S02]  /*5db0*/  @!P4 FSEL R9, R9, -INF , !P0 ;  /* 0xff8000000909c808 */ /* 0x000fe40004000000 */
[-C--:B------:R-:W-:Y:S04]  /*5dc0*/  @!P4 ISETP.GE.AND P0, PT, R100, R4.reuse, PT ;  /* 0x000000046400c20c */ /* 0x080fe80003f06270 */
[----:B------:R-:W-:Y:S02]  /*5dd0*/  @!P4 FSEL R10, R10, -INF , !P0 ;  /* 0xff8000000a0ac808 */ /* 0x000fe40004000000 */
[----:B------:R-:W-:Y:S03]  /*5de0*/  @!P4 ISETP.GE.AND P0, PT, R93, R4, PT ;  /* 0x000000045d00c20c */ /* 0x000fe60003f06270 */
[----:B------:R-:W-:Y:S01]  /*5df0*/  FFMA.FTZ R10, R10, c[0x0][0x23c], -R5 ;  /* 0x00008f000a0a7a23 */ /* 0x000fe20000010805 */
[----:B------:R-:W-:Y:S03]  /*5e00*/  @!P4 FSEL R11, R11, -INF , !P0 ;  /* 0xff8000000b0bc808 */ /* 0x000fe60004000000 */
[----:B------:R2:W-:Y:S01]  /*5e10*/  MUFU.EX2 R104, R10 ;  /* 0x0000000a00687308 */ /* 0x0005e20000000800 */
[----:B-1----:R-:W-:Y:S01]  /*5e20*/  LOP3.LUT R8, R7, UR27, R90, 0x96, !PT ;  /* 0x0000001b07087c12 */ /* 0x002fe2000f8e965a */
[--C-:B------:R-:W-:Y:S02]  /*5e30*/  FFMA.FTZ R7, R9, c[0x0][0x23c], -R89.reuse ;  /* 0x00008f0009077a23 */ /* 0x100fe40000010859 */
[----:B------:R-:W-:Y:S06]  /*5e40*/  IMAD.WIDE.U32 R90, R91, -0x326172a9, RZ ;  /* 0xcd9e8d575b5a7825 */ /* 0x000fec00078e00ff */
[----:B------:R1:W-:Y:S01]  /*5e50*/  MUFU.EX2 R102, R7 ;  /* 0x0000000700667308 */ /* 0x0003e20000000800 */
[----:B------:R-:W-:Y:S01]  /*5e60*/  IMAD.WIDE.U32 R8, R8, -0x2daee0ad, RZ ;  /* 0xd2511f5308087825 */ /* 0x000fe200078e00ff */
[----:B------:R-:W-:Y:S02]  /*5e70*/  LOP3.LUT R84, R91, UR25, R6, 0x96, !PT ;  /* 0x000000195b547c12 */ /* 0x000fe4000f8e9606 */
[----:B------:R-:W-:Y:S03]  /*5e80*/  @!P4 IADD3 R6, R0, 0x10, RZ ;  /* 0x000000100006c810 */ /* 0x000fe60007ffe0ff */
[----:B------:R-:W-:Y:S01]  /*5e90*/  IMAD.WIDE.U32 R84, R84, -0x2daee0ad, RZ ;  /* 0xd2511f5354547825 */ /* 0x000fe200078e00ff */
[C---:B------:R-:W-:Y:S02]  /*5ea0*/  @!P4 ISETP.GE.AND P1, PT, R6.reuse, R88, PT ;  /* 0x000000580600c20c */ /* 0x040fe40003f26270 */
[----:B------:R-:W-:Y:S02]  /*5eb0*/  @!P4 ISETP.GE.AND P3, PT, R6, R4, PT ;  /* 0x000000040600c20c */ /* 0x000fe40003f66270 */
[----:B--2---:R-:W-:Y:S02]  /*5ec0*/  LOP3.LUT R10, R85, UR21, R8, 0x96, !PT ;  /* 0x00000015550a7c12 */ /* 0x004fe4000f8e9608 */
[----:B------:R-:W-:Y:S02]  /*5ed0*/  @!P4 FSEL R12, R12, -INF , !P1 ;  /* 0xff8000000c0cc808 */ /* 0x000fe40004800000 */
[----:B------:R-:W-:Y:S02]  /*5ee0*/  @!P4 IADD3 R8, R0, 0x18, RZ ;  /* 0x000000180008c810 */ /* 0x000fe40007ffe0ff */
[----:B------:R-:W-:Y:S01]  /*5ef0*/  @!P4 FSEL R14, R14, -INF , !P3 ;  /* 0xff8000000e0ec808 */ /* 0x000fe20005800000 */
[----:B------:R-:W-:Y:S01]  /*5f00*/  FFMA.FTZ R12, R12, c[0x0][0x23c], -R89 ;  /* 0x00008f000c0c7a23 */ /* 0x000fe20000010859 */
[C---:B------:R-:W-:Y:S02]  /*5f10*/  @!P4 ISETP.GE.AND P1, PT, R8.reuse, R88, PT ;  /* 0x000000580800c20c */ /* 0x040fe40003f26270 */
[----:B------:R-:W-:Y:S01]  /*5f20*/  @!P4 ISETP.GE.AND P5, PT, R8, R4, PT ;  /* 0x000000040800c20c */ /* 0x000fe20003fa6270 */
[----:B------:R2:W-:Y:S01]  /*5f30*/  MUFU.EX2 R100, R12 ;  /* 0x0000000c00647308 */ /* 0x0005e20000000800 */
[----:B-1----:R-:W-:Y:S01]  /*5f40*/  LOP3.LUT R7, R9, UR24, R94, 0x96, !PT ;  /* 0x0000001809077c12 */ /* 0x002fe2000f8e965e */
[--C-:B------:R-:W-:Y:S01]  /*5f50*/  FFMA.FTZ R14, R14, c[0x0][0x23c], -R5.reuse ;  /* 0x00008f000e0e7a23 */ /* 0x100fe20000010805 */
[C---:B------:R-:W-:Y:S02]  /*5f60*/  @!P4 IADD3 R9, R0.reuse, 0x11, RZ ;  /* 0x000000110009c810 */ /* 0x040fe40007ffe0ff */
[----:B------:R-:W-:Y:S01]  /*5f70*/  @!P4 IADD3 R0, R0, 0x19, RZ ;  /* 0x000000190000c810 */ /* 0x000fe20007ffe0ff */
[----:B------:R-:W-:Y:S01]  /*5f80*/  IMAD.WIDE.U32 R6, R7, -0x326172a9, RZ ;  /* 0xcd9e8d5707067825 */ /* 0x000fe200078e00ff */
[C---:B------:R-:W-:Y:S02]  /*5f90*/  @!P4 ISETP.GE.AND P6, PT, R9.reuse, R88, PT ;  /* 0x000000580900c20c */ /* 0x040fe40003fc6270 */
[-C--:B------:R-:W-:Y:S01]  /*5fa0*/  @!P4 ISETP.GE.AND P0, PT, R9, R4.reuse, PT ;  /* 0x000000040900c20c */ /* 0x080fe20003f06270 */
[----:B------:R-:W-:Y:S01]  /*5fb0*/  MUFU.EX2 R99, R14 ;  /* 0x0000000e00637308 */ /* 0x000fe20000000800 */
[----:B------:R-:W-:Y:S01]  /*5fc0*/  LOP3.LUT R90, R7, UR23, R90, 0x96, !PT ;  /* 0x00000017075a7c12 */ /* 0x000fe2000f8e965a */
[----:B------:R-:W-:Y:S01]  /*5fd0*/  FFMA.FTZ R7, R11, c[0x0][0x23c], -R5 ;  /* 0x00008f000b077a23 */ /* 0x000fe20000010805 */
[----:B------:R-:W-:Y:S01]  /*5fe0*/  @!P4 FSEL R13, R13, -INF , !P6 ;  /* 0xff8000000d0dc808 */ /* 0x000fe20007000000 */
[----:B------:R-:W-:Y:S01]  /*5ff0*/  IMAD.WIDE.U32 R10, R10, -0x326172a9, RZ ;  /* 0xcd9e8d570a0a7825 */ /* 0x000fe200078e00ff */
[C---:B------:R-:W-:Y:S02]  /*6000*/  @!P4 ISETP.GE.AND P6, PT, R0.reuse, R4, PT ;  /* 0x000000040000c20c */ /* 0x040fe40003fc6270 */
[----:B------:R-:W-:Y:S01]  /*6010*/  @!P4 ISETP.GE.AND P2, PT, R0, R88, PT ;  /* 0x000000580000c20c */ /* 0x000fe20003f46270 */
[----:B------:R-:W-:Y:S01]  /*6020*/  FFMA.FTZ R13, R13, c[0x0][0x23c], -R89 ;  /* 0x00008f000d0d7a23 */ /* 0x000fe20000010859 */
[----:B------:R-:W-:Y:S01]  /*6030*/  LOP3.LUT R9, R11, UR20, R6, 0x96, !PT ;  /* 0x000000140b097c12 */ /* 0x000fe2000f8e9606 */
[----:B------:R1:W-:Y:S01]  /*6040*/  MUFU.EX2 R103, R7 ;  /* 0x0000000700677308 */ /* 0x0003e20000000800 */
[----:B------:R-:W-:Y:S02]  /*6050*/  @!P4 FSEL R19, R19, -INF , !P6 ;  /* 0xff8000001313c808 */ /* 0x000fe40007000000 */
[----:B------:R-:W-:Y:S01]  /*6060*/  @!P4 FSEL R15, R15, -INF , !P0 ;  /* 0xff8000000f0fc808 */ /* 0x000fe20004000000 */
[----:B------:R-:W-:Y:S01]  /*6070*/  IMAD.WIDE.U32 R8, R9, -0x2daee0ad, RZ ;  /* 0xd2511f5309087825 */ /* 0x000fe200078e00ff */
[----:B------:R-:W-:Y:S02]  /*6080*/  @!P4 FSEL R18, R18, -INF , !P5 ;  /* 0xff8000001212c808 */ /* 0x000fe40006800000 */
[----:B------:R-:W-:Y:S01]  /*6090*/  @!P4 FSEL R17, R17, -INF , !P2 ;  /* 0xff8000001111c808 */ /* 0x000fe20005000000 */
[--C-:B------:R-:W-:Y:S01]  /*60a0*/  FFMA.FTZ R15, R15, c[0x0][0x23c], -R5.reuse ;  /* 0x00008f000f0f7a23 */ /* 0x100fe20000010805 */
[----:B------:R-:W-:Y:S01]  /*60b0*/  LOP3.LUT R86, R8, 0xffff, RZ, 0xc0, !PT ;  /* 0x0000ffff08567812 */ /* 0x000fe200078ec0ff */
[----:B------:R-:W-:Y:S01]  /*60c0*/  MUFU.EX2 R97, R13 ;  /* 0x0000000d00617308 */ /* 0x000fe20000000800 */
[--C-:B------:R-:W-:Y:S01]  /*60d0*/  FFMA.FTZ R18, R18, c[0x0][0x23c], -R5.reuse ;  /* 0x00008f0012127a23 */ /* 0x100fe20000010805 */
[--C-:B------:R-:W-:Y:S01]  /*60e0*/  SHF.R.U32.HI R11, RZ, 0x18, R8.reuse ;  /* 0x00000018ff0b7819 */ /* 0x100fe20000011608 */
[----:B------:R-:W-:Y:S01]  /*60f0*/  FFMA.FTZ R5, R19, c[0x0][0x23c], -R5 ;  /* 0x00008f0013057a23 */ /* 0x000fe20000010805 */
[----:B------:R-:W-:Y:S02]  /*6100*/  SHF.R.U32.HI R85, RZ, 0x10, R8 ;  /* 0x00000010ff557819 */ /* 0x000fe40000011608 */
[----:B--2---:R-:W-:Y:S02]  /*6110*/  LOP3.LUT R12, R8, 0xff, RZ, 0xc0, !PT ;  /* 0x000000ff080c7812 */ /* 0x004fe400078ec0ff */
[----:B------:R-:W-:Y:S02]  /*6120*/  @!P4 FSEL R16, R16, -INF , !P1 ;  /* 0xff8000001010c808 */ /* 0x000fe40004800000 */
[----:B------:R-:W2:Y:S01]  /*6130*/  MUFU.EX2 R94, R5 ;  /* 0x00000005005e7308 */ /* 0x000ea20000000800 */
[----:B------:R-:W-:Y:S02]  /*6140*/  ISETP.LE.U32.AND P0, PT, R11, UR32, PT ;  /* 0x000000200b007c0c */ /* 0x000fe4000bf03070 */
[--C-:B------:R-:W-:Y:S01]  /*6150*/  FFMA.FTZ R16, R16, c[0x0][0x23c], -R89.reuse ;  /* 0x00008f0010107a23 */ /* 0x100fe20000010859 */
[----:B------:R-:W-:Y:S01]  /*6160*/  ISETP.LE.U32.AND P3, PT, R12, UR32, PT ;  /* 0x000000200c007c0c */ /* 0x000fe2000bf63070 */
[----:B-1----:R-:W-:Y:S04]  /*6170*/  IMAD.WIDE.U32 R6, R90, -0x2daee0ad, RZ ;  /* 0xd2511f535a067825 */ /* 0x002fe800078e00ff */
[----:B------:R-:W-:Y:S01]  /*6180*/  FFMA.FTZ R89, R17, c[0x0][0x23c], -R89 ;  /* 0x00008f0011597a23 */ /* 0x000fe20000010859 */
[----:B------:R-:W-:Y:S01]  /*6190*/  LOP3.LUT R7, R7, UR19, R84, 0x96, !PT ;  /* 0x0000001307077c12 */ /* 0x000fe2000f8e9654 */
[----:B------:R-:W-:Y:S01]  /*61a0*/  MUFU.EX2 R98, R15 ;  /* 0x0000000f00627308 */ /* 0x000fe20000000800 */
[----:B------:R-:W-:Y:S03]  /*61b0*/  LOP3.LUT R4, R9, UR17, R6, 0x96, !PT ;  /* 0x0000001109047c12 */ /* 0x000fe6000f8e9606 */
[----:B------:R-:W-:Y:S05]  /*61c0*/  IMAD.WIDE.U32 R6, R7, -0x326172a9, RZ ;  /* 0xcd9e8d5707067825 */ /* 0x000fea00078e00ff */
[----:B------:R-:W-:Y:S01]  /*61d0*/  LOP3.LUT R0, R7, UR18, R10, 0x96, !PT ;  /* 0x0000001207007c12 */ /* 0x000fe2000f8e960a */
[----:B------:R-:W1:Y:S01]  /*61e0*/  MUFU.EX2 R95, R16 ;  /* 0x00000010005f7308 */ /* 0x000e620000000800 */
[----:B------:R-:W-:Y:S02]  /*61f0*/  LOP3.LUT R9, R6, 0xffff, RZ, 0xc0, !PT ;  /* 0x0000ffff06097812 */ /* 0x000fe400078ec0ff */
[----:B------:R-:W-:Y:S01]  /*6200*/  LOP3.LUT R7, R0, 0xffff, RZ, 0xc0, !PT ;  /* 0x0000ffff00077812 */ /* 0x000fe200078ec0ff */
[----:B--2---:R-:W-:Y:S01]  /*6210*/  @!P0 FADD.FTZ R94, -R94, -RZ ;  /* 0x800000ff5e5e8221 */ /* 0x004fe20000010100 */
[----:B------:R-:W-:Y:S02]  /*6220*/  LOP3.LUT R84, R6, 0xff, RZ, 0xc0, !PT ;  /* 0x000000ff06547812 */ /* 0x000fe400078ec0ff */
[--C-:B------:R-:W-:Y:S02]  /*6230*/  SHF.R.U32.HI R10, RZ, 0x18, R6.reuse ;  /* 0x00000018ff0a7819 */ /* 0x100fe40000011606 */
[----:B------:R-:W-:Y:S01]  /*6240*/  SHF.R.U32.HI R13, RZ, 0x10, R6 ;  /* 0x00000010ff0d7819 */ /* 0x000fe20000011606 */
[----:B------:R-:W-:Y:S01]  /*6250*/  MUFU.EX2 R93, R89 ;  /* 0x00000059005d7308 */ /* 0x000fe20000000800 */
[----:B------:R-:W-:Y:S02]  /*6260*/  SHF.R.U32.HI R6, RZ, 0x8, R7 ;  /* 0x00000008ff067819 */ /* 0x000fe40000011607 */
[--C-:B------:R-:W-:Y:S02]  /*6270*/  SHF.R.U32.HI R7, RZ, 0x10, R0.reuse ;  /* 0x00000010ff077819 */ /* 0x100fe40000011600 */
[----:B------:R-:W-:Y:S02]  /*6280*/  LOP3.LUT R6, R6, 0xffff, RZ, 0xc0, !PT ;  /* 0x0000ffff06067812 */ /* 0x000fe400078ec0ff */
[----:B------:R-:W-:Y:S02]  /*6290*/  LOP3.LUT R7, R7, 0xff, RZ, 0xc0, !PT ;  /* 0x000000ff07077812 */ /* 0x000fe400078ec0ff */
[----:B------:R-:W-:Y:S01]  /*62a0*/  LOP3.LUT R8, R0, 0xff, RZ, 0xc0, !PT ;  /* 0x000000ff00087812 */ /* 0x000fe200078ec0ff */
[----:B------:R-:W2:Y:S01]  /*62b0*/  MUFU.EX2 R96, R18 ;  /* 0x0000001200607308 */ /* 0x000ea20000000800 */
[----:B------:R-:W-:Y:S02]  /*62c0*/  ISETP.LE.U32.AND P2, PT, R6, UR32, PT ;  /* 0x0000002006007c0c */ /* 0x000fe4000bf43070 */
[----:B------:R-:W-:Y:S01]  /*62d0*/  SHF.R.U32.HI R0, RZ, 0x18, R0 ;  /* 0x00000018ff007819 */ /* 0x000fe20000011600 */
[----:B-1----:R-:W-:Y:S01]  /*62e0*/  @!P3 FADD.FTZ R95, -R95, -RZ ;  /* 0x800000ff5f5fb221 */ /* 0x002fe20000010100 */
[----:B------:R-:W-:Y:S02]  /*62f0*/  ISETP.LE.U32.AND P5, PT, R7, UR32, PT ;  /* 0x0000002007007c0c */ /* 0x000fe4000bfa3070 */
[----:B------:R-:W-:Y:S02]  /*6300*/  ISETP.LE.U32.AND P1, PT, R8, UR32, PT ;  /* 0x0000002008007c0c */ /* 0x000fe4000bf23070 */
[----:B------:R-:W-:Y:S02]  /*6310*/  ISETP.LE.U32.AND P6, PT, R0, UR32, PT ;  /* 0x0000002000007c0c */ /* 0x000fe4000bfc3070 */
[----:B------:R-:W-:Y:S02]  /*6320*/  SHF.R.U32.HI R6, RZ, 0x8, R9 ;  /* 0x00000008ff067819 */ /* 0x000fe40000011609 */
[----:B------:R-:W-:Y:S01]  /*6330*/  LOP3.LUT R0, R4, 0xff, RZ, 0xc0, !PT ;  /* 0x000000ff04007812 */ /* 0x000fe200078ec0ff */
[----:B------:R-:W-:Y:S01]  /*6340*/  @!P2 FADD.FTZ R105, -R105, -RZ ;  /* 0x800000ff6969a221 */ /* 0x000fe20000010100 */
[----:B------:R-:W-:Y:S02]  /*6350*/  ISETP.LE.U32.AND P4, PT, R84, UR32, PT ;  /* 0x0000002054007c0c */ /* 0x000fe4000bf83070 */
[----:B------:R-:W-:Y:S01]  /*6360*/  LOP3.LUT R6, R6, 0xffff, RZ, 0xc0, !PT ;  /* 0x0000ffff06067812 */ /* 0x000fe200078ec0ff */
[----:B------:R-:W-:Y:S01]  /*6370*/  @!P5 FADD.FTZ R108, -R108, -RZ ;  /* 0x800000ff6c6cd221 */ /* 0x000fe20000010100 */
[----:B------:R-:W-:Y:S01]  /*6380*/  ISETP.LE.U32.AND P2, PT, R0, UR32, PT ;  /* 0x0000002000007c0c */ /* 0x000fe2000bf43070 */
[----:B------:R-:W-:Y:S01]  /*6390*/  @!P1 FADD.FTZ R106, -R106, -RZ ;  /* 0x800000ff6a6a9221 */ /* 0x000fe20000010100 */
[----:B------:R-:W-:Y:S01]  /*63a0*/  LOP3.LUT R0, R13, 0xff, RZ, 0xc0, !PT ;  /* 0x000000ff0d007812 */ /* 0x000fe200078ec0ff */
[----:B------:R-:W-:Y:S01]  /*63b0*/  @!P6 FADD.FTZ R107, -R107, -RZ ;  /* 0x800000ff6b6be221 */ /* 0x000fe20000010100 */
[----:B------:R-:W-:Y:S02]  /*63c0*/  ISETP.LE.U32.AND P5, PT, R6, UR32, PT ;  /* 0x0000002006007c0c */ /* 0x000fe4000bfa3070 */
[----:B------:R-:W-:Y:S02]  /*63d0*/  ISETP.LE.U32.AND P1, PT, R10, UR32, PT ;  /* 0x000000200a007c0c */ /* 0x000fe4000bf23070 */
[----:B------:R-:W-:Y:S01]  /*63e0*/  ISETP.LE.U32.AND P6, PT, R0, UR32, PT ;  /* 0x0000002000007c0c */ /* 0x000fe2000bfc3070 */
[----:B------:R-:W-:Y:S01]  /*63f0*/  @!P4 FADD.FTZ R101, -R101, -RZ ;  /* 0x800000ff6565c221 */ /* 0x000fe20000010100 */
[--C-:B------:R-:W-:Y:S02]  /*6400*/  SHF.R.U32.HI R6, RZ, 0x10, R4.reuse ;  /* 0x00000010ff067819 */ /* 0x100fe40000011604 */
[----:B------:R-:W-:Y:S01]  /*6410*/  SHF.R.U32.HI R0, RZ, 0x18, R4 ;  /* 0x00000018ff007819 */ /* 0x000fe20000011604 */
[----:B------:R-:W-:Y:S01]  /*6420*/  @!P2 FADD.FTZ R100, -R100, -RZ ;  /* 0x800000ff6464a221 */ /* 0x000fe20000010100 */
[----:B------:R-:W-:Y:S02]  /*6430*/  LOP3.LUT R4, R4, 0xffff, RZ, 0xc0, !PT ;  /* 0x0000ffff04047812 */ /* 0x000fe400078ec0ff */
[----:B------:R-:W-:Y:S01]  /*6440*/  ISETP.LE.U32.AND P4, PT, R0, UR32, PT ;  /* 0x0000002000007c0c */ /* 0x000fe2000bf83070 */
[----:B------:R-:W-:Y:S01]  /*6450*/  @!P5 FADD.FTZ R102, -R102, -RZ ;  /* 0x800000ff6666d221 */ /* 0x000fe20000010100 */
[----:B------:R-:W-:Y:S01]  /*6460*/  SHF.R.U32.HI R4, RZ, 0x8, R4 ;  /* 0x00000008ff047819 */ /* 0x000fe20000011604 */
[----:B------:R-:W-:Y:S01]  /*6470*/  @!P1 FADD.FTZ R103, -R103, -RZ ;  /* 0x800000ff67679221 */ /* 0x000fe20000010100 */
[----:B------:R-:W-:Y:S01]  /*6480*/  LOP3.LUT R0, R6, 0xff, RZ, 0xc0, !PT ;  /* 0x000000ff06007812 */ /* 0x000fe200078ec0ff */
[----:B------:R-:W-:Y:S01]  /*6490*/  @!P6 FADD.FTZ R104, -R104, -RZ ;  /* 0x800000ff6868e221 */ /* 0x000fe20000010100 */
[----:B------:R-:W-:Y:S02]  /*64a0*/  LOP3.LUT R5, R85, 0xff, RZ, 0xc0, !PT ;  /* 0x000000ff55057812 */ /* 0x000fe400078ec0ff */
[----:B------:R-:W-:Y:S02]  /*64b0*/  LOP3.LUT R4, R4, 0xffff, RZ, 0xc0, !PT ;  /* 0x0000ffff04047812 */ /* 0x000fe400078ec0ff */
[----:B------:R-:W-:Y:S02]  /*64c0*/  ISETP.LE.U32.AND P5, PT, R0, UR32, PT ;  /* 0x0000002000007c0c */ /* 0x000fe4000bfa3070 */
[----:B------:R-:W-:Y:S01]  /*64d0*/  SHF.R.U32.HI R0, RZ, 0x8, R86 ;  /* 0x00000008ff007819 */ /* 0x000fe20000011656 */
[----:B------:R-:W-:Y:S01]  /*64e0*/  @!P4 FADD.FTZ R98, -R98, -RZ ;  /* 0x800000ff6262c221 */ /* 0x000fe20000010100 */
[----:B------:R-:W-:Y:S02]  /*64f0*/  ISETP.LE.U32.AND P1, PT, R5, UR32, PT ;  /* 0x0000002005007c0c */ /* 0x000fe4000bf23070 */
[----:B------:R-:W-:Y:S02]  /*6500*/  F2FP.RELU.PACK_AB R5, R105, R106 ;  /* 0x0000006a6905723e */ /* 0x000fe400000008ff */
[----:B------:R-:W-:Y:S02]  /*6510*/  ISETP.LE.U32.AND P6, PT, R4, UR32, PT ;  /* 0x0000002004007c0c */ /* 0x000fe4000bfc3070 */
[----:B------:R-:W-:Y:S01]  /*6520*/  F2FP.RELU.PACK_AB R4, R107, R108 ;  /* 0x0000006c6b04723e */ /* 0x000fe200000008ff */
[----:B------:R1:W-:Y:S01]  /*6530*/  STS [R247+0x2a000], R5 ;  /* 0x02a00005f7007388 */ /* 0x0003e20000000800 */
[----:B------:R-:W-:Y:S01]  /*6540*/  LOP3.LUT R0, R0, 0xffff, RZ, 0xc0, !PT ;  /* 0x0000ffff00007812 */ /* 0x000fe200078ec0ff */
[----:B------:R-:W-:Y:S01]  /*6550*/  @!P5 FADD.FTZ R99, -R99, -RZ ;  /* 0x800000ff6363d221 */ /* 0x000fe20000010100 */
[----:B------:R-:W-:Y:S02]  /*6560*/  F2FP.RELU.PACK_AB R7, R103, R104 ;  /* 0x000000686707723e */ /* 0x000fe400000008ff */
[----:B------:R-:W-:Y:S01]  /*6570*/  ISETP.LE.U32.AND P2, PT, R0, UR32, PT ;  /* 0x0000002000007c0c */ /* 0x000fe2000bf43070 */
[----:B------:R3:W-:Y:S01]  /*6580*/  STS [R247+0x2a400], R4 ;  /* 0x02a40004f7007388 */ /* 0x0007e20000000800 */
[----:B------:R-:W-:Y:S01]  /*6590*/  F2FP.RELU.PACK_AB R0, R102, R101 ;  /* 0x000000656600723e */ /* 0x000fe200000008ff */
[----:B--2---:R-:W-:Y:S01]  /*65a0*/  @!P1 FADD.FTZ R96, -R96, -RZ ;  /* 0x800000ff60609221 */ /* 0x004fe20000010100 */
[----:B------:R-:W-:Y:S01]  /*65b0*/  FSETP.GE.FTZ.AND P1, PT, R105, RZ, PT ;  /* 0x000000ff6900720b */ /* 0x000fe20003f36000 */
[----:B------:R-:W-:Y:S01]  /*65c0*/  @!P6 FADD.FTZ R97, -R97, -RZ ;  /* 0x800000ff6161e221 */ /* 0x000fe20000010100 */
[----:B------:R-:W-:Y:S01]  /*65d0*/  FSETP.GE.FTZ.AND P5, PT, R102, RZ, PT ;  /* 0x000000ff6600720b */ /* 0x000fe20003fb6000 */
[----:B------:R2:W-:Y:S01]  /*65e0*/  STS [R250+0x2a000], R0 ;  /* 0x02a00000fa007388 */ /* 0x0005e20000000800 */
[----:B------:R-:W-:Y:S02]  /*65f0*/  FSETP.GE.FTZ.AND P4, PT, R100, RZ, PT ;  /* 0x000000ff6400720b */ /* 0x000fe40003f96000 */
[C---:B------:R-:W-:Y:S02]  /*6600*/  F2FP.RELU.PACK_AB R6, R97.reuse, R100 ;  /* 0x000000646106723e */ /* 0x040fe400000008ff */
[----:B------:R-:W-:Y:S01]  /*6610*/  FSETP.GE.FTZ.AND P3, PT, R97, RZ, PT ;  /* 0x000000ff6100720b */ /* 0x000fe20003f76000 */
[----:B------:R-:W-:Y:S01]  /*6620*/  STS [R250+0x2a400], R7 ;  /* 0x02a40007fa007388 */ /* 0x000fe20000000800 */
[----:B------:R-:W-:Y:S01]  /*6630*/  @!P2 FADD.FTZ R93, -R93, -RZ ;  /* 0x800000ff5d5da221 */ /* 0x000fe20000010100 */
[----:B------:R-:W-:Y:S04]  /*6640*/  FSETP.GE.FTZ.AND P2, PT, R106, RZ, PT ;  /* 0x000000ff6a00720b */ /* 0x000fe80003f56000 */
[----:B------:R-:W-:Y:S01]  /*6650*/  STS [R248+0x2a000], R6 ;  /* 0x02a00006f8007388 */ /* 0x000fe20000000800 */
[----:B-1----:R-:W-:Y:S05]  /*6660*/  F2FP.RELU.PACK_AB R5, R98, R99 ;  /* 0x000000636205723e */ /* 0x002fea00000008ff */
[----:B------:R-:W-:Y:S01]  /*6670*/  STS [R248+0x2a400], R5 ;  /* 0x02a40005f8007388 */ /* 0x000fe20000000800 */
[----:B---3--:R-:W-:Y:S05]  /*6680*/  F2FP.RELU.PACK_AB R4, R93, R95 ;  /* 0x0000005f5d04723e */ /* 0x008fea00000008ff */
[----:B------:R-:W-:Y:S01]  /*6690*/  STS [R249+0x2a000], R4 ;  /* 0x02a00004f9007388 */ /* 0x000fe20000000800 */
[----:B--2---:R-:W-:Y:S05]  /*66a0*/  F2FP.RELU.PACK_AB R0, R94, R96 ;  /* 0x000000605e00723e */ /* 0x004fea00000008ff */
[----:B------:R-:W-:Y:S06]  /*66b0*/  STS [R249+0x2a400], R0 ;  /* 0x02a40000f9007388 */ /* 0x000fec0000000800 */
[----:B------:R-:W-:Y:S06]  /*66c0*/  LDSM.16.M88.4 R16, [R222+0x10000] ;  /* 0x01000000de10783b */ /* 0x000fec0000000200 */
[----:B------:R-:W1:Y:S06]  /*66d0*/  LDSM.16.M88.4 R8, [R218+0x20000] ;  /* 0x02000000da08783b */ /* 0x000e6c0000000200 */
[----:B------:R-:W2:Y:S06]  /*66e0*/  LDSM.16.M88.4 R84, [R218+0x20800] ;  /* 0x02080000da54783b */ /* 0x000eac0000000200 */
[----:B------:R-:W-:Y:S01]  /*66f0*/  LDSM.16.M88.4 R88, [R223+0x10000] ;  /* 0x01000000df58783b */ /* 0x000fe20000000200 */
[C---:B-1----:R-:W-:Y:S08]  /*6700*/  HMMA.16816.F32 R4, R16.reuse, R8, RZ ;  /* 0x000000081004723c */ /* 0x042ff000000018ff */
[C---:B------:R-:W-:Y:S08]  /*6710*/  HMMA.16816.F32 R8, R16.reuse, R10, RZ ;  /* 0x0000000a1008723c */ /* 0x040ff000000018ff */
[C---:B--2---:R-:W-:Y:S08]  /*6720*/  HMMA.16816.F32 R12, R16.reuse, R84, RZ ;  /* 0x00000054100c723c */ /* 0x044ff000000018ff */
[----:B------:R-:W-:Y:S01]  /*6730*/  HMMA.16816.F32 R16, R16, R86, RZ ;  /* 0x000000561010723c */ /* 0x000fe200000018ff */
[----:B------:R-:W1:Y:S07]  /*6740*/  LDSM.16.M88.4 R84, [R3+0x20000] ;  /* 0x020000000354783b */ /* 0x000e6e0000000200 */
[C---:B-1----:R-:W-:Y:S08]  /*6750*/  HMMA.16816.F32 R4, R88.reuse, R84, R4 ;  /* 0x000000545804723c */ /* 0x042ff00000001804 */
[C---:B------:R-:W-:Y:S01]  /*6760*/  HMMA.16816.F32 R8, R88.reuse, R86, R8 ;  /* 0x000000565808723c */ /* 0x040fe20000001808 */
[----:B------:R-:W1:Y:S07]  /*6770*/  LDSM.16.M88.4 R84, [R3+0x20800] ;  /* 0x020800000354783b */ /* 0x000e6e0000000200 */
[C---:B-1----:R-:W-:Y:S08]  /*6780*/  HMMA.16816.F32 R12, R88.reuse, R84, R12 ;  /* 0x00000054580c723c */ /* 0x042ff0000000180c */
[----:B------:R-:W-:Y:S01]  /*6790*/  HMMA.16816.F32 R16, R88, R86, R16 ;  /* 0x000000565810723c */ /* 0x000fe20000001810 */
[----:B------:R-:W-:Y:S06]  /*67a0*/  LDSM.16.M88.4 R84, [R225+0x10000] ;  /* 0x01000000e154783b */ /* 0x000fec0000000200 */
[----:B------:R-:W1:Y:S02]  /*67b0*/  LDSM.16.M88.4 R88, [R217+0x20000] ;  /* 0x02000000d958783b */ /* 0x000e640000000200 */
        /* <DEDUP_REMOVED lines=91> */
[C---:B-1----:R-:W-:Y:S07]  /*6d70*/  HMMA.16816.F32 R4, R84.reuse, R88, R4 ;  /* 0x000000585404723c */ /* 0x042fee0000001804 */
[----:B------:R-:W-:Y:S01]  /*6d80*/  IMAD.U32 R88, RZ, RZ, UR12 ;  /* 0x0000000cff587e24 */ /* 0x000fe2000f8e00ff */
[C---:B------:R-:W-:Y:S01]  /*6d90*/  HMMA.16816.F32 R8, R84.reuse, R90, R8 ;  /* 0x0000005a5408723c */ /* 0x040fe20000001808 */
[----:B------:R-:W-:Y:S03]  /*6da0*/  IMAD.U32 R89, RZ, RZ, UR11 ;  /* 0x0000000bff597e24 */ /* 0x000fe6000f8e00ff */
[C---:B------:R-:W-:Y:S04]  /*6db0*/  LEA R88, P0, R246.reuse, R88, 0x2 ;  /* 0x00000058f6587211 */ /* 0x040fe800078010ff */
[----:B------:R-:W-:Y:S02]  /*6dc0*/  LEA.HI.X.SX32 R89, R246, R89, 0x2, P0 ;  /* 0x00000059f6597211 */ /* 0x000fe400000f16ff */
[----:B------:R-:W-:Y:S03]  /*6dd0*/  FSETP.GE.FTZ.AND P0, PT, R101, RZ, PT ;  /* 0x000000ff6500720b */ /* 0x000fe60003f16000 */
[----:B------:R-:W2:Y:S06]  /*6de0*/  LDG.E R92, [R88.64] ;  /* 0x00000004585c7981 */ /* 0x000eac000c1e1900 */
[----:B------:R2:W3:Y:S02]  /*6df0*/  LDG.E R0, [R88.64+0x20] ;  /* 0x0000200458007981 */ /* 0x0004e4000c1e1900 */
[C---:B--2---:R-:W-:Y:S03]  /*6e00*/  FADD.FTZ R88, -R92.reuse, R4 ;  /* 0x000000045c587221 */ /* 0x044fe60000010100 */
[C---:B------:R-:W-:Y:S02]  /*6e10*/  FADD.FTZ R4, -R92.reuse, R8 ;  /* 0x000000085c047221 */ /* 0x040fe40000010100 */
[----:B------:R-:W-:Y:S01]  /*6e20*/  FADD.FTZ R5, -R92, R5 ;  /* 0x000000055c057221 */ /* 0x000fe20000010100 */
[-C--:B------:R-:W-:Y:S01]  /*6e30*/  FSEL R8, R88, R92.reuse, P2 ;  /* 0x0000005c58087208 */ /* 0x080fe20001000000 */
[----:B------:R-:W-:Y:S01]  /*6e40*/  FADD.FTZ R9, -R92, R9 ;  /* 0x000000095c097221 */ /* 0x000fe20000010100 */
[----:B------:R-:W1:Y:S01]  /*6e50*/  LDSM.16.M88.4 R88, [R216+0x26800] ;  /* 0x02680000d858783b */ /* 0x000e620000000200 */
[----:B---3--:R-:W-:Y:S01]  /*6e60*/  FADD.FTZ R6, -R0, R6 ;  /* 0x0000000600067221 */ /* 0x008fe20000010100 */
[----:B------:R-:W-:Y:S01]  /*6e70*/  FSEL R5, R5, R92, P1 ;  /* 0x0000005c05057208 */ /* 0x000fe20000800000 */
[----:B------:R-:W-:Y:S01]  /*6e80*/  FMUL.FTZ R106, R106, R8 ;  /* 0x000000086a6a7220 */ /* 0x000fe20000410000 */
[----:B------:R-:W-:Y:S02]  /*6e90*/  FSEL R4, R4, R92, P0 ;  /* 0x0000005c04047208 */ /* 0x000fe40000000000 */
[----:B------:R-:W-:Y:S01]  /*6ea0*/  FSETP.GE.FTZ.AND P1, PT, R93, RZ, PT ;  /* 0x000000ff5d00720b */ /* 0x000fe20003f36000 */
[----:B------:R-:W-:Y:S01]  /*6eb0*/  FMUL.FTZ R105, R105, R5 ;  /* 0x0000000569697220 */ /* 0x000fe20000410000 */
[----:B------:R-:W-:Y:S01]  /*6ec0*/  FSETP.GE.FTZ.AND P2, PT, R95, RZ, PT ;  /* 0x000000ff5f00720b */ /* 0x000fe20003f56000 */
[----:B------:R-:W-:Y:S01]  /*6ed0*/  FMUL.FTZ R101, R101, R4 ;  /* 0x0000000465657220 */ /* 0x000fe20000410000 */
[----:B------:R-:W-:Y:S02]  /*6ee0*/  LEA R234, P0, R109, R234, 0x2 ;  /* 0x000000ea6dea7211 */ /* 0x000fe400078010ff */
[-C--:B------:R-:W-:Y:S02]  /*6ef0*/  FSEL R9, R9, R92.reuse, P5 ;  /* 0x0000005c09097208 */ /* 0x080fe40002800000 */
[----:B------:R-:W-:Y:S02]  /*6f00*/  LEA.HI.X.SX32 R235, R109, R235, 0x2, P0 ;  /* 0x000000eb6deb7211 */ /* 0x000fe400000f16ff */
[----:B------:R-:W-:Y:S01]  /*6f10*/  FSETP.GE.FTZ.AND P0, PT, R104, RZ, PT ;  /* 0x000000ff6800720b */ /* 0x000fe20003f16000 */
[C---:B-1----:R-:W-:Y:S07]  /*6f20*/  HMMA.16816.F32 R12, R84.reuse, R88, R12 ;  /* 0x00000058540c723c */ /* 0x042fee000000180c */
[----:B------:R-:W-:Y:S01]  /*6f30*/  FMUL.FTZ R88, R102, R9 ;  /* 0x0000000966587220 */ /* 0x000fe20000410000 */
[----:B------:R-:W-:Y:S01]  /*6f40*/  HMMA.16816.F32 R16, R84, R90, R16 ;  /* 0x0000005a5410723c */ /* 0x000fe20000001810 */
[----:B------:R1:W5:Y:S11]  /*6f50*/  LDL R90, [R1] ;  /* 0x00000000015a7983 */ /* 0x0003760000100800 */
[----:B------:R-:W-:Y:S04]  /*6f60*/  @!UPT UIADD3 URZ, URZ, URZ, URZ ;  /* 0x0000003f3f3ff290 */ /* 0x000fe8000fffe03f */
[C---:B------:R-:W-:Y:S02]  /*6f70*/  FADD.FTZ R5, -R92.reuse, R13 ;  /* 0x0000000d5c057221 */ /* 0x040fe40000010100 */
[----:B------:R-:W-:Y:S03]  /*6f80*/  FADD.FTZ R8, -R92, R12 ;  /* 0x0000000c5c087221 */ /* 0x000fe60000010100 */
[-C--:B------:R-:W-:Y:S02]  /*6f90*/  FSEL R5, R5, R92.reuse, P3 ;  /* 0x0000005c05057208 */ /* 0x080fe40001800000 */
[-C--:B------:R-:W-:Y:S01]  /*6fa0*/  FSEL R8, R8, R92.reuse, P4 ;  /* 0x0000005c08087208 */ /* 0x080fe20002000000 */
[----:B------:R-:W-:Y:S01]  /*6fb0*/  FADD.FTZ R4, -R92, R16 ;  /* 0x000000105c047221 */ /* 0x000fe20000010100 */
[----:B------:R-:W-:Y:S01]  /*6fc0*/  FSETP.GE.FTZ.AND P4, PT, R99, RZ, PT ;  /* 0x000000ff6300720b */ /* 0x000fe20003f96000 */
[----:B------:R-:W-:Y:S01]  /*6fd0*/  FMUL.FTZ R87, R97, R5 ;  /* 0x0000000561577220 */ /* 0x000fe20000410000 */
[----:B------:R-:W-:Y:S01]  /*6fe0*/  FSETP.GE.FTZ.AND P3, PT, R98, RZ, PT ;  /* 0x000000ff6200720b */ /* 0x000fe20003f76000 */
[----:B------:R-:W-:Y:S01]  /*6ff0*/  FADD.FTZ R5, -R0, R7 ;  /* 0x0000000700057221 */ /* 0x000fe20000010100 */
[----:B------:R-:W-:Y:S01]  /*7000*/  FSEL R4, R4, R92, P2 ;  /* 0x0000005c04047208 */ /* 0x000fe20001000000 */
[----:B------:R-:W-:Y:S01]  /*7010*/  @P1 FADD.FTZ R92, -R92, R17 ;  /* 0x000000115c5c1221 */ /* 0x000fe20000010100 */
[----:B------:R-:W-:Y:S01]  /*7020*/  FSETP.GE.FTZ.AND P1, PT, R107, RZ, PT ;  /* 0x000000ff6b00720b */ /* 0x000fe20003f36000 */
[----:B------:R-:W-:Y:S01]  /*7030*/  FADD.FTZ R7, -R0, R11 ;  /* 0x0000000b00077221 */ /* 0x000fe20000010100 */
[----:B------:R-:W-:Y:S01]  /*7040*/  FSETP.GE.FTZ.AND P2, PT, R108, RZ, PT ;  /* 0x000000ff6c00720b */ /* 0x000fe20003f56000 */
[----:B------:R-:W-:Y:S01]  /*7050*/  FMUL.FTZ R86, R95, R4 ;  /* 0x000000045f567220 */ /* 0x000fe20000410000 */
[----:B------:R-:W-:Y:S01]  /*7060*/  FSEL R5, R5, R0, P1 ;  /* 0x0000000005057208 */ /* 0x000fe20000800000 */
[----:B------:R-:W-:Y:S01]  /*7070*/  FADD.FTZ R4, -R0, R10 ;  /* 0x0000000a00047221 */ /* 0x000fe20000010100 */
[----:B------:R-:W-:Y:S01]  /*7080*/  FSETP.GE.FTZ.AND P1, PT, R103, RZ, PT ;  /* 0x000000ff6700720b */ /* 0x000fe20003f36000 */
[----:B------:R-:W-:Y:S01]  /*7090*/  FMUL.FTZ R89, R100, R8 ;  /* 0x0000000864597220 */ /* 0x000fe20000410000 */
[-C--:B------:R-:W-:Y:S01]  /*70a0*/  FSEL R6, R6, R0.reuse, P2 ;  /* 0x0000000006067208 */ /* 0x080fe20001000000 */
[----:B------:R-:W-:Y:S01]  /*70b0*/  FMUL.FTZ R84, R107, R5 ;  /* 0x000000056b547220 */ /* 0x000fe20000410000 */
[----:B------:R-:W-:Y:S01]  /*70c0*/  FSEL R4, R4, R0, P0 ;  /* 0x0000000004047208 */ /* 0x000fe20000000000 */
[----:B------:R-:W-:Y:S01]  /*70d0*/  FADD.FTZ R5, -R0, R15 ;  /* 0x0000000f00057221 */ /* 0x000fe20000010100 */
[----:B------:R-:W-:Y:S01]  /*70e0*/  FSETP.GE.FTZ.AND P0, PT, R94, RZ, PT ;  /* 0x000000ff5e00720b */ /* 0x000fe20003f16000 */
[----:B------:R-:W-:Y:S01]  /*70f0*/  FMUL.FTZ R85, R108, R6 ;  /* 0x000000066c557220 */ /* 0x000fe20000410000 */
[----:B------:R-:W-:Y:S01]  /*7100*/  FSEL R7, R7, R0, P1 ;  /* 0x0000000007077208 */ /* 0x000fe20000800000 */
[----:B------:R-:W-:Y:S01]  /*7110*/  FADD.FTZ R6, -R0, R14 ;  /* 0x0000000e00067221 */ /* 0x000fe20000010100 */
[----:B------:R-:W-:Y:S01]  /*7120*/  PLOP3.LUT P1, PT, PT, PT, UP2, 0x80, 0x0 ;  /* 0x000000000000781c */ /* 0x000fe20003f2f028 */
[----:B------:R-:W-:Y:S01]  /*7130*/  FMUL.FTZ R17, R104, R4 ;  /* 0x0000000468117220 */ /* 0x000fe20000410000 */
[----:B------:R-:W-:Y:S01]  /*7140*/  FSETP.GE.FTZ.AND P2, PT, R96, RZ, PT ;  /* 0x000000ff6000720b */ /* 0x000fe20003f56000 */
[----:B------:R-:W-:Y:S01]  /*7150*/  FADD.FTZ R4, -R0, R18 ;  /* 0x0000001200047221 */ /* 0x000fe20000010100 */
[----:B------:R-:W-:Y:S01]  /*7160*/  FSEL R6, R6, R0, P4 ;  /* 0x0000000006067208 */ /* 0x000fe20002000000 */
[----:B------:R-:W-:Y:S01]  /*7170*/  FMUL.FTZ R92, R93, R92 ;  /* 0x0000005c5d5c7220 */ /* 0x000fe20000410000 */
[-C--:B------:R-:W-:Y:S01]  /*7180*/  FSEL R5, R5, R0.reuse, P3 ;  /* 0x0000000005057208 */ /* 0x080fe20001800000 */
[----:B------:R-:W-:Y:S01]  /*7190*/  FMUL.FTZ R16, R103, R7 ;  /* 0x0000000767107220 */ /* 0x000fe20000410000 */
[----:B------:R-:W-:Y:S01]  /*71a0*/  FSEL R4, R4, R0, P2 ;  /* 0x0000000004047208 */ /* 0x000fe20001000000 */
[----:B------:R-:W-:Y:S02]  /*71b0*/  @P0 FADD.FTZ R0, -R0, R19 ;  /* 0x0000001300000221 */ /* 0x000fe40000010100 */
[----:B------:R-:W-:Y:S02]  /*71c0*/  FMUL.FTZ R15, R99, R6 ;  /* 0x00000006630f7220 */ /* 0x000fe40000410000 */
[----:B------:R-:W-:Y:S02]  /*71d0*/  FMUL.FTZ R13, R98, R5 ;  /* 0x00000005620d7220 */ /* 0x000fe40000410000 */
[----:B------:R-:W-:Y:S02]  /*71e0*/  FMUL.FTZ R14, R96, R4 ;  /* 0x00000004600e7220 */ /* 0x000fe40000410000 */
[----:B------:R-:W-:Y:S01]  /*71f0*/  FMUL.FTZ R12, R94, R0 ;  /* 0x000000005e0c7220 */ /* 0x000fe20000410000 */
[----:B------:R-:W-:-:S05]  /*7200*/  @!P1 BRA `(.L_x_763) ;  /* 0x000005f000009947 */ /* 0x000fca0003800000 */
[----:B-1----:R-:W-:Y:S01]  /*7210*/  ISETP.GE.AND P4, PT, R244, c[0x0][0x220], PT ;  /* 0x00008800f4007a0c */ /* 0x002fe20003f86270 */
        /* <DEDUP_REMOVED lines=13> */
[----:B-----5:R-:W-:Y:S02]  /*72f0*/  ISETP.GE.AND P0, PT, R90, c[0x0][0x220], PT ;  /* 0x000088005a007a0c */ /* 0x020fe40003f06270 */
        /* <DEDUP_REMOVED lines=51> */
[CC--:B--2---:R-:W-:Y:S04]  /*7630*/  @!P3 LEA R8, P4, R0.reuse, R241.reuse, 0x1 ;  /* 0x000000f10008b211 */ /* 0x0c4fe800078808ff */
[CCC-:B------:R-:W-:Y:S02]  /*7640*/  @!P3 LEA.HI.X R9, R0.reuse, R242.reuse, R6.reuse, 0x1, P4 ;  /* 0x000000f20009b211 */ /* 0x1c0fe400020f0c06 */
[CC--:B------:R-:W-:Y:S03]  /*7650*/  @!P2 LEA R10, P4, R0.reuse, R241.reuse, 0x1 ;  /* 0x000000f1000aa211 */ /* 0x0c0fe600078808ff */
[----:B------:R-:W-:Y:S01]  /*7660*/  @!PT LDS RZ, [RZ] ;  /* 0x00000000fffff984 */ /* 0x000fe20000000800 */
[----:B------:R-:W-:Y:S01]  /*7670*/  @!PT LDS RZ, [RZ] ;  /* 0x00000000fffff984 */ /* 0x000fe20000000800 */
[----:B------:R-:W-:Y:S01]  /*7680*/  @!PT LDS RZ, [RZ] ;  /* 0x00000000fffff984 */ /* 0x000fe20000000800 */
[----:B------:R2:W-:Y:S01]  /*7690*/  @!P3 LDGSTS.E.BYPASS.LTC128B.128 [R238+0x3000], [R8.64+0x80] ;  /* 0x0300008008eebfae */ /* 0x0005e2000b901d44 */
[CC--:B------:R-:W-:Y:S03]  /*76a0*/  @!P2 LEA.HI.X R11, R0.reuse, R242.reuse, R6, 0x1, P4 ;  /* 0x000000f2000ba211 */ /* 0x0c0fe600020f0c06 */
        /* <DEDUP_REMOVED lines=21> */
.L_x_763:
        /* <DEDUP_REMOVED lines=22> */
[----:B------:R-:W4:Y:S01]  /*7960*/  LDSM.16.MT88.4 R84, [R0+0x14000] ;  /* 0x014000000054783b */ /* 0x000f220000004200 */
        /* <DEDUP_REMOVED lines=14> */
[----:B------:R-:W2:Y:S07]  /*7a50*/  LDSM.16.MT88.4 R84, [R0+0x10800] ;  /* 0x010800000054783b */ /* 0x000eae0000004200 */
[-C--:B-1----:R-:W-:Y:S08]  /*7a60*/  HMMA.16816.F32 R68, R4, R8.reuse, R68 ;  /* 0x000000080444723c */ /* 0x082ff00000001844 */
[C---:B------:R-:W-:Y:S08]  /*7a70*/  HMMA.16816.F32 R72, R12.reuse, R8, R72 ;  /* 0x000000080c48723c */ /* 0x040ff00000001848 */
[-C--:B------:R-:W-:Y:S01]  /*7a80*/  HMMA.16816.F32 R76, R12, R10.reuse, R76 ;  /* 0x0000000a0c4c723c */ /* 0x080fe2000000184c */
[----:B------:R-:W1:Y:S07]  /*7a90*/  LDSM.16.MT88.4 R12, [R220+0x2a800] ;  /* 0x02a80000dc0c783b */ /* 0x000e6e0000004200 */
[----:B------:R-:W-:Y:S01]  /*7aa0*/  HMMA.16816.F32 R80, R4, R10, R80 ;  /* 0x0000000a0450723c */ /* 0x000fe20000001850 */
[----:B------:R-:W3:Y:S06]  /*7ab0*/  LDSM.16.MT88.4 R4, [R0+0x12800] ;  /* 0x012800000004783b */ /* 0x000eec0000004200 */
[----:B------:R-:W4:Y:S01]  /*7ac0*/  LDSM.16.MT88.4 R8, [R0+0x14800] ;  /* 0x014800000008783b */ /* 0x000f220000004200 */
[-C--:B--2---:R-:W-:Y:S08]  /*7ad0*/  HMMA.16816.F32 R20, R16, R84.reuse, R20 ;  /* 0x000000541014723c */ /* 0x084ff00000001814 */
[C---:B-1----:R-:W-:Y:S08]  /*7ae0*/  HMMA.16816.F32 R24, R12.reuse, R84, R24 ;  /* 0x000000540c18723c */ /* 0x042ff00000001818 */
        /* <DEDUP_REMOVED lines=46> */
[----:B------:R-:W1:Y:S06]  /*7dd0*/  LDSM.16.MT88.4 R84, [R0+0x17800] ;  /* 0x017800000054783b */ /* 0x000e6c0000004200 */
[----:B------:R-:W-:Y:S01]  /*7de0*/  BAR.SYNC.DEFER_BLOCKING 0x0 ;  /* 0x0000000000007b1d */ /* 0x000fe20000010000 */
[-C--:B---3--:R-:W-:Y:S08]  /*7df0*/  HMMA.16816.F32 R36, R16, R4.reuse, R36 ;  /* 0x000000041024723c */ /* 0x088ff00000001824 */
[C---:B------:R-:W-:Y:S08]  /*7e00*/  HMMA.16816.F32 R40, R12.reuse, R4, R40 ;  /* 0x000000040c28723c */ /* 0x040ff00000001828 */
[-C--:B------:R-:W-:Y:S08]  /*7e10*/  HMMA.16816.F32 R44, R12, R6.reuse, R44 ;  /* 0x000000060c2c723c */ /* 0x080ff0000000182c */
[C---:B------:R-:W-:Y:S08]  /*7e20*/  HMMA.16816.F32 R48, R16.reuse, R6, R48 ;  /* 0x000000061030723c */ /* 0x040ff00000001830 */
[-C--:B----4-:R-:W-:Y:S08]  /*7e30*/  HMMA.16816.F32 R52, R16, R8.reuse, R52 ;  /* 0x000000081034723c */ /* 0x090ff00000001834 */
[C---:B------:R-:W-:Y:S08]  /*7e40*/  HMMA.16816.F32 R56, R12.reuse, R8, R56 ;  /* 0x000000080c38723c */ /* 0x040ff00000001838 */
[-C--:B------:R-:W-:Y:S08]  /*7e50*/  HMMA.16816.F32 R60, R12, R10.reuse, R60 ;  /* 0x0000000a0c3c723c */ /* 0x080ff0000000183c */
[C---:B------:R-:W-:Y:S08]  /*7e60*/  HMMA.16816.F32 R64, R16.reuse, R10, R64 ;  /* 0x0000000a1040723c */ /* 0x040ff00000001840 */
        /* <DEDUP_REMOVED lines=12> */
[----:B-----5:R-:W-:Y:S01]  /*7f30*/  ISETP.GE.AND P2, PT, R90, c[0x0][0x220], PT ;  /* 0x000088005a007a0c */ /* 0x020fe20003f46270 */
        /* <DEDUP_REMOVED lines=57> */
.L_x_764:
[----:B------:R-:W-:Y:S01]  /*82d0*/  LDSM.16.M88.4 R128, [R227] ;  /* 0x00000000e380783b */ /* 0x000fe20000000200 */
[----:B------:R-:W-:Y:S02]  /*82e0*/  @UP2 UIADD3 UR10, UP0, UR8, -0x100, URZ ;  /* 0xffffff00080a2890 */ /* 0x000fe4000ff1e03f */
[----:B------:R-:W-:Y:S01]  /*82f0*/  UISETP.GT.AND UP1, UPT, UR6, UR13, UPT ;  /* 0x0000000d0600728c */ /* 0x000fe2000bf24270 */
[----:B------:R-:W2:Y:S01]  /*8300*/  LDSM.16.MT88.4 R16, [R0+0x18000] ;  /* 0x018000000010783b */ /* 0x000ea20000004200 */
[----:B------:R-:W-:Y:S03]  /*8310*/  @UP2 UIADD3.X UR7, UR9, -0x1, URZ, UP0, !UPT ;  /* 0xffffffff09072890 */ /* 0x000fe600087fe43f */
[----:B------:R-:W3:Y:S01]  /*8320*/  LDSM.16.M88.4 R124, [R227+0x1000] ;  /* 0x00100000e37c783b */ /* 0x000ee20000000200 */
[----:B------:R-:W-:Y:S03]  /*8330*/  @UP2 UMOV UR8, UR10 ;  /* 0x0000000a00082c82 */ /* 0x000fe60008000000 */
[----:B------:R-:W4:Y:S01]  /*8340*/  LDSM.16.MT88.4 R96, [R0+0x1a000] ;  /* 0x01a000000060783b */ /* 0x000f220000004200 */
[----:B------:R-:W-:Y:S02]  /*8350*/  @UP2 UMOV UR9, UR7 ;  /* 0x0000000700092c82 */ /* 0x000fe40008000000 */
[----:B------:R-:W-:Y:S01]  /*8360*/  ULOP3.LUT UR7, UR6, 0x1, URZ, 0xc0, !UPT ;  /* 0x0000000106077892 */ /* 0x000fe2000f8ec03f */
[----:B------:R-:W1:Y:S01]  /*8370*/  LDSM.16.MT88.4 R112, [R0+0x1c000] ;  /* 0x01c000000070783b */ /* 0x000e620000004200 */
[----:B------:R-:W-:Y:S02]  /*8380*/  UIADD3 UR6, UR6, -0x1, URZ ;  /* 0xffffffff06067890 */ /* 0x000fe4000fffe03f */
[----:B------:R-:W-:Y:S01]  /*8390*/  UISETP.NE.U32.AND UP0, UPT, UR7, 0x1, UPT ;  /* 0x000000010700788c */ /* 0x000fe2000bf05070 */
        /* <DEDUP_REMOVED lines=10> */
[C---:B-----5:R-:W-:Y:S08]  /*8440*/  HMMA.16816.F32 R88, R124.reuse, R96, RZ ;  /* 0x000000607c58723c */ /* 0x060ff000000018ff */
        /* <DEDUP_REMOVED lines=61> */
[C---:B------:R-:W-:Y:S07]  /*8820*/  HMMA.16816.F32 R88, R212.reuse, R196, R88 ;  /* 0x000000c4d458723c */ /* 0x040fee0000001858 */
[CC--:B------:R-:W-:Y:S01]  /*8830*/  LEA R196, P2, R239.reuse, R234.reuse, 0x2 ;  /* 0x000000eaefc47211 */ /* 0x0c0fe200078410ff */
[-C--:B------:R-:W-:Y:S01]  /*8840*/  HMMA.16816.F32 R92, R212, R198.reuse, R92 ;  /* 0x000000c6d45c723c */ /* 0x080fe2000000185c */
[----:B-1----:R1:W3:Y:S03]  /*8850*/  LDL R0, [R1+0x8] ;  /* 0x0000080001007983 */ /* 0x0022e60000100800 */
[----:B------:R-:W-:Y:S04]  /*8860*/  IMAD.MOV.U32 R197, RZ, RZ, 0x4 ;  /* 0x00000004ffc57424 */ /* 0x000fe800078e00ff */
[C---:B------:R-:W-:Y:S07]  /*8870*/  HMMA.16816.F32 R96, R200.reuse, R198, R96 ;  /* 0x000000c6c860723c */ /* 0x040fee0000001860 */
[----:B------:R-:W-:Y:S01]  /*8880*/  @P1 IMAD.WIDE R198, R246, R197, UR8 ;  /* 0x00000008f6c61e25 */ /* 0x000fe2000f8e02c5 */
[-C--:B----4-:R-:W-:Y:S04]  /*8890*/  HMMA.16816.F32 R100, R200, R208.reuse, R100 ;  /* 0x000000d0c864723c */ /* 0x090fe80000001864 */
[-C--:B------:R-:W-:Y:S04]  /*88a0*/  LEA.HI.X.SX32 R197, R239, R235.reuse, 0x2, P2 ;  /* 0x000000ebefc57211 */ /* 0x080fe800010f16ff */
[C---:B------:R-:W-:Y:S01]  /*88b0*/  HMMA.16816.F32 R104, R212.reuse, R208, R104 ;  /* 0x000000d0d468723c */ /* 0x040fe20000001868 */
[----:B------:R1:W4:Y:S06]  /*88c0*/  LDL R208, [R1+0x4] ;  /* 0x0000040001d07983 */ /* 0x00032c0000100800 */
        /* <DEDUP_REMOVED lines=12> */
[----:B------:R-:W-:Y:S02]  /*8990*/  IMAD R210, R210, 0x28, RZ ;  /* 0x00000028d2d27824 */ /* 0x000fe400078e02ff */
[-C--:B------:R-:W-:Y:S01]  /*89a0*/  HMMA.16816.F32 R124, R212, R206.reuse, R124 ;  /* 0x000000ced47c723c */ /* 0x080fe2000000187c */
[----:B------:R-:W-:Y:S03]  /*89b0*/  IMAD.MOV.U32 R204, RZ, RZ, c[0x0][0x22c] ;  /* 0x00008b00ffcc7624 */ /* 0x000fe600078e00ff */
[----:B------:R-:W-:Y:S02]  /*89c0*/  IMAD.MOV.U32 R205, RZ, RZ, c[0x0][0x22c] ;  /* 0x00008b00ffcd7624 */ /* 0x000fe400078e00ff */
[----:B------:R-:W-:Y:S02]  /*89d0*/  IMAD R204, R204, c[0x0][0x1c0], RZ ;  /* 0x00007000cccc7a24 */ /* 0x000fe400078e02ff */
[----:B------:R-:W-:Y:S04]  /*89e0*/  HMMA.16816.F32 R128, R200, R206, R128 ;  /* 0x000000cec880723c */ /* 0x000fe80000001880 */
[----:B------:R-:W-:Y:S02]  /*89f0*/  IMAD R204, R204, 0x18, RZ ;  /* 0x00000018cccc7824 */ /* 0x000fe400078e02ff */
[----:B------:R-:W-:Y:S06]  /*8a00*/  IMAD R205, R205, c[0x0][0x1c0], RZ ;  /* 0x00007000cdcd7a24 */ /* 0x000fec00078e02ff */
[----:B------:R-:W-:Y:S01]  /*8a10*/  IMAD R205, R205, 0x38, RZ ;  /* 0x00000038cdcd7824 */ /* 0x000fe200078e02ff */
[----:B---3--:R2:W3:Y:S04]  /*8a20*/  @P1 LDG.E R0, [R198.64+0x20] ;  /* 0x00002004c6001981 */ /* 0x0084e8000c1e1900 */
[----:B----4-:R2:W4:Y:S04]  /*8a30*/  @P1 LDG.E R208, [R198.64] ;  /* 0x00000004c6d01981 */ /* 0x010528000c1e1900 */
[----:B------:R-:W-:Y:S04]  /*8a40*/  RED.E.ADD.F32.FTZ.RN.STRONG.GPU [R234.64], R4 ;  /* 0x00000004ea00798e */ /* 0x000fe8000c10e784 */
[----:B------:R-:W-:Y:S01]  /*8a50*/  RED.E.ADD.F32.FTZ.RN.STRONG.GPU [R196.64], R5 ;  /* 0x00000005c400798e */ /* 0x000fe2000c10e784 */
[CC--:B--2---:R-:W-:Y:S04]  /*8a60*/  LEA R198, P0, R209.reuse, R234.reuse, 0x2 ;  /* 0x000000ead1c67211 */ /* 0x0c4fe800078010ff */
[-C--:B------:R-:W-:Y:S02]  /*8a70*/  LEA.HI.X.SX32 R199, R209, R235.reuse, 0x2, P0 ;  /* 0x000000ebd1c77211 */ /* 0x080fe400000f16ff */
[CC--:B------:R-:W-:Y:S03]  /*8a80*/  LEA R200, P0, R211.reuse, R234.reuse, 0x2 ;  /* 0x000000ead3c87211 */ /* 0x0c0fe600078010ff */
[----:B------:R2:W-:Y:S01]  /*8a90*/  RED.E.ADD.F32.FTZ.RN.STRONG.GPU [R198.64], R6 ;  /* 0x00000006c600798e */ /* 0x0005e2000c10e784 */
[-C--:B------:R-:W-:Y:S01]  /*8aa0*/  LEA.HI.X.SX32 R201, R211, R235.reuse, 0x2, P0 ;  /* 0x000000ebd3c97211 */ /* 0x080fe200000f16ff */
[----:B------:R-:W-:Y:S04]  /*8ab0*/  IMAD.MOV.U32 R211, RZ, RZ, c[0x0][0x22c] ;  /* 0x00008b00ffd37624 */ /* 0x000fe800078e00ff */
[----:B------:R-:W-:Y:S04]  /*8ac0*/  IMAD R211, R211, c[0x0][0x1c0], RZ ;  /* 0x00007000d3d37a24 */ /* 0x000fe800078e02ff */
[----:B------:R-:W-:Y:S01]  /*8ad0*/  IMAD.SHL.U32 R211, R211, 0x10, RZ ;  /* 0x00000010d3d37824 */ /* 0x000fe200078e00ff */
[CC--:B--2---:R-:W-:Y:S02]  /*8ae0*/  LEA R198, P2, R210.reuse, R234.reuse, 0x2 ;  /* 0x000000ead2c67211 */ /* 0x0c4fe400078410ff */
[CC--:B------:R-:W-:Y:S02]  /*8af0*/  LEA R6, P0, R205.reuse, R234.reuse, 0x2 ;  /* 0x000000eacd067211 */ /* 0x0c0fe400078010ff */
[-C--:B------:R-:W-:Y:S01]  /*8b00*/  LEA.HI.X.SX32 R199, R210, R235.reuse, 0x2, P2 ;  /* 0x000000ebd2c77211 */ /* 0x080fe200010f16ff */
[----:B---3--:R2:W-:Y:S04]  /*8b10*/  @P1 STL [R1+0x8], R0 ;  /* 0x0000080001001387 */ /* 0x0085e80000100800 */
[----:B--2---:R-:W2:Y:S04]  /*8b20*/  LDL R0, [R1+0x2c] ;  /* 0x00002c0001007983 */ /* 0x004ea80000100800 */
[----:B----4-:R3:W-:Y:S01]  /*8b30*/  @P1 STL [R1+0x4], R208 ;  /* 0x000004d001001387 */ /* 0x0107e20000100800 */
[CC--:B------:R-:W-:Y:S04]  /*8b40*/  LEA R202, P1, R204.reuse, R234.reuse, 0x2 ;  /* 0x000000eaccca7211 */ /* 0x0c0fe800078210ff */
[-C--:B------:R-:W-:Y:S02]  /*8b50*/  LEA.HI.X.SX32 R203, R204, R235.reuse, 0x2, P1 ;  /* 0x000000ebcccb7211 */ /* 0x080fe400008f16ff */
[----:B------:R-:W4:Y:S04]  /*8b60*/  LDL R204, [R1+0x48] ;  /* 0x0000480001cc7983 */ /* 0x000f280000100800 */
[----:B------:R1:W-:Y:S04]  /*8b70*/  RED.E.ADD.F32.FTZ.RN.STRONG.GPU [R202.64], R7 ;  /* 0x00000007ca00798e */ /* 0x0003e8000c10e784 */
[----:B------:R-:W-:Y:S04]  /*8b80*/  RED.E.ADD.F32.FTZ.RN.STRONG.GPU [R200.64], R8 ;  /* 0x00000008c800798e */ /* 0x000fe8000c10e784 */
[----:B------:R1:W-:Y:S01]  /*8b90*/  RED.E.ADD.F32.FTZ.RN.STRONG.GPU [R198.64], R9 ;  /* 0x00000009c600798e */ /* 0x0003e2000c10e784 */
[----:B---3--:R-:W-:Y:S04]  /*8ba0*/  IMAD.MOV.U32 R208, RZ, RZ, c[0x0][0x22c] ;  /* 0x00008b00ffd07624 */ /* 0x008fe800078e00ff */
[----:B------:R-:W-:Y:S04]  /*8bb0*/  IMAD R208, R208, c[0x0][0x1c0], RZ ;  /* 0x00007000d0d07a24 */ /* 0x000fe800078e02ff */
[----:B------:R-:W-:Y:S05]  /*8bc0*/  IMAD R208, R208, 0x30, RZ ;  /* 0x00000030d0d07824 */ /* 0x000fea00078e02ff */
[CC--:B------:R-:W-:Y:S02]  /*8bd0*/  LEA R4, P1, R208.reuse, R234.reuse, 0x2 ;  /* 0x000000ead0047211 */ /* 0x0c0fe400078210ff */
[-C--:B-1----:R-:W-:Y:S02]  /*8be0*/  LEA.HI.X.SX32 R7, R205, R235.reuse, 0x2, P0 ;  /* 0x000000ebcd077211 */ /* 0x082fe400000f16ff */
[-C--:B------:R-:W-:Y:S01]  /*8bf0*/  LEA.HI.X.SX32 R5, R208, R235.reuse, 0x2, P1 ;  /* 0x000000ebd0057211 */ /* 0x080fe200008f16ff */
[----:B------:R-:W-:Y:S01]  /*8c00*/  IMAD.MOV.U32 R208, RZ, RZ, c[0x0][0x22c] ;  /* 0x00008b00ffd07624 */ /* 0x000fe200078e00ff */
[----:B------:R-:W-:Y:S01]  /*8c10*/  IADD3 R205, R211, 0x20, RZ ;  /* 0x00000020d3cd7810 */ /* 0x000fe20007ffe0ff */
[----:B------:R-:W-:Y:S01]  /*8c20*/  IMAD.MOV.U32 R211, RZ, RZ, c[0x0][0x22c] ;  /* 0x00008b00ffd37624 */ /* 0x000fe200078e00ff */
[----:B------:R-:W3:Y:S01]  /*8c30*/  LDL R199, [R1+0x28] ;  /* 0x0000280001c77983 */ /* 0x000ee20000100800 */
[----:B------:R-:W-:Y:S02]  /*8c40*/  IMAD R208, R208, c[0x0][0x1c0], RZ ;  /* 0x00007000d0d07a24 */ /* 0x000fe400078e02ff */
[----:B------:R-:W-:Y:S01]  /*8c50*/  IMAD R211, R211, c[0x0][0x1c0], RZ ;  /* 0x00007000d3d37a24 */ /* 0x000fe200078e02ff */
[----:B------:R1:W-:Y:S01]  /*8c60*/  RED.E.ADD.F32.FTZ.RN.STRONG.GPU [R4.64], R10 ;  /* 0x0000000a0400798e */ /* 0x0003e2000c10e784 */
[----:B------:R-:W-:Y:S02]  /*8c70*/  IMAD.SHL.U32 R208, R208, 0x10, RZ ;  /* 0x00000010d0d07824 */ /* 0x000fe400078e00ff */
[----:B------:R-:W-:Y:S01]  /*8c80*/  IMAD.SHL.U32 R211, R211, 0x10, RZ ;  /* 0x00000010d3d37824 */ /* 0x000fe200078e00ff */
[----:B------:R1:W-:Y:S02]  /*8c90*/  RED.E.ADD.F32.FTZ.RN.STRONG.GPU [R6.64], R11 ;  /* 0x0000000b0600798e */ /* 0x0003e4000c10e784 */
[C---:B------:R-:W-:Y:S02]  /*8ca0*/  IADD3 R210, R208.reuse, 0x20, RZ ;  /* 0x00000020d0d27810 */ /* 0x040fe40007ffe0ff */
[----:B------:R-:W-:Y:S03]  /*8cb0*/  RED.E.ADD.F32.FTZ.RN.STRONG.GPU [R234.64+0x80], R16 ;  /* 0x00008010ea00798e */ /* 0x000fe6000c10e784 */
[----:B------:R-:W-:Y:S01]  /*8cc0*/  IMAD.IADD R210, R239, 0x1, R210 ;  /* 0x00000001efd27824 */ /* 0x000fe200078e02d2 */
[----:B------:R-:W-:Y:S04]  /*8cd0*/  RED.E.ADD.F32.FTZ.RN.STRONG.GPU [R196.64+0x80], R17 ;  /* 0x00008011c400798e */ /* 0x000fe8000c10e784 */
[----:B------:R-:W3:Y:S01]  /*8ce0*/  LDL R198, [R1+0x44] ;  /* 0x0000440001c67983 */ /* 0x000ee20000100800 */
[CC--:B-1----:R-:W-:Y:S04]  /*8cf0*/  LEA R4, P0, R205.reuse, R234.reuse, 0x2 ;  /* 0x000000eacd047211 */ /* 0x0c2fe800078010ff */
[-C--:B------:R-:W-:Y:S02]  /*8d00*/  LEA.HI.X.SX32 R5, R205, R235.reuse, 0x2, P0 ;  /* 0x000000ebcd057211 */ /* 0x080fe400000f16ff */
[C---:B------:R-:W-:Y:S02]  /*8d10*/  IADD3 R205, R208.reuse, 0x20, RZ ;  /* 0x00000020d0cd7810 */ /* 0x040fe40007ffe0ff */
[----:B------:R-:W-:Y:S01]  /*8d20*/  IADD3 R208, R208, 0x20, RZ ;  /* 0x00000020d0d07810 */ /* 0x000fe20007ffe0ff */
[----:B------:R-:W-:Y:S01]  /*8d30*/  RED.E.ADD.F32.FTZ.RN.STRONG.GPU [R4.64], R18 ;  /* 0x000000120400798e */ /* 0x000fe2000c10e784 */
[CC--:B------:R-:W-:Y:S01]  /*8d40*/  LEA R6, P1, R210.reuse, R234.reuse, 0x2 ;  /* 0x000000ead2067211 */ /* 0x0c0fe200078210ff */
[C---:B------:R-:W-:Y:S02]  /*8d50*/  IMAD.IADD R205, R239.reuse, 0x1, R205 ;  /* 0x00000001efcd7824 */ /* 0x040fe400078e02cd */
[C---:B------:R-:W-:Y:S01]  /*8d60*/  IMAD.IADD R208, R239.reuse, 0x1, R208 ;  /* 0x00000001efd07824 */ /* 0x040fe200078e02d0 */
[-C--:B------:R-:W-:Y:S01]  /*8d70*/  LEA.HI.X.SX32 R7, R210, R235.reuse, 0x2, P1 ;  /* 0x000000ebd2077211 */ /* 0x080fe200008f16ff */
[C---:B------:R-:W-:Y:S02]  /*8d80*/  IMAD.IADD R205, R239.reuse, 0x1, R205 ;  /* 0x00000001efcd7824 */ /* 0x040fe400078e02cd */
[C---:B------:R-:W-:Y:S02]  /*8d90*/  IMAD.IADD R208, R239.reuse, 0x1, R208 ;  /* 0x00000001efd07824 */ /* 0x040fe400078e02d0 */
[----:B------:R-:W-:Y:S01]  /*8da0*/  IMAD.IADD R205, R239, 0x1, R205 ;  /* 0x00000001efcd7824 */ /* 0x000fe200078e02cd */
[----:B------:R-:W-:Y:S02]  /*8db0*/  RED.E.ADD.F32.FTZ.RN.STRONG.GPU [R6.64], R19 ;  /* 0x000000130600798e */ /* 0x000fe4000c10e784 */
[CC--:B------:R-:W-:Y:S02]  /*8dc0*/  LEA R10, P0, R208.reuse, R234.reuse, 0x2 ;  /* 0x000000ead00a7211 */ /* 0x0c0fe400078010ff */
[CC--:B------:R-:W-:Y:S02]  /*8dd0*/  LEA R8, P2, R205.reuse, R234.reuse, 0x2 ;  /* 0x000000eacd087211 */ /* 0x0c0fe400078410ff */
[-C--:B------:R-:W-:Y:S01]  /*8de0*/  LEA.HI.X.SX32 R11, R208, R235.reuse, 0x2, P0 ;  /* 0x000000ebd00b7211 */ /* 0x080fe200000f16ff */
[----:B------:R-:W-:Y:S01]  /*8df0*/  IMAD.MOV.U32 R208, RZ, RZ, c[0x0][0x22c] ;  /* 0x00008b00ffd07624 */ /* 0x000fe200078e00ff */
[-C--:B------:R-:W-:Y:S03]  /*8e00*/  LEA.HI.X.SX32 R9, R205, R235.reuse, 0x2, P2 ;  /* 0x000000ebcd097211 */ /* 0x080fe600010f16ff */
[----:B------:R1:W-:Y:S01]  /*8e10*/  RED.E.ADD.F32.FTZ.RN.STRONG.GPU [R10.64], R12 ;  /* 0x0000000c0a00798e */ /* 0x0003e2000c10e784 */
[----:B------:R-:W-:Y:S03]  /*8e20*/  IMAD R208, R208, c[0x0][0x1c0], RZ ;  /* 0x00007000d0d07a24 */ /* 0x000fe600078e02ff */
[----:B------:R1:W-:Y:S01]  /*8e30*/  RED.E.ADD.F32.FTZ.RN.STRONG.GPU [R8.64], R13 ;  /* 0x0000000d0800798e */ /* 0x0003e2000c10e784 */
[----:B------:R-:W-:Y:S05]  /*8e40*/  IMAD.SHL.U32 R208, R208, 0x10, RZ ;  /* 0x00000010d0d07824 */ /* 0x000fea00078e00ff */
[C---:B------:R-:W-:Y:S02]  /*8e50*/  IADD3 R202, R208.reuse, 0x40, RZ ;  /* 0x00000040d0ca7810 */ /* 0x040fe40007ffe0ff */
[C---:B------:R-:W-:Y:S02]  /*8e60*/  IADD3 R201, R208.reuse, 0x40, RZ ;  /* 0x00000040d0c97810 */ /* 0x040fe40007ffe0ff */
        /* <DEDUP_REMOVED lines=8> */
[----:B-1----:R-:W-:Y:S01]  /*8ef0*/  IADD3 R12, R211, 0x60, RZ ;  /* 0x00000060d30c7810 */ /* 0x002fe20007ffe0ff */
[----:B------:R-:W-:Y:S01]  /*8f00*/  IMAD R208, R208, c[0x0][0x1c0], RZ ;  /* 0x00007000d0d07a24 */ /* 0x000fe200078e02ff */
[----:B------:R-:W3:Y:S02]  /*8f10*/  LDL R13, [R1+0x20] ;  /* 0x00002000010d7983 */ /* 0x000ee40000100800 */
[-C--:B------:R-:W-:Y:S01]  /*8f20*/  LEA R8, P2, R200, R234.reuse, 0x2 ;  /* 0x000000eac8087211 */ /* 0x080fe200078410ff */
[----:B------:R-:W-:Y:S02]  /*8f30*/  IMAD.SHL.U32 R208, R208, 0x10, RZ ;  /* 0x00000010d0d07824 */ /* 0x000fe400078e00ff */
[----:B------:R-:W-:Y:S01]  /*8f40*/  IMAD.MOV.U32 R211, RZ, RZ, c[0x0][0x22c] ;  /* 0x00008b00ffd37624 */ /* 0x000fe200078e00ff */
[-C--:B------:R-:W-:Y:S02]  /*8f50*/  LEA.HI.X.SX32 R9, R200, R235.reuse, 0x2, P2 ;  /* 0x000000ebc8097211 */ /* 0x080fe400010f16ff */
[C---:B------:R-:W-:Y:S01]  /*8f60*/  IADD3 R17, R208.reuse, 0x60, RZ ;  /* 0x00000060d0117810 */ /* 0x040fe20007ffe0ff */
[----:B------:R-:W-:Y:S01]  /*8f70*/  IMAD R211, R211, c[0x0][0x1c0], RZ ;  /* 0x00007000d3d37a24 */ /* 0x000fe200078e02ff */
[----:B------:R-:W-:Y:S03]  /*8f80*/  IADD3 R16, R208, 0x60, RZ ;  /* 0x00000060d0107810 */ /* 0x000fe60007ffe0ff */
[C---:B------:R-:W-:Y:S02]  /*8f90*/  IMAD.IADD R17, R239.reuse, 0x1, R17 ;  /* 0x00000001ef117824 */ /* 0x040fe400078e0211 */
[----:B------:R-:W-:Y:S02]  /*8fa0*/  IMAD.IADD R16, R239, 0x1, R16 ;  /* 0x00000001ef107824 */ /* 0x000fe400078e0210 */
[----:B------:R-:W-:Y:S02]  /*8fb0*/  IMAD.SHL.U32 R211, R211, 0x10, RZ ;  /* 0x00000010d3d37824 */ /* 0x000fe400078e00ff */
[----:B------:R-:W-:Y:S01]  /*8fc0*/  IMAD.IADD R16, R239, 0x1, R16 ;  /* 0x00000001ef107824 */ /* 0x000fe200078e0210 */
[CC--:B--2---:R-:W-:Y:S04]  /*8fd0*/  LEA R4, P1, R0.reuse, R234.reuse, 0x2 ;  /* 0x000000ea00047211 */ /* 0x0c4fe800078210ff */
[-C--:B------:R-:W-:Y:S01]  /*8fe0*/  LEA.HI.X.SX32 R5, R0, R235.reuse, 0x2, P1 ;  /* 0x000000eb00057211 */ /* 0x080fe200008f16ff */
[----:B------:R-:W-:Y:S04]  /*8ff0*/  IMAD.MOV.U32 R0, RZ, RZ, c[0x0][0x22c] ;  /* 0x00008b00ff007624 */ /* 0x000fe800078e00ff */
[----:B------:R1:W-:Y:S01]  /*9000*/  RED.E.ADD.F32.FTZ.RN.STRONG.GPU [R4.64], R14 ;  /* 0x0000000e0400798e */ /* 0x0003e2000c10e784 */
[----:B------:R-:W-:Y:S01]  /*9010*/  IMAD R0, R0, c[0x0][0x1c0], RZ ;  /* 0x0000700000007a24 */ /* 0x000fe200078e02ff */
[-C--:B----4-:R-:W-:Y:S03]  /*9020*/  LEA R6, P0, R204, R234.reuse, 0x2 ;  /* 0x000000eacc067211 */ /* 0x090fe600078010ff */
[----:B------:R-:W-:Y:S01]  /*9030*/  IMAD.SHL.U32 R0, R0, 0x10, RZ ;  /* 0x0000001000007824 */ /* 0x000fe200078e00ff */
[-C--:B------:R-:W-:Y:S04]  /*9040*/  LEA.HI.X.SX32 R7, R204, R235.reuse, 0x2, P0 ;  /* 0x000000ebcc077211 */ /* 0x080fe800000f16ff */
[----:B------:R-:W-:Y:S01]  /*9050*/  IADD3 R0, R0, 0x40, RZ ;  /* 0x0000004000007810 */ /* 0x000fe20007ffe0ff */
[----:B------:R2:W-:Y:S04]  /*9060*/  RED.E.ADD.F32.FTZ.RN.STRONG.GPU [R6.64], R15 ;  /* 0x0000000f0600798e */ /* 0x0005e8000c10e784 */
[----:B------:R-:W-:Y:S04]  /*9070*/  RED.E.ADD.F32.FTZ.RN.STRONG.GPU [R234.64+0x100], R84 ;  /* 0x00010054ea00798e */ /* 0x000fe8000c10e784 */
[----:B------:R-:W-:Y:S01]  /*9080*/  RED.E.ADD.F32.FTZ.RN.STRONG.GPU [R196.64+0x100], R85 ;  /* 0x00010055c400798e */ /* 0x000fe2000c10e784 */
[CC--:B-1----:R-:W-:Y:S03]  /*9090*/  LEA R4, P0, R0.reuse, R234.reuse, 0x2 ;  /* 0x000000ea00047211 */ /* 0x0c2fe600078010ff */
[----:B------:R-:W4:Y:S01]  /*90a0*/  LDL R14, [R1+0x40] ;  /* 0x00004000010e7983 */ /* 0x000f220000100800 */
[-C--:B------:R-:W-:Y:S03]  /*90b0*/  LEA.HI.X.SX32 R5, R0, R235.reuse, 0x2, P0 ;  /* 0x000000eb00057211 */ /* 0x080fe600000f16ff */
[----:B------:R-:W4:Y:S01]  /*90c0*/  LDL R0, [R1+0x24] ;  /* 0x0000240001007983 */ /* 0x000f220000100800 */
[CC--:B------:R-:W-:Y:S03]  /*90d0*/  LEA R10, P0, R201.reuse, R234.reuse, 0x2 ;  /* 0x000000eac90a7211 */ /* 0x0c0fe600078010ff */
[----:B------:R3:W-:Y:S01]  /*90e0*/  RED.E.ADD.F32.FTZ.RN.STRONG.GPU [R4.64], R86 ;  /* 0x000000560400798e */ /* 0x0007e2000c10e784 */
[CC--:B--2---:R-:W-:Y:S02]  /*90f0*/  LEA R6, P1, R202.reuse, R234.reuse, 0x2 ;  /* 0x000000eaca067211 */ /* 0x0c4fe400078210ff */
[-C--:B------:R-:W-:Y:S02]  /*9100*/  LEA.HI.X.SX32 R11, R201, R235.reuse, 0x2, P0 ;  /* 0x000000ebc90b7211 */ /* 0x080fe400000f16ff */
[-C--:B------:R-:W-:Y:S02]  /*9110*/  LEA.HI.X.SX32 R7, R202, R235.reuse, 0x2, P1 ;  /* 0x000000ebca077211 */ /* 0x080fe400008f16ff */
[----:B------:R-:W-:Y:S01]  /*9120*/  IADD3 R15, R208, 0x60, RZ ;  /* 0x00000060d00f7810 */ /* 0x000fe20007ffe0ff */
[----:B------:R-:W-:Y:S02]  /*9130*/  IMAD.MOV.U32 R208, RZ, RZ, c[0x0][0x22c] ;  /* 0x00008b00ffd07624 */ /* 0x000fe400078e00ff */
[----:B------:R1:W-:Y:S02]  /*9140*/  RED.E.ADD.F32.FTZ.RN.STRONG.GPU [R6.64], R87 ;  /* 0x000000570600798e */ /* 0x0003e4000c10e784 */
[C---:B------:R-:W-:Y:S02]  /*9150*/  IMAD.IADD R15, R239.reuse, 0x1, R15 ;  /* 0x00000001ef0f7824 */ /* 0x040fe400078e020f */
[----:B------:R-:W-:Y:S01]  /*9160*/  RED.E.ADD.F32.FTZ.RN.STRONG.GPU [R10.64], R88 ;  /* 0x000000580a00798e */ /* 0x000fe2000c10e784 */
[----:B------:R-:W-:Y:S02]  /*9170*/  IMAD R208, R208, c[0x0][0x1c0], RZ ;  /* 0x00007000d0d07a24 */ /* 0x000fe400078e02ff */
[C---:B------:R-:W-:Y:S01]  /*9180*/  IMAD.IADD R15, R239.reuse, 0x1, R15 ;  /* 0x00000001ef0f7824 */ /* 0x040fe200078e020f */
[----:B------:R2:W-:Y:S01]  /*9190*/  RED.E.ADD.F32.FTZ.RN.STRONG.GPU [R8.64], R89 ;  /* 0x000000590800798e */ /* 0x0005e2000c10e784 */
[----:B------:R-:W-:Y:S02]  /*91a0*/  IMAD.SHL.U32 R208, R208, 0x10, RZ ;  /* 0x00000010d0d07824 */ /* 0x000fe400078e00ff */
[----:B------:R-:W-:Y:S01]  /*91b0*/  IMAD.IADD R15, R239, 0x1, R15 ;  /* 0x00000001ef0f7824 */ /* 0x000fe200078e020f */
[----:B------:R-:W-:Y:S01]  /*91c0*/  LDSM.16.MT88.4 R84, [R2+0x4000] ;  /* 0x004000000254783b */ /* 0x000fe20000004200 */
[CC--:B---3--:R-:W-:Y:S04]  /*91d0*/  LEA R4, P1, R199.reuse, R234.reuse, 0x2 ;  /* 0x000000eac7047211 */ /* 0x0c8fe800078210ff */
[-C--:B------:R-:W-:Y:S05]  /*91e0*/  LEA.HI.X.SX32 R5, R199, R235.reuse, 0x2, P1 ;  /* 0x000000ebc7057211 */ /* 0x080fea00008f16ff */
[----:B------:R3:W-:Y:S01]  /*91f0*/  RED.E.ADD.F32.FTZ.RN.STRONG.GPU [R4.64], R90 ;  /* 0x0000005a0400798e */ /* 0x0007e2000c10e784 */
[CC--:B-1----:R-:W-:Y:S04]  /*9200*/  LEA R6, P0, R198.reuse, R234.reuse, 0x2 ;  /* 0x000000eac6067211 */ /* 0x0c2fe800078010ff */
        /* <DEDUP_REMOVED lines=9> */
[C---:B------:R-:W-:Y:S01]  /*92a0*/  IMAD.IADD R15, R239.reuse, 0x1, R15 ;  /* 0x00000001ef0f7824 */ /* 0x040fe200078e020f */
[CC--:B---3--:R-:W-:Y:S03]  /*92b0*/  LEA R4, P0, R12.reuse, R234.reuse, 0x2 ;  /* 0x000000ea0c047211 */ /* 0x0c8fe600078010ff */
[----:B------:R-:W-:Y:S01]  /*92c0*/  IMAD.IADD R15, R239, 0x1, R15 ;  /* 0x00000001ef0f7824 */ /* 0x000fe200078e020f */
[-C--:B------:R-:W-:Y:S02]  /*92d0*/  LEA.HI.X.SX32 R5, R12, R235.reuse, 0x2, P0 ;  /* 0x000000eb0c057211 */ /* 0x080fe400000f16ff */
[CC--:B------:R-:W-:Y:S01]  /*92e0*/  LEA R10, P0, R16.reuse, R234.reuse, 0x2 ;  /* 0x000000ea100a7211 */ /* 0x0c0fe200078010ff */
[----:B------:R-:W2:Y:S01]  /*92f0*/  LDL R12, [R1+0x3c] ;  /* 0x00003c00010c7983 */ /* 0x000ea20000100800 */
[CC--:B-1----:R-:W-:Y:S03]  /*9300*/  LEA R6, P1, R17.reuse, R234.reuse, 0x2 ;  /* 0x000000ea11067211 */ /* 0x0c2fe600078210ff */
[----:B------:R-:W-:Y:S01]  /*9310*/  RED.E.ADD.F32.FTZ.RN.STRONG.GPU [R4.64], R98 ;  /* 0x000000620400798e */ /* 0x000fe2000c10e784 */
[-C--:B------:R-:W-:Y:S02]  /*9320*/  LEA.HI.X.SX32 R11, R16, R235.reuse, 0x2, P0 ;  /* 0x000000eb100b7211 */ /* 0x080fe400000f16ff */
[-C--:B------:R-:W-:Y:S02]  /*9330*/  LEA.HI.X.SX32 R7, R17, R235.reuse, 0x2, P1 ;  /* 0x000000eb11077211 */ /* 0x080fe400008f16ff */
[C---:B------:R-:W-:Y:S02]  /*9340*/  IADD3 R17, R208.reuse, 0x80, RZ ;  /* 0x00000080d0117810 */ /* 0x040fe40007ffe0ff */
[----:B------:R-:W-:Y:S01]  /*9350*/  IADD3 R16, R208, 0x80, RZ ;  /* 0x00000080d0107810 */ /* 0x000fe20007ffe0ff */
[----:B------:R-:W-:Y:S01]  /*9360*/  RED.E.ADD.F32.FTZ.RN.STRONG.GPU [R6.64], R99 ;  /* 0x000000630600798e */ /* 0x000fe2000c10e784 */
[----:B------:R-:W-:Y:S02]  /*9370*/  IMAD.MOV.U32 R208, RZ, RZ, c[0x0][0x22c] ;  /* 0x00008b00ffd07624 */ /* 0x000fe400078e00ff */
[C---:B------:R-:W-:Y:S01]  /*9380*/  IMAD.IADD R17, R239.reuse, 0x1, R17 ;  /* 0x00000001ef117824 */ /* 0x040fe200078e0211 */
[----:B------:R-:W-:Y:S01]  /*9390*/  RED.E.ADD.F32.FTZ.RN.STRONG.GPU [R10.64], R92 ;  /* 0x0000005c0a00798e */ /* 0x000fe2000c10e784 */
[C---:B------:R-:W-:Y:S02]  /*93a0*/  IMAD.IADD R16, R239.reuse, 0x1, R16 ;  /* 0x00000001ef107824 */ /* 0x040fe400078e0210 */
[----:B------:R-:W-:Y:S01]  /*93b0*/  IMAD R208, R208, c[0x0][0x1c0], RZ ;  /* 0x00007000d0d07a24 */ /* 0x000fe200078e02ff */
[----:B------:R1:W-:Y:S01]  /*93c0*/  RED.E.ADD.F32.FTZ.RN.STRONG.GPU [R8.64], R93 ;  /* 0x0000005d0800798e */ /* 0x0003e2000c10e784 */
[C---:B------:R-:W-:Y:S02]  /*93d0*/  IMAD.IADD R16, R239.reuse, 0x1, R16 ;  /* 0x00000001ef107824 */ /* 0x040fe400078e0210 */
[----:B------:R-:W-:Y:S01]  /*93e0*/  IMAD.SHL.U32 R208, R208, 0x10, RZ ;  /* 0x00000010d0d07824 */ /* 0x000fe200078e00ff */
[----:B------:R-:W-:Y:S04]  /*93f0*/  LDSM.16.MT88.4 R96, [R220+0x28800] ;  /* 0x02880000dc60783b */ /* 0x000fe80000004200 */
[C---:B------:R-:W-:Y:S02]  /*9400*/  IADD3 R18, R208.reuse, 0xa0, RZ ;  /* 0x000000a0d0127810 */ /* 0x040fe40007ffe0ff */
[----:B------:R-:W-:Y:S03]  /*9410*/  IADD3 R19, R208, 0xa0, RZ ;  /* 0x000000a0d0137810 */ /* 0x000fe60007ffe0ff */
[C---:B------:R-:W-:Y:S02]  /*9420*/  IMAD.IADD R18, R239.reuse, 0x1, R18 ;  /* 0x00000001ef127824 */ /* 0x040fe400078e0212 */
[C---:B------:R-:W-:Y:S02]  /*9430*/  IMAD.IADD R19, R239.reuse, 0x1, R19 ;  /* 0x00000001ef137824 */ /* 0x040fe400078e0213 */
[----:B------:R-:W-:Y:S01]  /*9440*/  IMAD.IADD R18, R239, 0x1, R18 ;  /* 0x00000001ef127824 */ /* 0x000fe200078e0212 */
[CC--:B-1----:R-:W-:Y:S04]  /*9450*/  LEA R8, P2, R15.reuse, R234.reuse, 0x2 ;  /* 0x000000ea0f087211 */ /* 0x0c2fe800078410ff */
[-C--:B------:R-:W-:Y:S02]  /*9460*/  LEA.HI.X.SX32 R9, R15, R235.reuse, 0x2, P2 ;  /* 0x000000eb0f097211 */ /* 0x080fe400010f16ff */
[----:B------:R-:W-:Y:S01]  /*9470*/  IADD3 R15, R211, 0xa0, RZ ;  /* 0x000000a0d30f7810 */ /* 0x000fe20007ffe0ff */
[----:B------:R-:W-:Y:S04]  /*9480*/  IMAD.MOV.U32 R211, RZ, RZ, c[0x0][0x22c] ;  /* 0x00008b00ffd37624 */ /* 0x000fe800078e00ff */
[----:B------:R-:W-:Y:S04]  /*9490*/  IMAD R211, R211, c[0x0][0x1c0], RZ ;  /* 0x00007000d3d37a24 */ /* 0x000fe800078e02ff */
[----:B------:R-:W-:Y:S01]  /*94a0*/  IMAD.SHL.U32 R211, R211, 0x10, RZ ;  /* 0x00000010d3d37824 */ /* 0x000fe200078e00ff */
[CC--:B----4-:R-:W-:Y:S04]  /*94b0*/  LEA R6, P0, R14.reuse, R234.reuse, 0x2 ;  /* 0x000000ea0e067211 */ /* 0x0d0fe800078010ff */
[-C--:B------:R-:W-:Y:S02]  /*94c0*/  LEA.HI.X.SX32 R7, R14, R235.reuse, 0x2, P0 ;  /* 0x000000eb0e077211 */ /* 0x080fe400000f16ff */
[CC--:B------:R-:W-:Y:S01]  /*94d0*/  LEA R4, P1, R0.reuse, R234.reuse, 0x2 ;  /* 0x000000ea00047211 */ /* 0x0c0fe200078210ff */
[----:B------:R-:W3:Y:S03]  /*94e0*/  LDL R14, [R1+0x1c] ;  /* 0x00001c00010e7983 */ /* 0x000ee60000100800 */
        /* <DEDUP_REMOVED lines=12> */
[----:B------:R-:W3:Y:S01]  /*95b0*/  LDL R0, [R1+0x38] ;  /* 0x0000380001007983 */ /* 0x000ee20000100800 */
[CC--:B----4-:R-:W-:Y:S02]  /*95c0*/  LEA R6, P1, R17.reuse, R234.reuse, 0x2 ;  /* 0x000000ea11067211 */ /* 0x0d0fe400078210ff */
[CC--:B------:R-:W-:Y:S01]  /*95d0*/  LEA R10, P0, R16.reuse, R234.reuse, 0x2 ;  /* 0x000000ea100a7211 */ /* 0x0c0fe200078010ff */
[----:B------:R1:W-:Y:S01]  /*95e0*/  RED.E.ADD.F32.FTZ.RN.STRONG.GPU [R4.64], R102 ;  /* 0x000000660400798e */ /* 0x0003e2000c10e784 */
[-C--:B------:R-:W-:Y:S02]  /*95f0*/  LEA.HI.X.SX32 R7, R17, R235.reuse, 0x2, P1 ;  /* 0x000000eb11077211 */ /* 0x080fe400008f16ff */
[-C--:B------:R-:W-:Y:S01]  /*9600*/  LEA.HI.X.SX32 R11, R16, R235.reuse, 0x2, P0 ;  /* 0x000000eb100b7211 */ /* 0x080fe200000f16ff */
[----:B------:R-:W4:Y:S04]  /*9610*/  LDL R17, [R1+0x18] ;  /* 0x0000180001117983 */ /* 0x000f280000100800 */
[----:B------:R2:W-:Y:S04]  /*9620*/  RED.E.ADD.F32.FTZ.RN.STRONG.GPU [R6.64], R103 ;  /* 0x000000670600798e */ /* 0x0005e8000c10e784 */
[----:B------:R-:W-:Y:S04]  /*9630*/  RED.E.ADD.F32.FTZ.RN.STRONG.GPU [R10.64], R104 ;  /* 0x000000680a00798e */ /* 0x000fe8000c10e784 */
[----:B------:R-:W-:Y:S04]  /*9640*/  RED.E.ADD.F32.FTZ.RN.STRONG.GPU [R8.64], R105 ;  /* 0x000000690800798e */ /* 0x000fe8000c10e784 */
[----:B------:R-:W4:Y:S04]  /*9650*/  LDL R16, [R1+0x34] ;  /* 0x0000340001107983 */ /* 0x000f280000100800 */
[----:B------:R-:W-:Y:S01]  /*9660*/  LDSM.16.MT88.4 R100, [R2+0x2800] ;  /* 0x002800000264783b */ /* 0x000fe20000004200 */
[CC--:B-1----:R-:W-:Y:S04]  /*9670*/  LEA R4, P1, R13.reuse, R234.reuse, 0x2 ;  /* 0x000000ea0d047211 */ /* 0x0c2fe800078210ff */
[-C--:B------:R-:W-:Y:S02]  /*9680*/  LEA.HI.X.SX32 R5, R13, R235.reuse, 0x2, P1 ;  /* 0x000000eb0d057211 */ /* 0x080fe400008f16ff */
[CC--:B--2---:R-:W-:Y:S03]  /*9690*/  LEA R6, P0, R12.reuse, R234.reuse, 0x2 ;  /* 0x000000ea0c067211 */ /* 0x0c4fe600078010ff */
[----:B------:R1:W-:Y:S01]  /*96a0*/  RED.E.ADD.F32.FTZ.RN.STRONG.GPU [R4.64], R106 ;  /* 0x0000006a0400798e */ /* 0x0003e2000c10e784 */
[-C--:B------:R-:W-:Y:S02]  /*96b0*/  LEA.HI.X.SX32 R7, R12, R235.reuse, 0x2, P0 ;  /* 0x000000eb0c077211 */ /* 0x080fe400000f16ff */
[CC--:B------:R-:W-:Y:S03]  /*96c0*/  LEA R12, P1, R19.reuse, R234.reuse, 0x2 ;  /* 0x000000ea130c7211 */ /* 0x0c0fe600078210ff */
[----:B------:R-:W-:Y:S01]  /*96d0*/  RED.E.ADD.F32.FTZ.RN.STRONG.GPU [R6.64], R107 ;  /* 0x0000006b0600798e */ /* 0x000fe2000c10e784 */
[-C--:B------:R-:W-:Y:S02]  /*96e0*/  LEA.HI.X.SX32 R13, R19, R235.reuse, 0x2, P1 ;  /* 0x000000eb130d7211 */ /* 0x080fe400008f16ff */
[----:B------:R-:W-:Y:S01]  /*96f0*/  IADD3 R19, R211, 0xc0, RZ ;  /* 0x000000c0d3137810 */ /* 0x000fe20007ffe0ff */
[----:B------:R-:W-:Y:S04]  /*9700*/  RED.E.ADD.F32.FTZ.RN.STRONG.GPU [R234.64+0x280], R112 ;  /* 0x00028070ea00798e */ /* 0x000fe8000c10e784 */
[----:B------:R-:W-:Y:S01]  /*9710*/  RED.E.ADD.F32.FTZ.RN.STRONG.GPU [R196.64+0x280], R113 ;  /* 0x00028071c400798e */ /* 0x000fe2000c10e784 */
[----:B------:R-:W-:Y:S03]  /*9720*/  IMAD.IADD R19, R239, 0x1, R19 ;  /* 0x00000001ef137824 */ /* 0x000fe600078e0213 */
[----:B------:R-:W-:Y:S01]  /*9730*/  LDSM.16.MT88.4 R104, [R2+0x4800] ;  /* 0x004800000268783b */ /* 0x000fe20000004200 */
[CC--:B-1----:R-:W-:Y:S04]  /*9740*/  LEA R4, P0, R15.reuse, R234.reuse, 0x2 ;  /* 0x000000ea0f047211 */ /* 0x0c2fe800078010ff */
[-C--:B------:R-:W-:Y:S02]  /*9750*/  LEA.HI.X.SX32 R5, R15, R235.reuse, 0x2, P0 ;  /* 0x000000eb0f057211 */ /* 0x080fe400000f16ff */
[-C--:B------:R-:W-:Y:S02]  /*9760*/  LEA R10, P0, R18, R234.reuse, 0x2 ;  /* 0x000000ea120a7211 */ /* 0x080fe400078010ff */
[----:B------:R-:W-:Y:S01]  /*9770*/  IADD3 R15, R208, 0xa0, RZ ;  /* 0x000000a0d00f7810 */ /* 0x000fe20007ffe0ff */
[----:B------:R-:W-:Y:S01]  /*9780*/  RED.E.ADD.F32.FTZ.RN.STRONG.GPU [R4.64], R114 ;  /* 0x000000720400798e */ /* 0x000fe2000c10e784 */
[-C--:B------:R-:W-:Y:S01]  /*9790*/  LEA.HI.X.SX32 R11, R18, R235.reuse, 0x2, P0 ;  /* 0x000000eb120b7211 */ /* 0x080fe200000f16ff */
[----:B------:R-:W-:Y:S02]  /*97a0*/  IMAD.MOV.U32 R208, RZ, RZ, c[0x0][0x22c] ;  /* 0x00008b00ffd07624 */ /* 0x000fe400078e00ff */
[C---:B------:R-:W-:Y:S01]  /*97b0*/  IMAD.IADD R15, R239.reuse, 0x1, R15 ;  /* 0x00000001ef0f7824 */ /* 0x040fe200078e020f */
[----:B------:R-:W-:Y:S01]  /*97c0*/  RED.E.ADD.F32.FTZ.RN.STRONG.GPU [R12.64], R115 ;  /* 0x000000730c00798e */ /* 0x000fe2000c10e784 */
[----:B------:R-:W-:Y:S02]  /*97d0*/  IMAD R208, R208, c[0x0][0x1c0], RZ ;  /* 0x00007000d0d07a24 */ /* 0x000fe400078e02ff */
[C---:B------:R-:W-:Y:S01]  /*97e0*/  IMAD.IADD R15, R239.reuse, 0x1, R15 ;  /* 0x00000001ef0f7824 */ /* 0x040fe200078e020f */
[----:B------:R1:W-:Y:S01]  /*97f0*/  RED.E.ADD.F32.FTZ.RN.STRONG.GPU [R10.64], R108 ;  /* 0x0000006c0a00798e */ /* 0x0003e2000c10e784 */
[----:B------:R-:W-:Y:S02]  /*9800*/  IMAD.SHL.U32 R208, R208, 0x10, RZ ;  /* 0x00000010d0d07824 */ /* 0x000fe400078e00ff */
[----:B------:R-:W-:Y:S05]  /*9810*/  IMAD.IADD R15, R239, 0x1, R15 ;  /* 0x00000001ef0f7824 */ /* 0x000fea00078e020f */
[CC--:B------:R-:W-:Y:S04]  /*9820*/  LEA R8, P2, R15.reuse, R234.reuse, 0x2 ;  /* 0x000000ea0f087211 */ /* 0x0c0fe800078410ff */
[-C--:B------:R-:W-:Y:S02]  /*9830*/  LEA.HI.X.SX32 R9, R15, R235.reuse, 0x2, P2 ;  /* 0x000000eb0f097211 */ /* 0x080fe400010f16ff */
[----:B------:R-:W-:Y:S01]  /*9840*/  IADD3 R15, R208, 0xc0, RZ ;  /* 0x000000c0d00f7810 */ /* 0x000fe20007ffe0ff */
[----:B------:R-:W-:Y:S02]  /*9850*/  IMAD.MOV.U32 R208, RZ, RZ, c[0x0][0x22c] ;  /* 0x00008b00ffd07624 */ /* 0x000fe400078e00ff */
[----:B------:R-:W-:Y:S02]  /*9860*/  RED.E.ADD.F32.FTZ.RN.STRONG.GPU [R8.64], R109 ;  /* 0x0000006d0800798e */ /* 0x000fe4000c10e784 */
[----:B------:R-:W-:Y:S04]  /*9870*/  IMAD R208, R208, c[0x0][0x1c0], RZ ;  /* 0x00007000d0d07a24 */ /* 0x000fe800078e02ff */
[----:B------:R-:W-:Y:S05]  /*9880*/  IMAD.SHL.U32 R208, R208, 0x10, RZ ;  /* 0x00000010d0d07824 */ /* 0x000fea00078e00ff */
[----:B------:R-:W-:Y:S05]  /*9890*/  IADD3 R18, R208, 0xc0, RZ ;  /* 0x000000c0d0127810 */ /* 0x000fea0007ffe0ff */
[C---:B------:R-:W-:Y:S04]  /*98a0*/  IMAD.IADD R18, R239.reuse, 0x1, R18 ;  /* 0x00000001ef127824 */ /* 0x040fe800078e0212 */
[C---:B------:R-:W-:Y:S04]  /*98b0*/  IMAD.IADD R18, R239.reuse, 0x1, R18 ;  /* 0x00000001ef127824 */ /* 0x040fe800078e0212 */
[----:B------:R-:W-:Y:S05]  /*98c0*/  IMAD.IADD R18, R239, 0x1, R18 ;  /* 0x00000001ef127824 */ /* 0x000fea00078e0212 */
[CC--:B-1----:R-:W-:Y:S04]  /*98d0*/  LEA R10, P2, R18.reuse, R234.reuse, 0x2 ;  /* 0x000000ea120a7211 */ /* 0x0c2fe800078410ff */
[-C--:B------:R-:W-:Y:S02]  /*98e0*/  LEA.HI.X.SX32 R11, R18, R235.reuse, 0x2, P2 ;  /* 0x000000eb120b7211 */ /* 0x080fe400010f16ff */
[CC--:B---3--:R-:W-:Y:S04]  /*98f0*/  LEA R6, P1, R14.reuse, R234.reuse, 0x2 ;  /* 0x000000ea0e067211 */ /* 0x0c8fe800078210ff */
[-C--:B------:R-:W-:Y:S02]  /*9900*/  LEA.HI.X.SX32 R7, R14, R235.reuse, 0x2, P1 ;  /* 0x000000eb0e077211 */ /* 0x080fe400008f16ff */
[----:B------:R-:W2:Y:S04]  /*9910*/  LDL R14, [R1+0xc] ;  /* 0x00000c00010e7983 */ /* 0x000ea80000100800 */
[----:B------:R1:W-:Y:S02]  /*9920*/  RED.E.ADD.F32.FTZ.RN.STRONG.GPU [R6.64], R110 ;  /* 0x0000006e0600798e */ /* 0x0003e4000c10e784 */
[CC--:B-1----:R-:W-:Y:S02]  /*9930*/  LEA R6, P1, R19.reuse, R234.reuse, 0x2 ;  /* 0x000000ea13067211 */ /* 0x0c2fe400078210ff */
[CC--:B------:R-:W-:Y:S02]  /*9940*/  LEA R4, P0, R0.reuse, R234.reuse, 0x2 ;  /* 0x000000ea00047211 */ /* 0x0c0fe400078010ff */
[-C--:B------:R-:W-:Y:S02]  /*9950*/  LEA.HI.X.SX32 R7, R19, R235.reuse, 0x2, P1 ;  /* 0x000000eb13077211 */ /* 0x080fe400008f16ff */
[-C--:B------:R-:W-:Y:S02]  /*9960*/  LEA.HI.X.SX32 R5, R0, R235.reuse, 0x2, P0 ;  /* 0x000000eb00057211 */ /* 0x080fe400000f16ff */
[----:B------:R-:W3:Y:S01]  /*9970*/  LDL R0, [R1+0x30] ;  /* 0x0000300001007983 */ /* 0x000ee20000100800 */
[CC--:B------:R-:W-:Y:S03]  /*9980*/  LEA R8, P0, R15.reuse, R234.reuse, 0x2 ;  /* 0x000000ea0f087211 */ /* 0x0c0fe600078010ff */
[----:B------:R1:W-:Y:S01]  /*9990*/  RED.E.ADD.F32.FTZ.RN.STRONG.GPU [R4.64], R111 ;  /* 0x0000006f0400798e */ /* 0x0003e2000c10e784 */
[-C--:B------:R-:W-:Y:S02]  /*99a0*/  LEA.HI.X.SX32 R9, R15, R235.reuse, 0x2, P0 ;  /* 0x000000eb0f097211 */ /* 0x080fe400000f16ff */
[----:B------:R-:W-:Y:S01]  /*99b0*/  IADD3 R15, R211, 0xc0, RZ ;  /* 0x000000c0d30f7810 */ /* 0x000fe20007ffe0ff */
[----:B------:R-:W-:Y:S04]  /*99c0*/  RED.E.ADD.F32.FTZ.RN.STRONG.GPU [R234.64+0x300], R116 ;  /* 0x00030074ea00798e */ /* 0x000fe8000c10e784 */
[----:B------:R-:W-:Y:S01]  /*99d0*/  RED.E.ADD.F32.FTZ.RN.STRONG.GPU [R196.64+0x300], R117 ;  /* 0x00030075c400798e */ /* 0x000fe2000c10e784 */
[C---:B------:R-:W-:Y:S03]  /*99e0*/  IMAD.IADD R15, R239.reuse, 0x1, R15 ;  /* 0x00000001ef0f7824 */ /* 0x040fe600078e020f */
[----:B------:R4:W-:Y:S01]  /*99f0*/  RED.E.ADD.F32.FTZ.RN.STRONG.GPU [R8.64], R118 ;  /* 0x000000760800798e */ /* 0x0009e2000c10e784 */
[----:B------:R-:W-:Y:S03]  /*9a00*/  IMAD.IADD R15, R239, 0x1, R15 ;  /* 0x00000001ef0f7824 */ /* 0x000fe600078e020f */
[----:B------:R4:W-:Y:S04]  /*9a10*/  RED.E.ADD.F32.FTZ.RN.STRONG.GPU [R6.64], R119 ;  /* 0x000000770600798e */ /* 0x0009e8000c10e784 */
[----:B------:R-:W-:Y:S01]  /*9a20*/  LDSM.16.MT88.4 R108, [R2+0x6800] ;  /* 0x00680000026c783b */ /* 0x000fe20000004200 */
[CC--:B-1----:R-:W-:Y:S04]  /*9a30*/  LEA R4, P0, R15.reuse, R234.reuse, 0x2 ;  /* 0x000000ea0f047211 */ /* 0x0c2fe800078010ff */
[-C--:B------:R-:W-:Y:S02]  /*9a40*/  LEA.HI.X.SX32 R5, R15, R235.reuse, 0x2, P0 ;  /* 0x000000eb0f057211 */ /* 0x080fe400000f16ff */
[----:B------:R-:W-:Y:S03]  /*9a50*/  IADD3 R15, R208, 0xe0, RZ ;  /* 0x000000e0d00f7810 */ /* 0x000fe60007ffe0ff */
[----:B------:R1:W-:Y:S01]  /*9a60*/  RED.E.ADD.F32.FTZ.RN.STRONG.GPU [R4.64], R120 ;  /* 0x000000780400798e */ /* 0x0003e2000c10e784 */
[CC--:B----4-:R-:W-:Y:S03]  /*9a70*/  LEA R8, P1, R17.reuse, R234.reuse, 0x2 ;  /* 0x000000ea11087211 */ /* 0x0d0fe600078210ff */
[----:B------:R4:W-:Y:S01]  /*9a80*/  RED.E.ADD.F32.FTZ.RN.STRONG.GPU [R10.64], R121 ;  /* 0x000000790a00798e */ /* 0x0009e2000c10e784 */
[CC--:B------:R-:W-:Y:S02]  /*9a90*/  LEA R6, P0, R16.reuse, R234.reuse, 0x2 ;  /* 0x000000ea10067211 */ /* 0x0c0fe400078010ff */
[-C--:B------:R-:W-:Y:S02]  /*9aa0*/  LEA.HI.X.SX32 R9, R17, R235.reuse, 0x2, P1 ;  /* 0x000000eb11097211 */ /* 0x080fe400008f16ff */
[-C--:B------:R-:W-:Y:S02]  /*9ab0*/  LEA.HI.X.SX32 R7, R16, R235.reuse, 0x2, P0 ;  /* 0x000000eb10077211 */ /* 0x080fe400000f16ff */
[C---:B------:R-:W-:Y:S01]  /*9ac0*/  IADD3 R17, R209.reuse, 0xe0, RZ ;  /* 0x000000e0d1117810 */ /* 0x040fe20007ffe0ff */
[----:B------:R4:W-:Y:S01]  /*9ad0*/  RED.E.ADD.F32.FTZ.RN.STRONG.GPU [R8.64], R122 ;  /* 0x0000007a0800798e */ /* 0x0009e2000c10e784 */
[----:B------:R-:W-:Y:S03]  /*9ae0*/  IADD3 R16, R209, 0xe0, RZ ;  /* 0x000000e0d1107810 */ /* 0x000fe60007ffe0ff */
[----:B------:R2:W-:Y:S01]  /*9af0*/  RED.E.ADD.F32.FTZ.RN.STRONG.GPU [R6.64], R123 ;  /* 0x0000007b0600798e */ /* 0x0005e2000c10e784 */
[C---:B------:R-:W-:Y:S02]  /*9b00*/  IMAD.IADD R17, R239.reuse, 0x1, R17 ;  /* 0x00000001ef117824 */ /* 0x040fe400078e0211 */
[----:B------:R-:W-:Y:S01]  /*9b10*/  IMAD.IADD R16, R239, 0x1, R16 ;  /* 0x00000001ef107824 */ /* 0x000fe200078e0210 */
[----:B------:R-:W-:Y:S02]  /*9b20*/  RED.E.ADD.F32.FTZ.RN.STRONG.GPU [R234.64+0x380], R128 ;  /* 0x00038080ea00798e */ /* 0x000fe4000c10e784 */
[-C--:B------:R-:W-:Y:S01]  /*9b30*/  LEA R12, P0, R17, R234.reuse, 0x2 ;  /* 0x000000ea110c7211 */ /* 0x080fe200078010ff */
[----:B------:R-:W-:Y:S01]  /*9b40*/  IMAD.IADD R16, R239, 0x1, R16 ;  /* 0x00000001ef107824 */ /* 0x000fe200078e0210 */
[----:B------:R-:W-:Y:S01]  /*9b50*/  RED.E.ADD.F32.FTZ.RN.STRONG.GPU [R196.64+0x380], R129 ;  /* 0x00038081c400798e */ /* 0x000fe2000c10e784 */
[-C--:B-1----:R-:W-:Y:S02]  /*9b60*/  LEA R4, P1, R15, R234.reuse, 0x2 ;  /* 0x000000ea0f047211 */ /* 0x082fe400078210ff */
[-C--:B------:R-:W-:Y:S02]  /*9b70*/  LEA.HI.X.SX32 R13, R17, R235.reuse, 0x2, P0 ;  /* 0x000000eb110d7211 */ /* 0x080fe400000f16ff */
[-C--:B------:R-:W-:Y:S02]  /*9b80*/  LEA.HI.X.SX32 R5, R15, R235.reuse, 0x2, P1 ;  /* 0x000000eb0f057211 */ /* 0x080fe400008f16ff */
[----:B------:R-:W-:Y:S02]  /*9b90*/  IADD3 R15, R209, 0xe0, RZ ;  /* 0x000000e0d10f7810 */ /* 0x000fe40007ffe0ff */
[CC--:B----4-:R-:W-:Y:S01]  /*9ba0*/  LEA R10, P3, R16.reuse, R234.reuse, 0x2 ;  /* 0x000000ea100a7211 */ /* 0x0d0fe200078610ff */
[----:B------:R3:W-:Y:S02]  /*9bb0*/  RED.E.ADD.F32.FTZ.RN.STRONG.GPU [R4.64], R130 ;  /* 0x000000820400798e */ /* 0x0007e4000c10e784 */
[C---:B------:R-:W-:Y:S01]  /*9bc0*/  IMAD.IADD R15, R239.reuse, 0x1, R15 ;  /* 0x00000001ef0f7824 */ /* 0x040fe200078e020f */
[-C--:B------:R-:W-:Y:S01]  /*9bd0*/  LEA.HI.X.SX32 R11, R16, R235.reuse, 0x2, P3 ;  /* 0x000000eb100b7211 */ /* 0x080fe200018f16ff */
[----:B------:R-:W-:Y:S02]  /*9be0*/  RED.E.ADD.F32.FTZ.RN.STRONG.GPU [R12.64], R131 ;  /* 0x000000830c00798e */ /* 0x000fe4000c10e784 */
[C---:B------:R-:W-:Y:S02]  /*9bf0*/  IMAD.IADD R15, R239.reuse, 0x1, R15 ;  /* 0x00000001ef0f7824 */ /* 0x040fe400078e020f */
[----:B------:R-:W-:Y:S02]  /*9c00*/  RED.E.ADD.F32.FTZ.RN.STRONG.GPU [R10.64], R124 ;  /* 0x0000007c0a00798e */ /* 0x000fe4000c10e784 */
[----:B------:R-:W-:Y:S02]  /*9c10*/  IMAD.IADD R15, R239, 0x1, R15 ;  /* 0x00000001ef0f7824 */ /* 0x000fe400078e020f */
[----:B------:R-:W-:Y:S03]  /*9c20*/  LDSM.16.MT88.4 R16, [R2+0x2000] ;  /* 0x002000000210783b */ /* 0x000fe60000004200 */
        /* <DEDUP_REMOVED lines=61> */
[----:B------:R-:W1:Y:S03]  /*a000*/  LDSM.16.MT88.4 R108, [R2+0x5800] ;  /* 0x00580000026c783b */ /* 0x000e660000004200 */
        /* <DEDUP_REMOVED lines=37> */
[----:B------:R-:W-:Y:S01]  /*a260*/  FMUL.FTZ R84, R64, c[0x0][0x2dc] ;  /* 0x0000b70040547a20 */ /* 0x000fe20000410000 */
[----:B------:R-:W-:Y:S01]  /*a270*/  UISETP.NE.AND UP0, UPT, UR34, -0x1, UPT ;  /* 0xffffffff2200788c */ /* 0x000fe2000bf05270 */
[----:B------:R-:W-:Y:S01]  /*a280*/  FMUL.FTZ R64, R60, c[0x0][0x2dc] ;  /* 0x0000b7003c407a20 */ /* 0x000fe20000410000 */
[----:B------:R-:W-:Y:S01]  /*a290*/  ULDC.64 UR10, c[0x0][0x3a0] ;  /* 0x0000e800000a7ab9 */ /* 0x000fe20000000a00 */
[----:B------:R-:W-:-:S02]  /*a2a0*/  FMUL.FTZ R14, R59, c[0x0][0x2dc] ;  /* 0x0000b7003b0e7a20 */ /* 0x000fc40000410000 */
[----:B------:R-:W-:Y:S01]  /*a2b0*/  FMUL.FTZ R132, R132, c[0x0][0x2e0] ;  /* 0x0000b80084847a20 */ /* 0x000fe20000410000 */
[----:B------:R-:W-:Y:S01]  /*a2c0*/  PLOP3.LUT P0, PT, PT, PT, UP0, 0x80, 0x0 ;  /* 0x000000000000781c */ /* 0x000fe20003f0f008 */
[----:B------:R-:W-:Y:S02]  /*a2d0*/  FMUL.FTZ R60, R133, c[0x0][0x2e0] ;  /* 0x0000b800853c7a20 */ /* 0x000fe40000410000 */
        /* <DEDUP_REMOVED lines=10> */
[----:B------:R-:W-:Y:S01]  /*a380*/  @UP0 UIMAD.WIDE.U32 UR6, UR8, UR10, URZ ;  /* 0x0000000a080602a5 */ /* 0x000fe2000f8e003f */
[----:B------:R-:W-:Y:S02]  /*a390*/  FMUL.FTZ R85, R58, c[0x0][0x2dc] ;  /* 0x0000b7003a557a20 */ /* 0x000fe40000410000 */
[----:B------:R-:W-:Y:S01]  /*a3a0*/  FMUL.FTZ R146, R146, c[0x0][0x2e0] ;  /* 0x0000b80092927a20 */ /* 0x000fe20000410000 */
[----:B------:R-:W-:Y:S01]  /*a3b0*/  F2FP.PACK_AB R56, R56, R144 ;  /* 0x000000903838723e */ /* 0x000fe200000000ff */
[----:B------:R-:W-:Y:S01]  /*a3c0*/  FMUL.FTZ R55, R147, c[0x0][0x2e0] ;  /* 0x0000b80093377a20 */ /* 0x000fe20000410000 */
[----:B------:R-:W-:Y:S01]  /*a3d0*/  F2FP.PACK_AB R14, R14, R85 ;  /* 0x000000550e0e723e */ /* 0x000fe200000000ff */
[----:B------:R-:W-:Y:S01]  /*a3e0*/  FMUL.FTZ R15, R57, c[0x0][0x2dc] ;  /* 0x0000b700390f7a20 */ /* 0x000fe20000410000 */
[----:B------:R-:W-:Y:S01]  /*a3f0*/  @UP0 UIMAD UR14, UR8, UR11, UR7 ;  /* 0x0000000b080e02a4 */ /* 0x000fe2000f8e0207 */
[----:B------:R-:W-:Y:S01]  /*a400*/  FMUL.FTZ R136, R136, c[0x0][0x2e0] ;  /* 0x0000b80088887a20 */ /* 0x000fe20000410000 */
[----:B------:R-:W-:Y:S01]  /*a410*/  F2FP.PACK_AB R55, R55, R146 ;  /* 0x000000923737723e */ /* 0x000fe200000000ff */
[----:B------:R-:W-:Y:S01]  /*a420*/  FMUL.FTZ R58, R137, c[0x0][0x2e0] ;  /* 0x0000b800893a7a20 */ /* 0x000fe20000410000 */
[----:B------:R-:W-:Y:S01]  /*a430*/  F2FP.PACK_AB R15, R15, R86 ;  /* 0x000000560f0f723e */ /* 0x000fe200000000ff */
        /* <DEDUP_REMOVED lines=248> */
.L_x_766:
        /* <DEDUP_REMOVED lines=19> */
.L_x_767:
        /* <DEDUP_REMOVED lines=65> */
.L_x_769:
[----:B--23--:R-:W-:Y:S05]  /*b900*/  BSYNC B0 ;  /* 0x0000000000007941 */ /* 0x00cfea0003800000 */
.L_x_768:
        /* <DEDUP_REMOVED lines=22> */
.L_x_771:
[----:B------:R-:W-:Y:S05]  /*ba70*/  BSYNC B0 ;  /* 0x0000000000007941 */ /* 0x000fea0003800000 */
.L_x_770:
        /* <DEDUP_REMOVED lines=31> */
.L_x_773:
[----:B------:R-:W-:Y:S05]  /*bc70*/  BSYNC B0 ;  /* 0x0000000000007941 */ /* 0x000fea0003800000 */
.L_x_772:
        /* <DEDUP_REMOVED lines=18> */
.L_x_744:
[----:B------:R-:W-:Y:S05]  /*bda0*/  BSYNC B1 ;  /* 0x0000000000017941 */ /* 0x000fea0003800000 */
.L_x_730:
        /* <DEDUP_REMOVED lines=12> */
.L_x_774:
[----:B------:R-:W-:Y:S05]  /*be70*/  EXIT ;  /* 0x000000000000794d */ /* 0x000fea0003800000 */
.L_x_776:
        /* <DEDUP_REMOVED lines=16> */
.L_x_1040:


//--------------------- .text._ZN5flash44flash_bwd_dq_dk_dv_loop_seqk_parallel_kernelI23Flash_bwd_kernel_traitsILi256ELi64ELi64ELi8ELi4ELi2ELi2ELb0ELb0EN7cutlass6half_tE19Flash_kernel_traitsILi256ELi64ELi64ELi8ES3_EELb0ELb1ELb0ELb0ELb0ELb0ELb1EEEvNS_16Flash_bwd_paramsE --------------------------
	.section	.text._ZN5flash44flash_bwd_dq_dk_dv_loop_seqk_parallel_kernelI23Flash_bwd_kernel_traitsILi256ELi64ELi64ELi8ELi4ELi2ELi2ELb0ELb0EN7cutlass6half_tE19Flash_kernel_traitsILi256ELi64ELi64ELi8ES3_EELb0ELb1ELb0ELb0ELb0ELb0ELb1EEEvNS_16Flash_bwd_paramsE,"ax",@progbits
	.sectioninfo	@"SHI_REGISTERS=255"
	.align	128
        .global         _ZN5flash44flash_bwd_dq_dk_dv_loop_seqk_parallel_kernelI23Flash_bwd_kernel_traitsILi256ELi64ELi64ELi8ELi4ELi2ELi2ELb0ELb0EN7cutlass6half_tE19Flash_kernel_traitsILi256ELi64ELi64ELi8ES3_EELb0ELb1ELb0ELb0ELb0ELb0ELb1EEEvNS_16Flash_bwd_paramsE
        .type           _ZN5flash44flash_bwd_dq_dk_dv_loop_seqk_parallel_kernelI23Flash_bwd_kernel_traitsILi256ELi64ELi64ELi8ELi4ELi2ELi2ELb0ELb0EN7cutlass6half_tE19Flash_kernel_traitsILi256ELi64ELi64ELi8ES3_EELb0ELb1ELb0ELb0ELb0ELb0ELb1EEEvNS_16Flash_bwd_paramsE,@function
        .size           _ZN5flash44flash_bwd_dq_dk_dv_loop_seqk_parallel_kernelI23Flash_bwd_kernel_traitsILi256ELi64ELi64ELi8ELi4ELi2ELi2ELb0ELb0EN7cutlass6half_tE19Flash_kernel_traitsILi256ELi64ELi64ELi8ES3_EELb0ELb1ELb0ELb0ELb0ELb0ELb1EEEvNS_16Flash_bwd_paramsE,(.L_x_1041 - _ZN5flash44flash_bwd_dq_dk_dv_loop_seqk_parallel_kernelI23Flash_bwd_kernel_traitsILi256ELi64ELi64ELi8ELi4ELi2ELi2ELb0ELb0EN7cutlass6half_tE19Flash_kernel_traitsILi256ELi64ELi64ELi8ES3_EELb0ELb1ELb0ELb0ELb0ELb0ELb1EEEvNS_16Flash_bwd_paramsE)
        .other          _ZN5flash44flash_bwd_dq_dk_dv_loop_seqk_parallel_kernelI23Flash_bwd_kernel_traitsILi256ELi64ELi64ELi8ELi4ELi2ELi2ELb0ELb0EN7cutlass6half_tE19Flash_kernel_traitsILi256ELi64ELi64ELi8ES3_EELb0ELb1ELb0ELb0ELb0ELb0ELb1EEEvNS_16Flash_bwd_paramsE,@"STO_CUDA_ENTRY STV_DEFAULT"
_ZN5flash44flash_bwd_dq_dk_dv_loop_seqk_parallel_kernelI23Flash_bwd_kernel_traitsILi256ELi64ELi64ELi8ELi4ELi2ELi2ELb0ELb0EN7cutlass6half_tE19Flash_kernel_traitsILi256ELi64ELi64ELi8ES3_EELb0ELb1ELb0ELb0ELb0ELb0ELb1EEEvNS_16Flash_bwd_paramsE:
.text._ZN5flash44flash_bwd_dq_dk_dv_loop_seqk_parallel_kernelI23Flash_bwd_kernel_traitsILi256ELi64ELi64ELi8ELi4ELi2ELi2ELb0ELb0EN7cutlass6half_tE19Flash_kernel_traitsILi256ELi64ELi64ELi8ES3_EELb0ELb1ELb0ELb0ELb0ELb0ELb1EEEvNS_16Flash_bwd_paramsE:
        /* <DEDUP_REMOVED lines=175> */
.L_x_823:
        /* <DEDUP_REMOVED lines=66> */
.L_x_777:
        /* <DEDUP_REMOVED lines=59> */
.L_x_779:
        /* <DEDUP_REMOVED lines=42> */
.L_x_780:
        /* <DEDUP_REMOVED lines=45> */
.L_x_781:
[----:B------:R-:W-:-:S04]  /*1830*/  UMOV UR10, UR51 ;  /* 0x00000033000a7c82 */ /* 0x000fc80008000000 */
.L_x_782:
        /* <DEDUP_REMOVED lines=98> */
.L_x_784:
        /* <DEDUP_REMOVED lines=18> */
.L_x_785:
        /* <DEDUP_REMOVED lines=35> */
.L_x_787:
[----:B------:R-:W-:Y:S05]  /*21b0*/  BSYNC B0 ;  /* 0x0000000000007941 */ /* 0x000fea0003800000 */
.L_x_786:
        /* <DEDUP_REMOVED lines=21> */
.L_x_789:
[----:B------:R-:W-:Y:S05]  /*2310*/  BSYNC B0 ;  /* 0x0000000000007941 */ /* 0x000fea0003800000 */
.L_x_788:
        /* <DEDUP_REMOVED lines=31> */
.L_x_791:
[----:B------:R-:W-:Y:S05]  /*2510*/  BSYNC B0 ;  /* 0x0000000000007941 */ /* 0x000fea0003800000 */
.L_x_790:
        /* <DEDUP_REMOVED lines=20> */
.L_x_783:
        /* <DEDUP_REMOVED lines=56> */
.L_x_794:
[----:B------:R-:W-:Y:S05]  /*29e0*/  BSYNC B0 ;  /* 0x0000000000007941 */ /* 0x000fea0003800000 */
.L_x_793:
        /* <DEDUP_REMOVED lines=48> */
.L_x_796:
[----:B------:R-:W-:Y:S05]  /*2cf0*/  BSYNC B0 ;  /* 0x0000000000007941 */ /* 0x000fea0003800000 */
.L_x_795:
        /* <DEDUP_REMOVED lines=23> */
.L_x_798:
        /* <DEDUP_REMOVED lines=50> */
.L_x_799:
[----:B------:R-:W-:Y:S05]  /*3190*/  BSYNC B0 ;  /* 0x0000000000007941 */ /* 0x000fea0003800000 */
.L_x_797:
        /* <DEDUP_REMOVED lines=21> */
.L_x_801:
        /* <DEDUP_REMOVED lines=49> */
.L_x_802:
[----:B------:R-:W-:Y:S05]  /*3600*/  BSYNC B0 ;  /* 0x0000000000007941 */ /* 0x000fea0003800000 */
.L_x_800:
        /* <DEDUP_REMOVED lines=90> */
.L_x_804:
[----:B------:R-:W-:Y:S05]  /*3bb0*/  BSYNC B0 ;  /* 0x0000000000007941 */ /* 0x000fea0003800000 */
.L_x_803:
        /* <DEDUP_REMOVED lines=55> */
.L_x_806:
[----:B------:R-:W-:Y:S05]  /*3f30*/  BSYNC B0 ;  /* 0x0000000000007941 */ /* 0x000fea0003800000 */
.L_x_805:
        /* <DEDUP_REMOVED lines=62> */
.L_x_808:
[----:B------:R-:W-:Y:S05]  /*4320*/  BSYNC B0 ;  /* 0x0000000000007941 */ /* 0x000fea0003800000 */
.L_x_807:
        /* <DEDUP_REMOVED lines=54> */
.L_x_810:
[----:B------:R-:W-:Y:S05]  /*4690*/  BSYNC B0 ;  /* 0x0000000000007941 */ /* 0x000fea0003800000 */
.L_x_809:
        /* <DEDUP_REMOVED lines=156> */
.L_x_813:
[----:B------:R-:W0:Y:S01]  /*5060*/  LDGDEPBAR ;  /* 0x00000000000079af */ /* 0x000e220000000000 */
[C---:B------:R-:W-:Y:S01]  /*5070*/  IADD3 R117, R219.reuse, R231, RZ ;  /* 0x000000e7db757210 */ /* 0x040fe20007ffe0ff */
[----:B------:R-:W-:Y:S01]  /*5080*/  USHF.L.U32 UR7, UR6, 0x6, URZ ;  /* 0x0000000606077899 */ /* 0x000fe2000800063f */
[-C--:B------:R-:W-:Y:S01]  /*5090*/  IADD3 R116, R219, R226.reuse, RZ ;  /* 0x000000e2db747210 */ /* 0x080fe20007ffe0ff */
[----:B------:R-:W-:Y:S01]  /*50a0*/  USHF.L.U32 UR8, UR16, 0x6, URZ ;  /* 0x0000000610087899 */ /* 0x000fe2000800063f */
[----:B---3--:R-:W-:Y:S01]  /*50b0*/  IADD3 R0, R117, R226, RZ ;  /* 0x000000e275007210 */ /* 0x008fe20007ffe0ff */
[----:B------:R-:W2:Y:S01]  /*50c0*/  LDL R121, [R1+0x50] ;  /* 0x0000500001797983 */ /* 0x000ea20000100800 */
[----:B------:R-:W-:Y:S01]  /*50d0*/  UISETP.GE.AND UP0, UPT, UR7, UR14, UPT ;  /* 0x0000000e0700728c */ /* 0x000fe2000bf06270 */
[----:B------:R-:W-:Y:S01]  /*50e0*/  MOV R127, c[0x0][0x22c] ;  /* 0x00008b00007f7a02 */ /* 0x000fe20000000f00 */
[----:B------:R-:W-:Y:S02]  /*50f0*/  UIADD3 UR8, UR8, 0x40, URZ ;  /* 0x0000004008087890 */ /* 0x000fe4000fffe03f */
[----:B------:R-:W-:Y:S01]  /*5100*/  UISETP.GT.AND UP3, UPT, UR6, UR13, UPT ;  /* 0x0000000d0600728c */ /* 0x000fe2000bf64270 */
[----:B------:R-:W3:Y:S01]  /*5110*/  LDL R120, [R1+0x54] ;  /* 0x0000540001787983 */ /* 0x000ee20000100800 */
[----:B------:R-:W-:Y:S01]  /*5120*/  UISETP.LT.AND UP0, UPT, UR8, UR15, UP0 ;  /* 0x0000000f0800728c */ /* 0x000fe20008701270 */
[----:B------:R-:W-:Y:S04]  /*5130*/  IMAD R127, R127, c[0x0][0x1c0], RZ ;  /* 0x000070007f7f7a24 */ /* 0x000fe800078e02ff */
[----:B------:R-:W4:Y:S01]  /*5140*/  LDL R119, [R1] ;  /* 0x0000000001777983 */ /* 0x000f220000100800 */
[----:B------:R-:W-:Y:S02]  /*5150*/  PLOP3.LUT P0, PT, PT, PT, UP0, 0x80, 0x0 ;  /* 0x000000000000781c */ /* 0x000fe40003f0f008 */
[----:B------:R-:W-:Y:S03]  /*5160*/  LEA R127, -R127, RZ, 0x6 ;  /* 0x000000ff7f7f7211 */ /* 0x000fe600078e31ff */
[----:B------:R-:W5:Y:S01]  /*5170*/  LDL R118, [R1+0x4] ;  /* 0x0000040001767983 */ /* 0x000f620000100800 */
        /* <DEDUP_REMOVED lines=57> */
[----:B------:R-:W1:Y:S02]  /*5510*/  LDSM.16.M88.4 R84, [R3+0x1c800] ;  /* 0x01c800000354783b */ /* 0x000e640000000200 */
[----:B----4-:R-:W-:Y:S04]  /*5520*/  FSETP.NEU.FTZ.AND P1, PT, R119, -INF , PT ;  /* 0xff8000007700780b */ /* 0x010fe80003f3d000 */
        /* <DEDUP_REMOVED lines=36> */
[C---:B----4-:R-:W-:Y:S08]  /*5770*/  HMMA.16816.F32 R4, R108.reuse, R112, R4 ;  /* 0x000000706c04723c */ /* 0x050ff00000001804 */
[C---:B------:R-:W-:Y:S01]  /*5780*/  HMMA.16816.F32 R8, R108.reuse, R114, R8 ;  /* 0x000000726c08723c */ /* 0x040fe20000001808 */
[----:B------:R-:W-:Y:S07]  /*5790*/  LDSM.16.M88.4 R112, [R217+0x1e000] ;  /* 0x01e00000d970783b */ /* 0x000fee0000000200 */
[C---:B-1----:R-:W-:Y:S08]  /*57a0*/  HMMA.16816.F32 R12, R108.reuse, R84, R12 ;  /* 0x000000546c0c723c */ /* 0x042ff0000000180c */
[----:B------:R-:W-:Y:S01]  /*57b0*/  HMMA.16816.F32 R16, R108, R86, R16 ;  /* 0x000000566c10723c */ /* 0x000fe20000001810 */
[----:B------:R-:W1:Y:S06]  /*57c0*/  LDSM.16.M88.4 R84, [R218+0x1e800] ;  /* 0x01e80000da54783b */ /* 0x000e6c0000000200 */
[----:B------:R4:W1:Y:S01]  /*57d0*/  LDSM.16.M88.4 R108, [R0+0x6000] ;  /* 0x00600000006c783b */ /* 0x0008620000000200 */
[C---:B------:R-:W-:Y:S08]  /*57e0*/  HMMA.16816.F32 R4, R92.reuse, R96, R4 ;  /* 0x000000605c04723c */ /* 0x040ff00000001804 */
[C---:B------:R-:W-:Y:S08]  /*57f0*/  HMMA.16816.F32 R8, R92.reuse, R98, R8 ;  /* 0x000000625c08723c */ /* 0x040ff00000001808 */
[C---:B--2---:R-:W-:Y:S01]  /*5800*/  HMMA.16816.F32 R12, R92.reuse, R88, R12 ;  /* 0x000000585c0c723c */ /* 0x044fe2000000180c */
[----:B----4-:R-:W-:Y:S07]  /*5810*/  MOV R0, UR16 ;  /* 0x0000001000007c02 */ /* 0x010fee0008000f00 */
[----:B------:R-:W-:Y:S01]  /*5820*/  HMMA.16816.F32 R16, R92, R90, R16 ;  /* 0x0000005a5c10723c */ /* 0x000fe20000001810 */
[----:B------:R-:W2:Y:S03]  /*5830*/  LDL R94, [R1+0x44] ;  /* 0x00004400015e7983 */ /* 0x000ea60000100800 */
[----:B---3--:R-:W-:Y:S03]  /*5840*/  @!P0 LEA R0, R0, R120, 0x6 ;  /* 0x0000007800008211 */ /* 0x008fe600078e30ff */
[----:B------:R-:W3:Y:S01]  /*5850*/  LDL R92, [R1+0x40] ;  /* 0x00004000015c7983 */ /* 0x000ee20000100800 */
[C---:B------:R-:W-:Y:S08]  /*5860*/  HMMA.16816.F32 R4, R100.reuse, R104, R4 ;  /* 0x000000686404723c */ /* 0x040ff00000001804 */
        /* <DEDUP_REMOVED lines=14> */
[----:B------:R1:W-:Y:S01]  /*5950*/  MUFU.TANH R113, R7 ;  /* 0x0000000700717308 */ /* 0x0003e20000002400 */
[----:B------:R-:W-:Y:S01]  /*5960*/  FMUL.FTZ R8, R8, c[0x0][0x2ec] ;  /* 0x0000bb0008087a20 */ /* 0x000fe20000410000 */
[----:B------:R-:W-:Y:S04]  /*5970*/  HMMA.16816.F32 R16, R108, R86, R16 ;  /* 0x000000566c10723c */ /* 0x000fe80000001810 */
[----:B------:R-:W-:Y:S02]  /*5980*/  FMUL.FTZ R11, R11, c[0x0][0x2ec] ;  /* 0x0000bb000b0b7a20 */ /* 0x000fe40000410000 */
[----:B------:R-:W-:Y:S02]  /*5990*/  FMUL.FTZ R10, R10, c[0x0][0x2ec] ;  /* 0x0000bb000a0a7a20 */ /* 0x000fe40000410000 */
[----:B------:R5:W-:Y:S01]  /*59a0*/  MUFU.TANH R101, R5 ;  /* 0x0000000500657308 */ /* 0x000be20000002400 */
[----:B----4-:R-:W-:Y:S07]  /*59b0*/  @!P0 IADD3 R6, R121, UR7, RZ ;  /* 0x0000000779068c10 */ /* 0x010fee000fffe0ff */
[----:B------:R-:W-:Y:S02]  /*59c0*/  FMUL.FTZ R12, R12, c[0x0][0x2ec] ;  /* 0x0000bb000c0c7a20 */ /* 0x000fe40000410000 */
[----:B------:R-:W4:Y:S01]  /*59d0*/  MUFU.TANH R93, R4 ;  /* 0x00000004005d7308 */ /* 0x000f220000002400 */
[----:B------:R-:W-:Y:S02]  /*59e0*/  FMUL.FTZ R13, R13, c[0x0][0x2ec] ;  /* 0x0000bb000d0d7a20 */ /* 0x000fe40000410000 */
[----:B------:R-:W-:Y:S01]  /*59f0*/  FMUL.FTZ R14, R14, c[0x0][0x2ec] ;  /* 0x0000bb000e0e7a20 */ /* 0x000fe20000410000 */
[C---:B-1----:R-:W-:Y:S01]  /*5a00*/  @!P0 IMNMX R7, R6.reuse, UR15, PT ;  /* 0x0000000f06078c17 */ /* 0x042fe2000b800200 */
[----:B------:R-:W-:Y:S01]  /*5a10*/  FMUL.FTZ R15, R15, c[0x0][0x2ec] ;  /* 0x0000bb000f0f7a20 */ /* 0x000fe20000410000 */
[----:B------:R-:W-:Y:S01]  /*5a20*/  @!P0 IADD3 R6, R6, 0x8, RZ ;  /* 0x0000000806068810 */ /* 0x000fe20007ffe0ff */
[----:B------:R-:W-:Y:S01]  /*5a30*/  FMUL.FTZ R16, R16, c[0x0][0x2ec] ;  /* 0x0000bb0010107a20 */ /* 0x000fe20000410000 */
[----:B------:R-:W-:Y:S01]  /*5a40*/  @!P0 ISETP.GE.AND P2, PT, R0, R7, PT ;  /* 0x000000070000820c */ /* 0x000fe20003f46270 */
[----:B------:R-:W-:Y:S01]  /*5a50*/  FMUL.FTZ R17, R17, c[0x0][0x2ec] ;  /* 0x0000bb0011117a20 */ /* 0x000fe20000410000 */
[----:B------:R1:W-:Y:S01]  /*5a60*/  MUFU.TANH R99, R9 ;  /* 0x0000000900637308 */ /* 0x0003e20000002400 */
[----:B------:R-:W-:Y:S01]  /*5a70*/  @!P0 IMNMX R6, R6, UR15, PT ;  /* 0x0000000f06068c17 */ /* 0x000fe2000b800200 */
[----:B------:R-:W-:Y:S02]  /*5a80*/  FMUL.FTZ R18, R18, c[0x0][0x2ec] ;  /* 0x0000bb0012127a20 */ /* 0x000fe40000410000 */
[----:B-----5:R-:W-:Y:S02]  /*5a90*/  FMUL.FTZ R5, R119, 1.4426950216293334961 ;  /* 0x3fb8aa3b77057820 */ /* 0x020fe40000410000 */
[----:B------:R-:W-:Y:S03]  /*5aa0*/  FMUL.FTZ R19, R19, c[0x0][0x2ec] ;  /* 0x0000bb0013137a20 */ /* 0x000fe60000410000 */
[----:B------:R-:W-:Y:S01]  /*5ab0*/  FSEL R5, R5, RZ, P1 ;  /* 0x000000ff05057208 */ /* 0x000fe20000800000 */
[----:B------:R5:W5:Y:S01]  /*5ac0*/  MUFU.TANH R100, R8 ;  /* 0x0000000800647308 */ /* 0x000b620000002400 */
[-C--:B----4-:R-:W-:Y:S02]  /*5ad0*/  MOV R4, R93.reuse ;  /* 0x0000005d00047202 */ /* 0x090fe40000000f00 */
[C---:B------:R-:W-:Y:S01]  /*5ae0*/  @!P0 FSEL R4, R93.reuse, -INF , !P2 ;  /* 0xff8000005d048808 */ /* 0x040fe20005000000 */
[----:B------:R-:W-:Y:S01]  /*5af0*/  FFMA.FTZ R93, -R93, R93, 1 ;  /* 0x3f8000005d5d7423 */ /* 0x000fe2000001015d */
[CC--:B------:R-:W-:Y:S05]  /*5b00*/  @!P0 ISETP.GE.AND P2, PT, R0.reuse, R6.reuse, PT ;  /* 0x000000060000820c */ /* 0x0c0fea0003f46270 */
[----:B------:R4:W-:Y:S01]  /*5b10*/  MUFU.TANH R107, R11 ;  /* 0x0000000b006b7308 */ /* 0x0009e20000002400 */
[----:B------:R-:W-:Y:S01]  /*5b20*/  FMUL.FTZ R93, R93, c[0x0][0x2ec] ;  /* 0x0000bb005d5d7a20 */ /* 0x000fe20000410000 */
[----:B-1----:R-:W-:Y:S04]  /*5b30*/  @!P0 IADD3 R9, R0, 0x1, RZ ;  /* 0x0000000100098810 */ /* 0x002fe80007ffe0ff */
[----:B------:R-:W-:Y:S04]  /*5b40*/  @!P0 ISETP.GE.AND P1, PT, R9, R7, PT ;  /* 0x000000070900820c */ /* 0x000fe80003f26270 */
[----:B------:R1:W1:Y:S01]  /*5b50*/  MUFU.TANH R112, R10 ;  /* 0x0000000a00707308 */ /* 0x0002620000002400 */
[--C-:B-----5:R-:W-:Y:S01]  /*5b60*/  FFMA.FTZ R8, R4, c[0x0][0x23c], -R5.reuse ;  /* 0x00008f0004087a23 */ /* 0x120fe20000010805 */
[----:B------:R-:W-:Y:S02]  /*5b70*/  MOV R4, R101 ;  /* 0x0000006500047202 */ /* 0x000fe40000000f00 */
[----:B------:R-:W-:Y:S02]  /*5b80*/  @!P0 FSEL R4, R101, -INF , !P1 ;  /* 0xff80000065048808 */ /* 0x000fe40004800000 */
[----:B------:R-:W-:Y:S04]  /*5b90*/  FSETP.NEU.FTZ.AND P1, PT, R118, -INF , PT ;  /* 0xff8000007600780b */ /* 0x000fe80003f3d000 */
[----:B------:R5:W-:Y:S01]  /*5ba0*/  MUFU.EX2 R108, R8 ;  /* 0x00000008006c7308 */ /* 0x000be20000000800 */
[--C-:B----4-:R-:W-:Y:S09]  /*5bb0*/  FFMA.FTZ R11, R4, c[0x0][0x23c], -R5.reuse ;  /* 0x00008f00040b7a23 */ /* 0x110ff20000010805 */
[----:B------:R4:W-:Y:S01]  /*5bc0*/  MUFU.EX2 R117, R11 ;  /* 0x0000000b00757308 */ /* 0x0009e20000000800 */
[----:B-1----:R-:W-:Y:S05]  /*5bd0*/  FMUL.FTZ R10, R118, 1.4426950216293334961 ;  /* 0x3fb8aa3b760a7820 */ /* 0x002fea0000410000 */
[----:B------:R-:W-:Y:S04]  /*5be0*/  FSEL R4, R10, RZ, P1 ;  /* 0x000000ff0a047208 */ /* 0x000fe80000800000 */
[----:B------:R-:W1:Y:S01]  /*5bf0*/  MUFU.TANH R102, R12 ;  /* 0x0000000c00667308 */ /* 0x000e620000002400 */
[----:B------:R-:W-:Y:S02]  /*5c00*/  @!P0 ISETP.GE.AND P1, PT, R9, R6, PT ;  /* 0x000000060900820c */ /* 0x000fe40003f26270 */
[----:B------:R-:W-:Y:S02]  /*5c10*/  @!P0 IADD3 R10, R0, 0x8, RZ ;  /* 0x00000008000a8810 */ /* 0x000fe40007ffe0ff */
[----:B-----5:R-:W-:Y:S02]  /*5c20*/  MOV R8, R114 ;  /* 0x0000007200087202 */ /* 0x020fe40000000f00 */
[----:B------:R-:W-:Y:S03]  /*5c30*/  @!P0 FSEL R8, R114, -INF , !P2 ;  /* 0xff80000072088808 */ /* 0x000fe60005000000 */
[----:B------:R-:W5:Y:S02]  /*5c40*/  MUFU.TANH R98, R13 ;  /* 0x0000000d00627308 */ /* 0x000f640000002400 */
[--C-:B------:R-:W-:Y:S01]  /*5c50*/  FFMA.FTZ R9, R8, c[0x0][0x23c], -R4.reuse ;  /* 0x00008f0008097a23 */ /* 0x100fe20000010804 */
[----:B------:R-:W-:Y:S02]  /*5c60*/  MOV R8, R113 ;  /* 0x0000007100087202 */ /* 0x000fe40000000f00 */
[----:B------:R-:W-:Y:S02]  /*5c70*/  @!P0 FSEL R8, R113, -INF , !P1 ;  /* 0xff80000071088808 */ /* 0x000fe40004800000 */
[-C--:B------:R-:W-:Y:S03]  /*5c80*/  @!P0 ISETP.GE.AND P1, PT, R10, R7.reuse, PT ;  /* 0x000000070a00820c */ /* 0x080fe60003f26270 */
[--C-:B----4-:R-:W-:Y:S01]  /*5c90*/  FFMA.FTZ R11, R8, c[0x0][0x23c], -R4.reuse ;  /* 0x00008f00080b7a23 */ /* 0x110fe20000010804 */
[----:B------:R4:W-:Y:S01]  /*5ca0*/  MUFU.EX2 R126, R9 ;  /* 0x00000009007e7308 */ /* 0x0009e20000000800 */
[----:B------:R-:W-:Y:S02]  /*5cb0*/  MOV R8, R100 ;  /* 0x0000006400087202 */ /* 0x000fe40000000f00 */
[----:B------:R-:W-:Y:S07]  /*5cc0*/  @!P0 FSEL R8, R100, -INF , !P1 ;  /* 0xff80000064088808 */ /* 0x000fee0004800000 */
[----:B------:R1:W-:Y:S10]  /*5cd0*/  MUFU.EX2 R125, R11 ;  /* 0x0000000b007d7308 */ /* 0x0003f40000000800 */
[----:B------:R-:W5:Y:S01]  /*5ce0*/  MUFU.TANH R106, R14 ;  /* 0x0000000e006a7308 */ /* 0x000f620000002400 */
[----:B----4-:R-:W-:Y:S04]  /*5cf0*/  @!P0 IADD3 R9, R0, 0x9, RZ ;  /* 0x0000000900098810 */ /* 0x010fe80007ffe0ff */
[----:B------:R-:W-:Y:S05]  /*5d00*/  @!P0 ISETP.GE.AND P1, PT, R9, R7, PT ;  /* 0x000000070900820c */ /* 0x000fea0003f26270 */
[----:B------:R-:W4:Y:S01]  /*5d10*/  MUFU.TANH R105, R15 ;  /* 0x0000000f00697308 */ /* 0x000f220000002400 */
[--C-:B-1----:R-:W-:Y:S01]  /*5d20*/  FFMA.FTZ R11, R8, c[0x0][0x23c], -R5.reuse ;  /* 0x00008f00080b7a23 */ /* 0x102fe20000010805 */
[----:B------:R-:W-:Y:S02]  /*5d30*/  MOV R8, R99 ;  /* 0x0000006300087202 */ /* 0x000fe40000000f00 */
[----:B------:R-:W-:Y:S02]  /*5d40*/  @!P0 FSEL R8, R99, -INF , !P1 ;  /* 0xff80000063088808 */ /* 0x000fe40004800000 */
[----:B------:R-:W-:Y:S04]  /*5d50*/  @!P0 ISETP.GE.AND P1, PT, R10, R6, PT ;  /* 0x000000060a00820c */ /* 0x000fe80003f26270 */
[----:B------:R1:W-:Y:S01]  /*5d60*/  MUFU.EX2 R116, R11 ;  /* 0x0000000b00747308 */ /* 0x0003e20000000800 */
[--C-:B------:R-:W-:Y:S01]  /*5d70*/  FFMA.FTZ R10, R8, c[0x0][0x23c], -R5.reuse ;  /* 0x00008f00080a7a23 */ /* 0x100fe20000010805 */
[----:B------:R-:W-:Y:S02]  /*5d80*/  MOV R8, R112 ;  /* 0x0000007000087202 */ /* 0x000fe40000000f00 */
[----:B------:R-:W-:Y:S02]  /*5d90*/  @!P0 FSEL R8, R112, -INF , !P1 ;  /* 0xff80000070088808 */ /* 0x000fe40004800000 */
[----:B------:R-:W-:Y:S04]  /*5da0*/  @!P0 ISETP.GE.AND P1, PT, R9, R6, PT ;  /* 0x000000060900820c */ /* 0x000fe80003f26270 */
[----:B------:R4:W-:Y:S01]  /*5db0*/  MUFU.EX2 R111, R10 ;  /* 0x0000000a006f7308 */ /* 0x0009e20000000800 */
[--C-:B------:R-:W-:Y:S01]  /*5dc0*/  FFMA.FTZ R9, R8, c[0x0][0x23c], -R4.reuse ;  /* 0x00008f0008097a23 */ /* 0x100fe20000010804 */
[----:B------:R-:W-:Y:S02]  /*5dd0*/  MOV R8, R107 ;  /* 0x0000006b00087202 */ /* 0x000fe40000000f00 */
[----:B------:R-:W-:Y:S06]  /*5de0*/  @!P0 FSEL R8, R107, -INF , !P1 ;  /* 0xff8000006b088808 */ /* 0x000fec0004800000 */
[----:B------:R5:W-:Y:S01]  /*5df0*/  MUFU.EX2 R124, R9 ;  /* 0x00000009007c7308 */ /* 0x000be20000000800 */
[--C-:B-1----:R-:W-:Y:S01]  /*5e00*/  FFMA.FTZ R11, R8, c[0x0][0x23c], -R4.reuse ;  /* 0x00008f00080b7a23 */ /* 0x102fe20000010804 */
[----:B------:R-:W-:Y:S08]  /*5e10*/  MOV R8, R102 ;  /* 0x0000006600087202 */ /* 0x000ff00000000f00 */
[----:B------:R1:W-:Y:S01]  /*5e20*/  MUFU.EX2 R121, R11 ;  /* 0x0000000b00797308 */ /* 0x0003e20000000800 */
[----:B----4-:R-:W-:Y:S04]  /*5e30*/  @!P0 IADD3 R10, R0, 0x10, RZ ;  /* 0x00000010000a8810 */ /* 0x010fe80007ffe0ff */
[-C--:B------:R-:W-:Y:S05]  /*5e40*/  @!P0 ISETP.GE.AND P1, PT, R10, R7.reuse, PT ;  /* 0x000000070a00820c */ /* 0x080fea0003f26270 */
[----:B------:R-:W4:Y:S01]  /*5e50*/  MUFU.TANH R97, R16 ;  /* 0x0000001000617308 */ /* 0x000f220000002400 */
[----:B------:R-:W-:Y:S02]  /*5e60*/  @!P0 FSEL R8, R102, -INF , !P1 ;  /* 0xff80000066088808 */ /* 0x000fe40004800000 */
[----:B-----5:R-:W-:Y:S04]  /*5e70*/  @!P0 IADD3 R9, R0, 0x11, RZ ;  /* 0x0000001100098810 */ /* 0x020fe80007ffe0ff */
[C---:B------:R-:W-:Y:S03]  /*5e80*/  @!P0 ISETP.GE.AND P1, PT, R9.reuse, R7, PT ;  /* 0x000000070900820c */ /* 0x040fe60003f26270 */
[----:B------:R-:W5:Y:S01]  /*5e90*/  MUFU.TANH R96, R17 ;  /* 0x0000001100607308 */ /* 0x000f620000002400 */
        /* <DEDUP_REMOVED lines=15> */
[----:B----4-:R-:W-:Y:S08]  /*5f90*/  MOV R8, R97 ;  /* 0x0000006100087202 */ /* 0x010ff00000000f00 */
[----:B------:R-:W1:Y:S01]  /*5fa0*/  MUFU.TANH R104, R18 ;  /* 0x0000001200687308 */ /* 0x000e620000002400 */
[----:B--2---:R-:W-:Y:S04]  /*5fb0*/  @!P0 IADD3 R10, R0, 0x18, RZ ;  /* 0x00000018000a8810 */ /* 0x004fe80007ffe0ff */
[-C--:B------:R-:W-:Y:S05]  /*5fc0*/  @!P0 ISETP.GE.AND P1, PT, R10, R7.reuse, PT ;  /* 0x000000070a00820c */ /* 0x080fea0003f26270 */
[----:B------:R-:W2:Y:S01]  /*5fd0*/  MUFU.TANH R103, R19 ;  /* 0x0000001300677308 */ /* 0x000ea20000002400 */
[----:B------:R-:W-:Y:S02]  /*5fe0*/  @!P0 FSEL R8, R97, -INF , !P1 ;  /* 0xff80000061088808 */ /* 0x000fe40004800000 */
[----:B---3--:R-:W-:Y:S02]  /*5ff0*/  @!P0 IADD3 R9, R0, 0x19, RZ ;  /* 0x0000001900098810 */ /* 0x008fe40007ffe0ff */
[----:B-----5:R-:W-:Y:S02]  /*6000*/  MOV R0, R96 ;  /* 0x0000006000007202 */ /* 0x020fe40000000f00 */
[C---:B------:R-:W-:Y:S01]  /*6010*/  @!P0 ISETP.GE.AND P1, PT, R9.reuse, R7, PT ;  /* 0x000000070900820c */ /* 0x040fe20003f26270 */
[--C-:B------:R-:W-:Y:S02]  /*6020*/  FFMA.FTZ R7, R8, c[0x0][0x23c], -R5.reuse ;  /* 0x00008f0008077a23 */ /* 0x100fe40000010805 */
[----:B------:R-:W3:Y:S01]  /*6030*/  MUFU.EX2 R122, R11 ;  /* 0x0000000b007a7308 */ /* 0x000ee20000000800 */
[----:B------:R-:W-:Y:S02]  /*6040*/  @!P0 FSEL R0, R96, -INF , !P1 ;  /* 0xff80000060008808 */ /* 0x000fe40004800000 */
[----:B------:R-:W-:Y:S03]  /*6050*/  @!P0 ISETP.GE.AND P1, PT, R10, R6, PT ;  /* 0x000000060a00820c */ /* 0x000fe60003f26270 */
[----:B------:R-:W-:Y:S01]  /*6060*/  FFMA.FTZ R5, R0, c[0x0][0x23c], -R5 ;  /* 0x00008f0000057a23 */ /* 0x000fe20000010805 */
[----:B-1----:R-:W-:Y:S02]  /*6070*/  MOV R0, R104 ;  /* 0x0000006800007202 */ /* 0x002fe40000000f00 */
[----:B------:R-:W-:Y:S01]  /*6080*/  @!P0 FSEL R0, R104, -INF , !P1 ;  /* 0xff80000068008808 */ /* 0x000fe20004800000 */
[----:B------:R1:W-:Y:S01]  /*6090*/  MUFU.EX2 R109, R5 ;  /* 0x00000005006d7308 */ /* 0x0003e20000000800 */
[----:B------:R-:W-:Y:S02]  /*60a0*/  @!P0 ISETP.GE.AND P1, PT, R9, R6, PT ;  /* 0x000000060900820c */ /* 0x000fe40003f26270 */
[----:B------:R-:W-:Y:S07]  /*60b0*/  F2FP.PACK_AB R6, R115, R118 ;  /* 0x000000767306723e */ /* 0x000fee00000000ff */
[----:B------:R4:W5:Y:S01]  /*60c0*/  MUFU.EX2 R110, R7 ;  /* 0x00000007006e7308 */ /* 0x0009620000000800 */
[--C-:B-1----:R-:W-:Y:S01]  /*60d0*/  FFMA.FTZ R5, R0, c[0x0][0x23c], -R4.reuse ;  /* 0x00008f0000057a23 */ /* 0x102fe20000010804 */
[----:B--2---:R-:W-:Y:S02]  /*60e0*/  MOV R0, R103 ;  /* 0x0000006700007202 */ /* 0x004fe40000000f00 */
[----:B------:R-:W-:Y:S06]  /*60f0*/  @!P0 FSEL R0, R103, -INF , !P1 ;  /* 0xff80000067008808 */ /* 0x000fec0004800000 */
[----:B------:R1:W-:Y:S01]  /*6100*/  MUFU.EX2 R120, R5 ;  /* 0x0000000500787308 */ /* 0x0003e20000000800 */
[----:B------:R-:W-:Y:S02]  /*6110*/  IADD3 R94, P0, R94, UR12, RZ ;  /* 0x0000000c5e5e7c10 */ /* 0x000fe4000ff1e0ff */
[----:B------:R-:W-:Y:S01]  /*6120*/  PLOP3.LUT P1, PT, PT, PT, UP3, 0x80, 0x0 ;  /* 0x000000000000781c */ /* 0x000fe20003f2f038 */
[----:B------:R-:W-:Y:S01]  /*6130*/  FFMA.FTZ R4, R0, c[0x0][0x23c], -R4 ;  /* 0x00008f0000047a23 */ /* 0x000fe20000010804 */
[----:B------:R-:W-:Y:S02]  /*6140*/  F2FP.PACK_AB R0, R111, R116 ;  /* 0x000000746f00723e */ /* 0x000fe400000000ff */
[----:B----4-:R-:W-:Y:S02]  /*6150*/  F2FP.PACK_AB R7, R121, R124 ;  /* 0x0000007c7907723e */ /* 0x010fe400000000ff */
[----:B------:R-:W-:Y:S01]  /*6160*/  IADD3.X R95, R92, UR11, RZ, P0, !PT ;  /* 0x0000000b5c5f7c10 */ /* 0x000fe200087fe4ff */
[----:B------:R2:W2:Y:S01]  /*6170*/  MUFU.EX2 R119, R4 ;  /* 0x0000000400777308 */ /* 0x0004a20000000800 */
[C---:B------:R-:W-:Y:S03]  /*6180*/  LEA R234, P0, R127.reuse, R234, 0x2 ;  /* 0x000000ea7fea7211 */ /* 0x040fe600078010ff */
[----:B------:R-:W4:Y:S01]  /*6190*/  LDG.E R92, [R94.64] ;  /* 0x000000045e5c7981 */ /* 0x000f22000c1e1900 */
[----:B------:R-:W-:Y:S02]  /*61a0*/  LEA.HI.X.SX32 R235, R127, R235, 0x2, P0 ;  /* 0x000000eb7feb7211 */ /* 0x000fe400000f16ff */
[----:B-1----:R-:W-:Y:S05]  /*61b0*/  F2FP.PACK_AB R5, R117, R108 ;  /* 0x0000006c7505723e */ /* 0x002fea00000000ff */
[----:B------:R3:W-:Y:S01]  /*61c0*/  STS [R246+0x2a000], R5 ;  /* 0x02a00005f6007388 */ /* 0x0007e20000000800 */
[----:B--2---:R-:W-:Y:S05]  /*61d0*/  F2FP.PACK_AB R4, R125, R126 ;  /* 0x0000007e7d04723e */ /* 0x004fea00000000ff */
[----:B------:R5:W-:Y:S06]  /*61e0*/  STS [R246+0x2a400], R4 ;  /* 0x02a40004f6007388 */ /* 0x000bec0000000800 */
[----:B------:R1:W-:Y:S06]  /*61f0*/  STS [R249+0x2a000], R0 ;  /* 0x02a00000f9007388 */ /* 0x0003ec0000000800 */
[----:B------:R-:W-:Y:S01]  /*6200*/  STS [R249+0x2a400], R7 ;  /* 0x02a40007f9007388 */ /* 0x000fe20000000800 */
[----:B---3--:R-:W-:Y:S05]  /*6210*/  F2FP.PACK_AB R5, R122, R123 ;  /* 0x0000007b7a05723e */ /* 0x008fea00000000ff */
[----:B------:R-:W-:Y:S06]  /*6220*/  STS [R247+0x2a000], R6 ;  /* 0x02a00006f7007388 */ /* 0x000fec0000000800 */
[----:B------:R-:W-:Y:S01]  /*6230*/  STS [R247+0x2a400], R5 ;  /* 0x02a40005f7007388 */ /* 0x000fe20000000800 */
[----:B-----5:R-:W-:Y:S05]  /*6240*/  F2FP.PACK_AB R4, R109, R110 ;  /* 0x0000006e6d04723e */ /* 0x020fea00000000ff */
[----:B------:R-:W-:Y:S01]  /*6250*/  STS [R248+0x2a000], R4 ;  /* 0x02a00004f8007388 */ /* 0x000fe20000000800 */
[----:B-1----:R-:W-:Y:S05]  /*6260*/  F2FP.PACK_AB R0, R119, R120 ;  /* 0x000000787700723e */ /* 0x002fea00000000ff */
[----:B------:R1:W-:Y:S06]  /*6270*/  STS [R248+0x2a400], R0 ;  /* 0x02a40000f8007388 */ /* 0x0003ec0000000800 */
[----:B------:R-:W-:Y:S06]  /*6280*/  LDSM.16.M88.4 R16, [R222+0x10000] ;  /* 0x01000000de10783b */ /* 0x000fec0000000200 */
[----:B------:R-:W2:Y:S06]  /*6290*/  LDSM.16.M88.4 R8, [R3+0x20000] ;  /* 0x020000000308783b */ /* 0x000eac0000000200 */
[----:B------:R-:W3:Y:S06]  /*62a0*/  LDSM.16.M88.4 R84, [R3+0x20800] ;  /* 0x020800000354783b */ /* 0x000eec0000000200 */
[----:B------:R-:W-:Y:S06]  /*62b0*/  LDSM.16.M88.4 R88, [R223+0x10000] ;  /* 0x01000000df58783b */ /* 0x000fec0000000200 */
[----:B-1----:R1:W5:Y:S01]  /*62c0*/  LDG.E R0, [R94.64+0x20] ;  /* 0x000020045e007981 */ /* 0x002362000c1e1900 */
[C---:B--2---:R-:W-:Y:S08]  /*62d0*/  HMMA.16816.F32 R4, R16.reuse, R8, RZ ;  /* 0x000000081004723c */ /* 0x044ff000000018ff */
[C---:B------:R-:W-:Y:S08]  /*62e0*/  HMMA.16816.F32 R8, R16.reuse, R10, RZ ;  /* 0x0000000a1008723c */ /* 0x040ff000000018ff */
[C---:B---3--:R-:W-:Y:S08]  /*62f0*/  HMMA.16816.F32 R12, R16.reuse, R84, RZ ;  /* 0x00000054100c723c */ /* 0x048ff000000018ff */
[----:B------:R-:W-:Y:S01]  /*6300*/  HMMA.16816.F32 R16, R16, R86, RZ ;  /* 0x000000561010723c */ /* 0x000fe200000018ff */
[----:B------:R-:W2:Y:S07]  /*6310*/  LDSM.16.M88.4 R84, [R216+0x20000] ;  /* 0x02000000d854783b */ /* 0x000eae0000000200 */
[C---:B--2---:R-:W-:Y:S08]  /*6320*/  HMMA.16816.F32 R4, R88.reuse, R84, R4 ;  /* 0x000000545804723c */ /* 0x044ff00000001804 */
[C---:B------:R-:W-:Y:S01]  /*6330*/  HMMA.16816.F32 R8, R88.reuse, R86, R8 ;  /* 0x000000565808723c */ /* 0x040fe20000001808 */
[----:B------:R-:W2:Y:S07]  /*6340*/  LDSM.16.M88.4 R84, [R216+0x20800] ;  /* 0x02080000d854783b */ /* 0x000eae0000000200 */
[C---:B--2---:R-:W-:Y:S08]  /*6350*/  HMMA.16816.F32 R12, R88.reuse, R84, R12 ;  /* 0x00000054580c723c */ /* 0x044ff0000000180c */
[----:B------:R-:W-:Y:S01]  /*6360*/  HMMA.16816.F32 R16, R88, R86, R16 ;  /* 0x000000565810723c */ /* 0x000fe20000001810 */
[----:B------:R-:W-:Y:S06]  /*6370*/  LDSM.16.M88.4 R84, [R225+0x10000] ;  /* 0x01000000e154783b */ /* 0x000fec0000000200 */
[----:B------:R-:W2:Y:S02]  /*6380*/  LDSM.16.M88.4 R88, [R218+0x20000] ;  /* 0x02000000da58783b */ /* 0x000ea40000000200 */
        /* <DEDUP_REMOVED lines=93> */
[----:B------:R-:W2:Y:S11]  /*6960*/  LDSM.16.M88.4 R88, [R217+0x26800] ;  /* 0x02680000d958783b */ /* 0x000eb60000000200 */
[----:B------:R-:W-:Y:S04]  /*6970*/  @!UPT UIADD3 URZ, URZ, URZ, URZ ;  /* 0x0000003f3f3ff290 */ /* 0x000fe8000fffe03f */
[----:B----4-:R-:W-:Y:S04]  /*6980*/  FADD.FTZ R4, -R92, R4 ;  /* 0x000000045c047221 */ /* 0x010fe80000010100 */
[----:B-1----:R-:W-:Y:S02]  /*6990*/  FMUL.FTZ R94, R108, R4 ;  /* 0x000000046c5e7220 */ /* 0x002fe40000410000 */
[C---:B------:R-:W-:Y:S02]  /*69a0*/  FADD.FTZ R4, -R92.reuse, R5 ;  /* 0x000000055c047221 */ /* 0x040fe40000010100 */
[C---:B------:R-:W-:Y:S02]  /*69b0*/  FADD.FTZ R8, -R92.reuse, R8 ;  /* 0x000000085c087221 */ /* 0x040fe40000010100 */
[----:B------:R-:W-:Y:S02]  /*69c0*/  FMUL.FTZ R4, R117, R4 ;  /* 0x0000000475047220 */ /* 0x000fe40000410000 */
[----:B------:R-:W-:Y:S02]  /*69d0*/  FADD.FTZ R9, -R92, R9 ;  /* 0x000000095c097221 */ /* 0x000fe40000010100 */
[----:B------:R-:W-:Y:S02]  /*69e0*/  FMUL.FTZ R8, R116, R8 ;  /* 0x0000000874087220 */ /* 0x000fe40000410000 */
[----:B------:R-:W-:Y:S02]  /*69f0*/  FMUL.FTZ R9, R111, R9 ;  /* 0x000000096f097220 */ /* 0x000fe40000410000 */
[----:B------:R-:W-:Y:S01]  /*6a00*/  FMUL.FTZ R93, R94, R93 ;  /* 0x0000005d5e5d7220 */ /* 0x000fe20000410000 */
[C---:B--2---:R-:W-:Y:S07]  /*6a10*/  HMMA.16816.F32 R12, R84.reuse, R88, R12 ;  /* 0x00000058540c723c */ /* 0x044fee000000180c */
[----:B------:R-:W-:Y:S01]  /*6a20*/  FFMA.FTZ R89, -R98, R98, 1 ;  /* 0x3f80000062597423 */ /* 0x000fe20000010162 */
[----:B------:R-:W-:Y:S04]  /*6a30*/  HMMA.16816.F32 R16, R84, R90, R16 ;  /* 0x0000005a5410723c */ /* 0x000fe80000001810 */
[----:B------:R-:W-:Y:S02]  /*6a40*/  FMUL.FTZ R89, R89, c[0x0][0x2ec] ;  /* 0x0000bb0059597a20 */ /* 0x000fe40000410000 */
[----:B------:R-:W-:Y:S02]  /*6a50*/  FFMA.FTZ R88, -R97, R97, 1 ;  /* 0x3f80000061587423 */ /* 0x000fe40000010161 */
[----:B------:R-:W-:Y:S04]  /*6a60*/  FFMA.FTZ R91, -R101, R101, 1 ;  /* 0x3f800000655b7423 */ /* 0x000fe80000010165 */
[----:B------:R-:W-:Y:S02]  /*6a70*/  FMUL.FTZ R91, R91, c[0x0][0x2ec] ;  /* 0x0000bb005b5b7a20 */ /* 0x000fe40000410000 */
[----:B------:R-:W-:Y:S02]  /*6a80*/  FFMA.FTZ R90, -R102, R102, 1 ;  /* 0x3f800000665a7423 */ /* 0x000fe40000010166 */
[----:B------:R-:W-:Y:S02]  /*6a90*/  FMUL.FTZ R91, R4, R91 ;  /* 0x0000005b045b7220 */ /* 0x000fe40000410000 */
[C---:B------:R-:W-:Y:S02]  /*6aa0*/  FADD.FTZ R4, -R92.reuse, R12 ;  /* 0x0000000c5c047221 */ /* 0x040fe40000010100 */
[----:B------:R-:W-:Y:S02]  /*6ab0*/  FADD.FTZ R5, -R92, R13 ;  /* 0x0000000d5c057221 */ /* 0x000fe40000010100 */
[----:B------:R-:W-:Y:S02]  /*6ac0*/  FFMA.FTZ R86, -R100, R100, 1 ;  /* 0x3f80000064567423 */ /* 0x000fe40000010164 */
[----:B------:R-:W-:Y:S02]  /*6ad0*/  FFMA.FTZ R85, -R99, R99, 1 ;  /* 0x3f80000063557423 */ /* 0x000fe40000010163 */
[----:B------:R-:W-:Y:S02]  /*6ae0*/  FMUL.FTZ R4, R118, R4 ;  /* 0x0000000476047220 */ /* 0x000fe40000410000 */
[----:B------:R-:W-:Y:S02]  /*6af0*/  FMUL.FTZ R5, R115, R5 ;  /* 0x0000000573057220 */ /* 0x000fe40000410000 */
[----:B------:R-:W-:Y:S02]  /*6b00*/  FMUL.FTZ R90, R90, c[0x0][0x2ec] ;  /* 0x0000bb005a5a7a20 */ /* 0x000fe40000410000 */
[C---:B------:R-:W-:Y:S02]  /*6b10*/  FADD.FTZ R16, -R92.reuse, R16 ;  /* 0x000000105c107221 */ /* 0x040fe40000010100 */
[----:B------:R-:W-:Y:S02]  /*6b20*/  FADD.FTZ R17, -R92, R17 ;  /* 0x000000115c117221 */ /* 0x000fe40000010100 */
[----:B------:R-:W-:Y:S02]  /*6b30*/  FMUL.FTZ R86, R86, c[0x0][0x2ec] ;  /* 0x0000bb0056567a20 */ /* 0x000fe40000410000 */
[----:B------:R-:W-:Y:S02]  /*6b40*/  FMUL.FTZ R85, R85, c[0x0][0x2ec] ;  /* 0x0000bb0055557a20 */ /* 0x000fe40000410000 */
[----:B------:R-:W-:Y:S02]  /*6b50*/  FFMA.FTZ R87, -R96, R96, 1 ;  /* 0x3f80000060577423 */ /* 0x000fe40000010160 */
[----:B------:R-:W-:Y:S02]  /*6b60*/  FMUL.FTZ R90, R4, R90 ;  /* 0x0000005a045a7220 */ /* 0x000fe40000410000 */
[----:B------:R-:W-:Y:S02]  /*6b70*/  FMUL.FTZ R89, R5, R89 ;  /* 0x0000005905597220 */ /* 0x000fe40000410000 */
[C---:B-----5:R-:W-:Y:S02]  /*6b80*/  FADD.FTZ R4, -R0.reuse, R6 ;  /* 0x0000000600047221 */ /* 0x060fe40000010100 */
[----:B------:R-:W-:Y:S02]  /*6b90*/  FADD.FTZ R5, -R0, R7 ;  /* 0x0000000700057221 */ /* 0x000fe40000010100 */
[----:B------:R-:W-:Y:S02]  /*6ba0*/  FFMA.FTZ R84, -R114, R114, 1 ;  /* 0x3f80000072547423 */ /* 0x000fe40000010172 */
[----:B------:R-:W-:Y:S02]  /*6bb0*/  FFMA.FTZ R7, -R113, R113, 1 ;  /* 0x3f80000071077423 */ /* 0x000fe40000010171 */
[----:B------:R-:W-:Y:S02]  /*6bc0*/  FMUL.FTZ R86, R8, R86 ;  /* 0x0000005608567220 */ /* 0x000fe40000410000 */
[----:B------:R-:W-:Y:S02]  /*6bd0*/  FMUL.FTZ R85, R9, R85 ;  /* 0x0000005509557220 */ /* 0x000fe40000410000 */
[----:B------:R-:W-:Y:S02]  /*6be0*/  FMUL.FTZ R8, R110, R16 ;  /* 0x000000106e087220 */ /* 0x000fe40000410000 */
[----:B------:R-:W-:Y:S02]  /*6bf0*/  FMUL.FTZ R9, R109, R17 ;  /* 0x000000116d097220 */ /* 0x000fe40000410000 */
[----:B------:R-:W-:Y:S02]  /*6c00*/  FMUL.FTZ R88, R88, c[0x0][0x2ec] ;  /* 0x0000bb0058587a20 */ /* 0x000fe40000410000 */
[----:B------:R-:W-:Y:S02]  /*6c10*/  FMUL.FTZ R87, R87, c[0x0][0x2ec] ;  /* 0x0000bb0057577a20 */ /* 0x000fe40000410000 */
[----:B------:R-:W-:Y:S02]  /*6c20*/  FMUL.FTZ R4, R126, R4 ;  /* 0x000000047e047220 */ /* 0x000fe40000410000 */
[----:B------:R-:W-:Y:S02]  /*6c30*/  FMUL.FTZ R5, R125, R5 ;  /* 0x000000057d057220 */ /* 0x000fe40000410000 */
[----:B------:R-:W-:Y:S02]  /*6c40*/  FMUL.FTZ R84, R84, c[0x0][0x2ec] ;  /* 0x0000bb0054547a20 */ /* 0x000fe40000410000 */
[----:B------:R-:W-:Y:S02]  /*6c50*/  FMUL.FTZ R7, R7, c[0x0][0x2ec] ;  /* 0x0000bb0007077a20 */ /* 0x000fe40000410000 */
[----:B------:R-:W-:Y:S02]  /*6c60*/  FADD.FTZ R18, -R0, R18 ;  /* 0x0000001200127221 */ /* 0x000fe40000010100 */
[----:B------:R-:W-:Y:S02]  /*6c70*/  FMUL.FTZ R88, R8, R88 ;  /* 0x0000005808587220 */ /* 0x000fe40000410000 */
[----:B------:R-:W-:Y:S02]  /*6c80*/  FMUL.FTZ R87, R9, R87 ;  /* 0x0000005709577220 */ /* 0x000fe40000410000 */
[C---:B------:R-:W-:Y:S02]  /*6c90*/  FADD.FTZ R6, -R0.reuse, R10 ;  /* 0x0000000a00067221 */ /* 0x040fe40000010100 */
[----:B------:R-:W-:Y:S02]  /*6ca0*/  FADD.FTZ R8, -R0, R11 ;  /* 0x0000000b00087221 */ /* 0x000fe40000010100 */
[----:B------:R-:W-:Y:S02]  /*6cb0*/  FMUL.FTZ R84, R4, R84 ;  /* 0x0000005404547220 */ /* 0x000fe40000410000 */
[----:B------:R-:W-:Y:S02]  /*6cc0*/  FMUL.FTZ R7, R5, R7 ;  /* 0x0000000705077220 */ /* 0x000fe40000410000 */
[C---:B------:R-:W-:Y:S02]  /*6cd0*/  FADD.FTZ R9, -R0.reuse, R14 ;  /* 0x0000000e00097221 */ /* 0x040fe40000010100 */
[----:B------:R-:W-:Y:S02]  /*6ce0*/  FADD.FTZ R5, -R0, R15 ;  /* 0x0000000f00057221 */ /* 0x000fe40000010100 */
[----:B------:R-:W-:Y:S02]  /*6cf0*/  FFMA.FTZ R15, -R112, R112, 1 ;  /* 0x3f800000700f7423 */ /* 0x000fe40000010170 */
[----:B------:R-:W-:Y:S02]  /*6d00*/  FFMA.FTZ R14, -R107, R107, 1 ;  /* 0x3f8000006b0e7423 */ /* 0x000fe4000001016b */
[----:B------:R-:W-:Y:S02]  /*6d10*/  FADD.FTZ R4, -R0, R19 ;  /* 0x0000001300047221 */ /* 0x000fe40000010100 */
[----:B------:R-:W-:Y:S02]  /*6d20*/  FMUL.FTZ R0, R120, R18 ;  /* 0x0000001278007220 */ /* 0x000fe40000410000 */
[----:B------:R-:W-:Y:S02]  /*6d30*/  FFMA.FTZ R17, -R106, R106, 1 ;  /* 0x3f8000006a117423 */ /* 0x000fe4000001016a */
[----:B------:R-:W-:Y:S02]  /*6d40*/  FFMA.FTZ R16, -R105, R105, 1 ;  /* 0x3f80000069107423 */ /* 0x000fe40000010169 */
[----:B------:R-:W-:Y:S02]  /*6d50*/  FFMA.FTZ R19, -R104, R104, 1 ;  /* 0x3f80000068137423 */ /* 0x000fe40000010168 */
[----:B------:R-:W-:Y:S02]  /*6d60*/  FFMA.FTZ R18, -R103, R103, 1 ;  /* 0x3f80000067127423 */ /* 0x000fe40000010167 */
        /* <DEDUP_REMOVED lines=9> */
[----:B------:R-:W-:Y:S02]  /*6e00*/  FMUL.FTZ R19, R19, c[0x0][0x2ec] ;  /* 0x0000bb0013137a20 */ /* 0x000fe40000410000 */
[----:B------:R-:W-:Y:S02]  /*6e10*/  FMUL.FTZ R18, R18, c[0x0][0x2ec] ;  /* 0x0000bb0012127a20 */ /* 0x000fe40000410000 */
        /* <DEDUP_REMOVED lines=102> */
.L_x_811:
        /* <DEDUP_REMOVED lines=173> */
.L_x_812:
        /* <DEDUP_REMOVED lines=720> */
.L_x_814:
        /* <DEDUP_REMOVED lines=18> */
.L_x_815:
        /* <DEDUP_REMOVED lines=65> */
.L_x_817:
[----:B--23--:R-:W-:Y:S05]  /*b180*/  BSYNC B0 ;  /* 0x0000000000007941 */ /* 0x00cfea0003800000 */
.L_x_816:
        /* <DEDUP_REMOVED lines=22> */
.L_x_819:
[----:B------:R-:W-:Y:S05]  /*b2f0*/  BSYNC B0 ;  /* 0x0000000000007941 */ /* 0x000fea0003800000 */
.L_x_818:
        /* <DEDUP_REMOVED lines=31> */
.L_x_821:
[----:B------:R-:W-:Y:S05]  /*b4f0*/  BSYNC B0 ;  /* 0x0000000000007941 */ /* 0x000fea0003800000 */
.L_x_820:
        /* <DEDUP_REMOVED lines=18> */
.L_x_792:
[----:B------:R-:W-:Y:S05]  /*b620*/  BSYNC B1 ;  /* 0x0000000000017941 */ /* 0x000fea0003800000 */
.L_x_778:
        /* <DEDUP_REMOVED lines=12> */
.L_x_822:
[----:B------:R-:W-:Y:S05]  /*b6f0*/  EXIT ;  /* 0x000000000000794d */ /* 0x000fea0003800000 */
.L_x_824:
        /* <DEDUP_REMOVED lines=16> */
.L_x_1041:


//--------------------- .text._ZN5flash44flash_bwd_dq_dk_dv_loop_seqk_parallel_kernelI23Flash_bwd_kernel_traitsILi256ELi64ELi64ELi8ELi4ELi2ELi2ELb0ELb0EN7cutlass6half_tE19Flash_kernel_traitsILi256ELi64ELi64ELi8ES3_EELb1ELb1ELb0ELb0ELb0ELb1ELb0EEEvNS_16Flash_bwd_paramsE --------------------------
	.section	.text._ZN5flash44flash_bwd_dq_dk_dv_loop_seqk_parallel_kernelI23Flash_bwd_kernel_traitsILi256ELi64ELi64ELi8ELi4ELi2ELi2ELb0ELb0EN7cutlass6half_tE19Flash_kernel_traitsILi256ELi64ELi64ELi8ES3_EELb1ELb1ELb0ELb0ELb0ELb1ELb0EEEvNS_16Flash_bwd_paramsE,"ax",@progbits
	.sectioninfo	@"SHI_REGISTERS=255"
	.align	128
        .global         _ZN5flash44flash_bwd_dq_dk_dv_loop_seqk_parallel_kernelI23Flash_bwd_kernel_traitsILi256ELi64ELi64ELi8ELi4ELi2ELi2ELb0ELb0EN7cutlass6half_tE19Flash_kernel_traitsILi256ELi64ELi64ELi8ES3_EELb1ELb1ELb0ELb0ELb0ELb1ELb0EEEvNS_16Flash_bwd_paramsE
        .type           _ZN5flash44flash_bwd_dq_dk_dv_loop_seqk_parallel_kernelI23Flash_bwd_kernel_traitsILi256ELi64ELi64ELi8ELi4ELi2ELi2ELb0ELb0EN7cutlass6half_tE19Flash_kernel_traitsILi256ELi64ELi64ELi8ES3_EELb1ELb1ELb0ELb0ELb0ELb1ELb0EEEvNS_16Flash_bwd_paramsE,@function
        .size           _ZN5flash44flash_bwd_dq_dk_dv_loop_seqk_parallel_kernelI23Flash_bwd_kernel_traitsILi256ELi64ELi64ELi8ELi4ELi2ELi2ELb0ELb0EN7cutlass6half_tE19Flash_kernel_traitsILi256ELi64ELi64ELi8ES3_EELb1ELb1ELb0ELb0ELb0ELb1ELb0EEEvNS_16Flash_bwd_paramsE,(.L_x_1042 - _ZN5flash44flash_bwd_dq_dk_dv_loop_seqk_parallel_kernelI23Flash_bwd_kernel_traitsILi256ELi64ELi64ELi8ELi4ELi2ELi2ELb0ELb0EN7cutlass6half_tE19Flash_kernel_traitsILi256ELi64ELi64ELi8ES3_EELb1ELb1ELb0ELb0ELb0ELb1ELb0EEEvNS_16Flash_bwd_paramsE)
        .other          _ZN5flash44flash_bwd_dq_dk_dv_loop_seqk_parallel_kernelI23Flash_bwd_kernel_traitsILi256ELi64ELi64ELi8ELi4ELi2ELi2ELb0ELb0EN7cutlass6half_tE19Flash_kernel_traitsILi256ELi64ELi64ELi8ES3_EELb1ELb1ELb0ELb0ELb0ELb1ELb0EEEvNS_16Flash_bwd_paramsE,@"STO_CUDA_ENTRY STV_DEFAULT"
_ZN5flash44flash_bwd_dq_dk_dv_loop_seqk_parallel_kernelI23Flash_bwd_kernel_traitsILi256ELi64ELi64ELi8ELi4ELi2ELi2ELb0ELb0EN7cutlass6half_tE19Flash_kernel_traitsILi256ELi64ELi64ELi8ES3_EELb1ELb1ELb0ELb0ELb0ELb1ELb0EEEvNS_16Flash_bwd_paramsE:
.text._ZN5flash44flash_bwd_dq_dk_dv_loop_seqk_parallel_kernelI23Flash_bwd_kernel_traitsILi256ELi64ELi64ELi8ELi4ELi2ELi2ELb0ELb0EN7cutlass6half_tE19Flash_kernel_traitsILi256ELi64ELi64ELi8ES3_EELb1ELb1ELb0ELb0ELb0ELb1ELb0EEEvNS_16Flash_bwd_paramsE:
        /* <DEDUP_REMOVED lines=32> */
[----:B------:R-:W-:Y:S01]  /*0200*/  LEA.HI R9, R4, R10, RZ, 0x3 ;  /* 0x0000000a04097211 */ /* 0x000fe200078f18ff */
[----:B------:R-:W-:Y:S01]  /*0210*/  UIMAD.WIDE UR38, UR48, UR38, URZ ;  /* 0x00000026302672a5 */ /* 0x000fe2000f8e023f */
[--C-:B------:R-:W-:Y:S01]  /*0220*/  SHF.R.S32.HI R0, RZ, 0x5, R2.reuse ;  /* 0x00000005ff007819 */ /* 0x100fe20000011402 */
[----:B---3--:R-:W-:Y:S01]  /*0230*/  UIMAD UR49, UR37, UR48, URZ ;  /* 0x00000030253172a4 */ /* 0x008fe2000f8e023f */
[----:B------:R-:W-:Y:S01]  /*0240*/  SHF.R.S32.HI R3, RZ, 0x1f, R2 ;  /* 0x0000001fff037819 */ /* 0x000fe20000011402 */
[----:B------:R-:W-:Y:S01]  /*0250*/  UIMAD UR58, UR7, UR6, UR58 ;  /* 0x00000006073a72a4 */ /* 0x000fe2000f8e023a */
[C---:B------:R-:W-:Y:S01]  /*0260*/  LOP3.LUT R8, R2.reuse, 0xffffffe0, RZ, 0xc0, !PT ;  /* 0xffffffe002087812 */ /* 0x040fe200078ec0ff */
[----:B------:R-:W-:Y:S01]  /*0270*/  UIMAD UR48, UR48, UR12, URZ ;  /* 0x0000000c303072a4 */ /* 0x000fe2000f8e023f */
[-C--:B------:R-:W-:Y:S01]  /*0280*/  LEA.HI R3, R3, R0.reuse, RZ, 0x2 ;  /* 0x0000000003037211 */ /* 0x080fe200078f10ff */
[----:B------:R-:W-:Y:S01]  /*0290*/  UIMAD UR6, UR36, UR13, UR37 ;  /* 0x0000000d240672a4 */ /* 0x000fe2000f8e0225 */
[----:B------:R-:W-:Y:S01]  /*02a0*/  LEA.HI R2, R2, R0, RZ, 0x1 ;  /* 0x0000000002027211 */ /* 0x000fe200078f08ff */
[----:B------:R-:W-:Y:S01]  /*02b0*/  IMAD.IADD R8, R10, 0x1, -R8 ;  /* 0x000000010a087824 */ /* 0x000fe200078e0a08 */
[----:B------:R-:W-:Y:S01]  /*02c0*/  LOP3.LUT R3, R3, 0xfffffffc, RZ, 0xc0, !PT ;  /* 0xfffffffc03037812 */ /* 0x000fe200078ec0ff */
[----:B------:R-:W-:Y:S01]  /*02d0*/  ULDC UR14, c[0x0][0x1c0] ;  /* 0x00007000000e7ab9 */ /* 0x000fe20000000800 */
[----:B------:R-:W-:Y:S01]  /*02e0*/  LOP3.LUT R2, R2, 0xfffffffe, RZ, 0xc0, !PT ;  /* 0xfffffffe02027812 */ /* 0x000fe200078ec0ff */
[----:B------:R-:W-:Y:S01]  /*02f0*/  ULDC UR11, c[0x0][0x1c0] ;  /* 0x00007000000b7ab9 */ /* 0x000fe20000000800 */
[-C--:B------:R-:W-:Y:S01]  /*0300*/  LEA.HI R5, R4, R10.reuse, RZ, 0x4 ;  /* 0x0000000a04057211 */ /* 0x080fe200078f20ff */
[----:B------:R-:W-:Y:S01]  /*0310*/  IMAD.IADD R15, R0, 0x1, -R3 ;  /* 0x00000001000f7824 */ /* 0x000fe200078e0a03 */
[-C--:B------:R-:W-:Y:S01]  /*0320*/  LEA.HI R12, R4, R10.reuse, RZ, 0x7 ;  /* 0x0000000a040c7211 */ /* 0x080fe200078f38ff */
[----:B------:R-:W-:Y:S01]  /*0330*/  IMAD.IADD R227, R0, 0x1, -R2 ;  /* 0x0000000100e37824 */ /* 0x000fe200078e0a02 */
[CC--:B------:R-:W-:Y:S01]  /*0340*/  LEA.HI R14, R4.reuse, R10.reuse, RZ, 0x6 ;  /* 0x0000000a040e7211 */ /* 0x0c0fe200078f30ff */
[----:B------:R-:W-:Y:S01]  /*0350*/  UIMAD UR55, UR8, UR36, URZ ;  /* 0x00000024083772a4 */ /* 0x000fe2000f8e023f */
[----:B------:R-:W-:Y:S01]  /*0360*/  LEA.HI R4, R4, R10, RZ, 0x2 ;  /* 0x0000000a04047211 */ /* 0x000fe200078f10ff */
[----:B------:R-:W-:Y:S01]  /*0370*/  STL [R1+0x3c], R15 ;  /* 0x00003c0f01007387 */ /* 0x000fe20000100800 */
        /* <DEDUP_REMOVED lines=11> */
[----:B------:R-:W-:Y:S01]  /*0430*/  ULDC UR59, c[0x0][0x1c8] ;  /* 0x00007200003b7ab9 */ /* 0x000fe20000000800 */
[----:B------:R-:W-:Y:S01]  /*0440*/  LOP3.LUT R0, R0, 0xfffffff8, RZ, 0xc0, !PT ;  /* 0xfffffff800007812 */ /* 0x000fe200078ec0ff */
[----:B------:R-:W-:Y:S01]  /*0450*/  ULDC.U8 UR10, c[0x0][0x3d0] ;  /* 0x0000f400000a7ab9 */ /* 0x000fe20000000000 */
        /* <DEDUP_REMOVED lines=17> */
[----:B------:R-:W-:Y:S01]  /*0570*/  @UP5 UIMAD UR57, UR36, UR52, URZ ;  /* 0x00000034243952a4 */ /* 0x000fe2000f8e023f */
[----:B------:R-:W-:Y:S01]  /*0580*/  SHF.R.U32.HI R2, RZ, 0x3, R0 ;  /* 0x00000003ff027819 */ /* 0x000fe20000011600 */
[----:B------:R1:W-:Y:S01]  /*0590*/  STL [R1+0x40], R16 ;  /* 0x0000401001007387 */ /* 0x0003e20000100800 */
[----:B------:R-:W-:Y:S01]  /*05a0*/  LOP3.LUT R0, R0, 0x38, R16, 0xf8, !PT ;  /* 0x0000003800007812 */ /* 0x000fe200078ef810 */
[----:B------:R-:W-:Y:S01]  /*05b0*/  IMAD.SHL.U32 R221, R10, 0x200, RZ ;  /* 0x000002000add7824 */ /* 0x000fe200078e00ff */
[----:B------:R-:W-:Y:S01]  /*05c0*/  LEA.HI R11, R3, R7, RZ, 0x3 ;  /* 0x00000007030b7211 */ /* 0x000fe200078f18ff */
[----:B------:R-:W-:Y:S01]  /*05d0*/  ULDC.64 UR4, c[0x0][0x118] ;  /* 0x0000460000047ab9 */ /* 0x000fe20000000a00 */
[----:B------:R-:W-:Y:S01]  /*05e0*/  LOP3.LUT R8, R0, R2, RZ, 0x3c, !PT ;  /* 0x0000000200087212 */ /* 0x000fe200078e3cff */
[----:B------:R-:W-:Y:S01]  /*05f0*/  IMAD.SHL.U32 R0, R6, 0x40, RZ ;  /* 0x0000004006007824 */ /* 0x000fe200078e00ff */
[----:B------:R-:W-:Y:S01]  /*0600*/  LOP3.LUT R2, R11, 0xfffffff8, RZ, 0xc0, !PT ;  /* 0xfffffff80b027812 */ /* 0x000fe200078ec0ff */
[----:B------:R-:W-:Y:S01]  /*0610*/  ULDC.U8 UR33, c[0x0][0x2d8] ;  /* 0x0000b60000217ab9 */ /* 0x000fe20000000000 */
[----:B------:R-:W-:Y:S01]  /*0620*/  LOP3.LUT R3, R5, 0x1, RZ, 0xc0, !PT ;  /* 0x0000000105037812 */ /* 0x000fe200078ec0ff */
[----:B------:R-:W-:Y:S01]  /*0630*/  ULOP3.LUT UR59, UR37, UR59, URZ, 0x3c, !UPT ;  /* 0x0000003b253b7292 */ /* 0x000fe2000f8e3c3f */
[----:B------:R-:W-:Y:S01]  /*0640*/  LOP3.LUT R0, R0, 0x1c0, RZ, 0xc0, !PT ;  /* 0x000001c000007812 */ /* 0x000fe200078ec0ff */
[----:B------:R-:W-:Y:S01]  /*0650*/  USHF.R.S32.HI UR60, URZ, 0x1f, UR37 ;  /* 0x0000001f3f3c7899 */ /* 0x000fe20008011425 */
[----:B------:R-:W-:Y:S01]  /*0660*/  ISETP.NE.U32.AND P0, PT, R3, 0x1, PT ;  /* 0x000000010300780c */ /* 0x000fe20003f05070 */
[----:B------:R-:W-:Y:S01]  /*0670*/  UISETP.NE.AND UP6, UPT, UR10, URZ, UPT ;  /* 0x0000003f0a00728c */ /* 0x000fe2000bfc5270 */
[----:B------:R-:W-:Y:S01]  /*0680*/  LOP3.LUT R217, R0, 0x8, R9, 0xf8, !PT ;  /* 0x0000000800d97812 */ /* 0x000fe200078ef809 */
[----:B------:R-:W-:Y:S01]  /*0690*/  USHF.R.S32.HI UR61, URZ, 0x1f, UR37 ;  /* 0x0000001f3f3d7899 */ /* 0x000fe20008011425 */
[C---:B------:R-:W-:Y:S01]  /*06a0*/  LOP3.LUT P4, RZ, R6.reuse, 0x2, RZ, 0xc0, !PT ;  /* 0x0000000206ff7812 */ /* 0x040fe2000788c0ff */
[----:B------:R-:W-:Y:S01]  /*06b0*/  UIMAD.WIDE.U32 UR42, UR38, UR44, URZ ;  /* 0x0000002c262a72a5 */ /* 0x000fe2000f8e003f */
[----:B------:R-:W-:Y:S01]  /*06c0*/  LOP3.LUT P3, RZ, R6, 0x4, RZ, 0xc0, !PT ;  /* 0x0000000406ff7812 */ /* 0x000fe2000786c0ff */
[----:B------:R-:W-:Y:S01]  /*06d0*/  UIMAD UR54, UR39, UR44, URZ ;  /* 0x0000002c273672a4 */ /* 0x000fe2000f8e023f */
[----:B------:R-:W-:Y:S01]  /*06e0*/  SEL R246, R246, 0x10, !P0 ;  /* 0x00000010f6f67807 */ /* 0x000fe20004000000 */
[----:B------:R-:W-:Y:S01]  /*06f0*/  USHF.R.S32.HI UR56, URZ, 0x1f, UR49 ;  /* 0x0000001f3f387899 */ /* 0x000fe20008011431 */
[----:B------:R-:W-:Y:S01]  /*0700*/  R2P PR, R5, 0x6 ;  /* 0x0000000605007804 */ /* 0x000fe20000000000 */
[----:B------:R-:W-:Y:S01]  /*0710*/  UIMAD UR53, UR7, UR53, URZ ;  /* 0x00000035073572a4 */ /* 0x000fe2000f8e023f */
[----:B-1----:R-:W-:Y:S01]  /*0720*/  IMAD.IADD R16, R7, 0x1, -R2 ;  /* 0x0000000107107824 */ /* 0x002fe200078e0a02 */
[----:B------:R-:W-:Y:S01]  /*0730*/  SEL R220, R220, 0xffffffc0, !P3 ;  /* 0xffffffc0dcdc7807 */ /* 0x000fe20005800000 */
[----:B------:R-:W-:Y:S01]  /*0740*/  IMAD.SHL.U32 R2, R227, 0x10, RZ ;  /* 0x00000010e3027824 */ /* 0x000fe200078e00ff */
[----:B------:R-:W-:Y:S01]  /*0750*/  SHF.R.S32.HI R239, RZ, 0x2, R239 ;  /* 0x00000002ffef7819 */ /* 0x000fe200000114ef */
[----:B------:R-:W-:Y:S01]  /*0760*/  IMAD.SHL.U32 R7, R12, 0x20, RZ ;  /* 0x000000200c077824 */ /* 0x000fe200078e00ff */
[----:B------:R-:W-:Y:S01]  /*0770*/  STL [R1+0x4c], R16 ;  /* 0x00004c1001007387 */ /* 0x000fe20000100800 */
[----:B------:R-:W-:Y:S01]  /*0780*/  @!UP5 UIMAD UR52, UR8, UR52, URZ ;  /* 0x000000340834d2a4 */ /* 0x000fe2000f8e023f */
[----:B------:R-:W-:Y:S01]  /*0790*/  LOP3.LUT R4, R0, 0x10, R2, 0xf8, !PT ;  /* 0x0000001000047812 */ /* 0x000fe200078ef802 */
[----:B------:R-:W-:Y:S01]  /*07a0*/  IMAD R2, R12, 0x800, R221 ;  /* 0x000008000c027824 */ /* 0x000fe200078e02dd */
[----:B------:R-:W-:Y:S01]  /*07b0*/  SHF.R.U32.HI R0, RZ, 0x3, R0 ;  /* 0x00000003ff007819 */ /* 0x000fe20000011600 */
[----:B------:R-:W-:Y:S01]  /*07c0*/  IMAD R239, R15, 0x10, R239 ;  /* 0x000000100fef7824 */ /* 0x000fe200078e02ef */
[----:B------:R-:W-:Y:S01]  /*07d0*/  LOP3.LUT R3, R4, 0x8, R9, 0xf8, !PT ;  /* 0x0000000804037812 */ /* 0x000fe200078ef809 */
[----:B------:R-:W-:Y:S01]  /*07e0*/  IMAD.SHL.U32 R4, R10, 0x20, RZ ;  /* 0x000000200a047824 */ /* 0x000fe200078e00ff */
[----:B------:R-:W-:Y:S01]  /*07f0*/  LOP3.LUT R217, R217, R0, RZ, 0x3c, !PT ;  /* 0x00000000d9d97212 */ /* 0x000fe200078e3cff */
[----:B------:R-:W-:Y:S01]  /*0800*/  USHF.R.S32.HI UR51, URZ, 0x1f, UR47 ;  /* 0x0000001f3f337899 */ /* 0x000fe2000801142f */
[----:B------:R-:W-:Y:S01]  /*0810*/  LOP3.LUT R221, R221, R3, R0, 0xf6, !PT ;  /* 0x00000003dddd7212 */ /* 0x000fe200078ef600 */
[----:B------:R-:W-:Y:S01]  /*0820*/  IMAD.SHL.U32 R3, R5, 0x40, RZ ;  /* 0x0000004005037824 */ /* 0x000fe200078e00ff */
[----:B------:R-:W-:Y:S01]  /*0830*/  SHF.R.S32.HI R0, RZ, 0x6, R14 ;  /* 0x00000006ff007819 */ /* 0x000fe2000001140e */
[----:B------:R-:W-:Y:S01]  /*0840*/  IMAD.IADD R217, R2, 0x1, R217 ;  /* 0x0000000102d97824 */ /* 0x000fe200078e02d9 */
[----:B------:R-:W-:Y:S01]  /*0850*/  USHF.R.S32.HI UR50, URZ, 0x1f, UR46 ;  /* 0x0000001f3f327899 */ /* 0x000fe2000801142e */
[----:B------:R-:W-:Y:S01]  /*0860*/  IMAD.U32 R2, RZ, RZ, UR15 ;  /* 0x0000000fff027e24 */ /* 0x000fe2000f8e00ff */
[----:B------:R-:W-:Y:S01]  /*0870*/  UMOV UR41, 0xffff8000 ;  /* 0xffff800000297882 */ /* 0x000fe20000000000 */
[----:B------:R-:W-:-:S02]  /*0880*/  IMAD R8, R0, 0x200, R8 ;  /* 0x0000020000087824 */ /* 0x000fc400078e0208 */
[----:B------:R-:W-:Y:S01]  /*0890*/  IMAD.SHL.U32 R2, R0, 0x8, RZ ;  /* 0x0000000800027824 */ /* 0x000fe200078e00ff */
[----:B------:R-:W-:Y:S01]  /*08a0*/  LOP3.LUT R0, R3, 0x1c0, RZ, 0xc0, !PT ;  /* 0x000001c003007812 */ /* 0x000fe200078ec0ff */
[----:B------:R-:W-:Y:S01]  /*08b0*/  IMAD.SHL.U32 R218, R217, 0x2, RZ ;  /* 0x00000002d9da7824 */ /* 0x000fe200078e00ff */
[----:B------:R-:W-:Y:S01]  /*08c0*/  STL [R1+0x48], R8 ;  /* 0x0000480801007387 */ /* 0x000fe20000100800 */
[----:B------:R-:W-:Y:S01]  /*08d0*/  IMAD.SHL.U32 R237, R8, 0x2, RZ ;  /* 0x0000000208ed7824 */ /* 0x000fe200078e00ff */
[----:B------:R-:W-:Y:S02]  /*08e0*/  LOP3.LUT R2, R2, 0x18, RZ, 0xc0, !PT ;  /* 0x0000001802027812 */ /* 0x000fe400078ec0ff */
[----:B------:R-:W-:Y:S01]  /*08f0*/  SHF.R.U32.HI R3, RZ, 0x3, R0 ;  /* 0x00000003ff037819 */ /* 0x000fe20000011600 */
[----:B------:R1:W-:Y:S01]  /*0900*/  STL [R1+0x50], R7 ;  /* 0x0000500701007387 */ /* 0x0003e20000100800 */
[----:B------:R-:W-:Y:S01]  /*0910*/  LOP3.LUT R6, R2, 0x20, R4, 0xf8, !PT ;  /* 0x0000002002067812 */ /* 0x000fe200078ef804 */
[----:B------:R-:W-:Y:S01]  /*0920*/  IMAD.SHL.U32 R4, R16, 0x40, RZ ;  /* 0x0000004010047824 */ /* 0x000fe200078e00ff */
[----:B------:R-:W-:-:S02]  /*0930*/  LOP3.LUT R5, R3, R0, R2, 0x1e, !PT ;  /* 0x0000000003057212 */ /* 0x000fc400078e1e02 */
[----:B------:R-:W-:Y:S01]  /*0940*/  LOP3.LUT R2, R0, 0x20, R7, 0xf8, !PT ;  /* 0x0000002000027812 */ /* 0x000fe200078ef807 */
[----:B------:R-:W-:-:S03]  /*0950*/  IMAD.SHL.U32 R0, R13, 0x2, RZ ;  /* 0x000000020d007824 */ /* 0x000fc600078e00ff */
[----:B------:R-:W-:Y:S01]  /*0960*/  LOP3.LUT R3, R2, R3, RZ, 0x3c, !PT ;  /* 0x0000000302037212 */ /* 0x000fe200078e3cff */
[--C-:B------:R-:W-:Y:S02]  /*0970*/  IMAD R2, R15, 0x400, R0.reuse ;  /* 0x000004000f027824 */ /* 0x100fe400078e0200 */
[----:B------:R-:W-:Y:S02]  /*0980*/  IMAD R0, R227, 0x400, R0 ;  /* 0x00000400e3007824 */ /* 0x000fe400078e0200 */
[----:B------:R-:W-:Y:S01]  /*0990*/  IMAD.IADD R244, R2, 0x1, R3 ;  /* 0x0000000102f47824 */ /* 0x000fe200078e0203 */
[----:B------:R-:W-:Y:S01]  /*09a0*/  LOP3.LUT R2, R4, 0x1c0, RZ, 0xc0, !PT ;  /* 0x000001c004027812 */ /* 0x000fe200078ec0ff */
[----:B------:R-:W-:Y:S02]  /*09b0*/  IMAD.SHL.U32 R4, R11, 0x40, RZ ;  /* 0x000000400b047824 */ /* 0x000fe400078e00ff */
[----:B------:R-:W-:Y:S01]  /*09c0*/  IMAD.SHL.U32 R244, R244, 0x2, RZ ;  /* 0x00000002f4f47824 */ /* 0x000fe200078e00ff */
[----:B------:R-:W-:-:S03]  /*09d0*/  SHF.R.U32.HI R3, RZ, 0x3, R2 ;  /* 0x00000003ff037819 */ /* 0x000fc60000011602 */
[C---:B------:R-:W-:Y:S01]  /*09e0*/  IMAD.IADD R247, R244.reuse, 0x1, R246 ;  /* 0x00000001f4f77824 */ /* 0x040fe200078e02f6 */
[C---:B------:R-:W-:Y:S01]  /*09f0*/  IADD3 R245, R244.reuse, 0x20, RZ ;  /* 0x00000020f4f57810 */ /* 0x040fe20007ffe0ff */
[----:B-1----:R-:W-:Y:S01]  /*0a00*/  IMAD.U32 R7, RZ, RZ, UR9 ;  /* 0x00000009ff077e24 */ /* 0x002fe2000f8e00ff */
[----:B------:R-:W-:Y:S01]  /*0a10*/  @P1 IADD3 R245, R244, -0x20, RZ ;  /* 0xffffffe0f4f51810 */ /* 0x000fe20007ffe0ff */
[----:B------:R-:W-:Y:S02]  /*0a20*/  IMAD.IADD R7, R0, 0x1, R5 ;  /* 0x0000000100077824 */ /* 0x000fe400078e0205 */
[----:B------:R-:W-:Y:S02]  /*0a30*/  IMAD.SHL.U32 R0, R10, 0x8, RZ ;  /* 0x000000080a007824 */ /* 0x000fe400078e00ff */
[----:B------:R-:W-:-:S03]  /*0a40*/  IMAD.IADD R246, R246, 0x1, R245 ;  /* 0x00000001f6f67824 */ /* 0x000fc600078e02f5 */
        /* <DEDUP_REMOVED lines=12> */
[----:B------:R-:W-:Y:S02]  /*0b10*/  IMAD.IADD R227, R3, 0x1, R227 ;  /* 0x0000000103e37824 */ /* 0x000fe400078e02e3 */
[----:B------:R-:W-:Y:S02]  /*0b20*/  IMAD.MOV.U32 R3, RZ, RZ, 0x20 ;  /* 0x00000020ff037424 */ /* 0x000fe400078e00ff */
[----:B------:R1:W-:Y:S01]  /*0b30*/  STL [R1+0x34], R0 ;  /* 0x0000340001007387 */ /* 0x0003e20000100800 */
[----:B------:R-:W-:Y:S02]  /*0b40*/  LEA R227, R227, 0x28000, 0x1 ;  /* 0x00028000e3e37811 */ /* 0x000fe400078e08ff */
[----:B------:R-:W-:-:S05]  /*0b50*/  SEL R3, R3, 0xffffffe0, !P4 ;  /* 0xffffffe003037807 */ /* 0x000fca0006000000 */
[C---:B------:R-:W-:Y:S02]  /*0b60*/  IMAD R3, R217.reuse, 0x2, R3 ;  /* 0x00000002d9037824 */ /* 0x040fe400078e0203 */
[--C-:B------:R-:W-:Y:S02]  /*0b70*/  IMAD R217, R217, 0x2, R220.reuse ;  /* 0x00000002d9d97824 */ /* 0x100fe400078e02dc */
[----:B------:R-:W-:Y:S02]  /*0b80*/  IMAD.IADD R216, R220, 0x1, R3 ;  /* 0x00000001dcd87824 */ /* 0x000fe400078e0203 */
[C---:B------:R-:W-:Y:S02]  /*0b90*/  IMAD R220, R221.reuse, 0x2, R220 ;  /* 0x00000002dddc7824 */ /* 0x040fe400078e02dc */
[----:B------:R-:W-:Y:S02]  /*0ba0*/  IMAD.SHL.U32 R221, R221, 0x2, RZ ;  /* 0x00000002dddd7824 */ /* 0x000fe400078e00ff */
.L_x_859:
        /* <DEDUP_REMOVED lines=19> */
[----:B------:R2:W3:Y:S01]  /*0ce0*/  @P2 LDG.E R8, [R4.64] ;  /* 0x0000000404082981 */ /* 0x0004e2000c1e1900 */
[----:B------:R-:W-:Y:S02]  /*0cf0*/  UISETP.EQ.U32.AND UP2, UPT, URZ, UR8, UPT ;  /* 0x000000083f00728c */ /* 0x000fe4000bf42070 */
[----:B------:R-:W-:Y:S01]  /*0d00*/  @UP3 UIADD3.X UR7, UR12, UR11, URZ, UP0, !UPT ;  /* 0x0000000b0c073290 */ /* 0x000fe200087fe43f */
[----:B-1----:R2:W4:Y:S01]  /*0d10*/  @P2 LDG.E R2, [R4.64+0x4] ;  /* 0x0000040404022981 */ /* 0x002522000c1e1900 */
[----:B------:R-:W-:Y:S01]  /*0d20*/  MOV R6, UR6 ;  /* 0x0000000600067c02 */ /* 0x000fe20008000f00 */
[----:B------:R-:W-:-:S03]  /*0d30*/  UISETP.EQ.OR.EX UP2, UPT, URZ, UR9, !UP4, UP2 ;  /* 0x000000093f00728c */ /* 0x000fc6000e742720 */
[----:B------:R-:W-:Y:S01]  /*0d40*/  IMAD.U32 R7, RZ, RZ, UR7 ;  /* 0x00000007ff077e24 */ /* 0x000fe2000f8e00ff */
[----:B------:R-:W-:-:S04]  /*0d50*/  UIADD3 UR8, UP0, UR14, UR8, URZ ;  /* 0x000000080e087290 */ /* 0x000fc8000ff1e03f */
[----:B-----5:R-:W5:Y:S01]  /*0d60*/  @P0 LDG.E R6, [R6.64] ;  /* 0x0000000406060981 */ /* 0x020f62000c1e1900 */
[----:B------:R-:W-:Y:S01]  /*0d70*/  PLOP3.LUT P1, PT, PT, PT, UP2, 0x80, 0x0 ;  /* 0x000000000000781c */ /* 0x000fe20003f2f028 */
[----:B------:R-:W-:Y:S01]  /*0d80*/  UIADD3.X UR9, UR12, UR9, URZ, UP0, !UPT ;  /* 0x000000090c097290 */ /* 0x000fe200087fe43f */
[----:B--2---:R-:W-:-:S05]  /*0d90*/  IMAD.U32 R4, RZ, RZ, UR8 ;  /* 0x00000008ff047e24 */ /* 0x004fca000f8e00ff */
[----:B------:R-:W-:-:S06]  /*0da0*/  MOV R5, UR9 ;  /* 0x0000000900057c02 */ /* 0x000fcc0008000f00 */
[----:B------:R-:W2:Y:S01]  /*0db0*/  @!P1 LDG.E R0, [R4.64] ;  /* 0x0000000404009981 */ /* 0x000ea2000c1e1900 */
[----:B------:R-:W-:Y:S02]  /*0dc0*/  UMOV UR13, 0xffffffff ;  /* 0xffffffff000d7882 */ /* 0x000fe40000000000 */
[----:B------:R-:W-:Y:S02]  /*0dd0*/  UMOV UR34, URZ ;  /* 0x0000003f00227c82 */ /* 0x000fe40008000000 */
[----:B------:R-:W-:Y:S02]  /*0de0*/  UMOV UR35, 0xffffffff ;  /* 0xffffffff00237882 */ /* 0x000fe40000000000 */
[----:B------:R-:W-:Y:S01]  /*0df0*/  ULDC UR8, c[0x0][0x218] ;  /* 0x0000860000087ab9 */ /* 0x000fe20000000800 */
[----:B---3--:R-:W1:Y:S08]  /*0e00*/  @P2 R2UR UR13, R8 ;  /* 0x00000000080d23c2 */ /* 0x008e7000000e0000 */
[----:B----4-:R-:W1:Y:S08]  /*0e10*/  @P2 R2UR UR6, R2 ;  /* 0x00000000020623c2 */ /* 0x010e7000000e0000 */
[----:B-----5:R3:W4:Y:S01]  /*0e20*/  @P0 R2UR UR34, R6 ;  /* 0x00000000062203c2 */ /* 0x02072200000e0000 */
[----:B------:R-:W-:-:S04]  /*0e30*/  ISETP.NE.U32.AND P0, PT, RZ, c[0x0][0x248], PT ;  /* 0x00009200ff007a0c */ /* 0x000fc80003f05070 */
[----:B------:R-:W-:Y:S01]  /*0e40*/  ISETP.NE.AND.EX P0, PT, RZ, c[0x0][0x24c], PT, P0 ;  /* 0x00009300ff007a0c */ /* 0x000fe20003f05300 */
[----:B-1----:R-:W-:Y:S02]  /*0e50*/  @UP1 UIADD3 UR31, UR6, -UR13, URZ ;  /* 0x8000000d061f1290 */ /* 0x002fe4000fffe03f */
[----:B--2---:R3:W1:Y:S05]  /*0e60*/  @!P1 R2UR UR35, R0 ;  /* 0x00000000002393c2 */ /* 0x00466a00000e0000 */
[----:B------:R-:W-:-:S05]  /*0e70*/  @!UP1 ULDC UR31, c[0x0][0x214] ;  /* 0x00008500001f9ab9 */ /* 0x000fca0000000800 */
[----:B------:R-:W-:Y:S05]  /*0e80*/  @!P0 BRA `(.L_x_825) ;  /* 0x0000007000008947 */ /* 0x000fea0003800000 */
[----:B----4-:R-:W-:-:S13]  /*0e90*/  PLOP3.LUT P0, PT, PT, PT, UP4, 0x80, 0x0 ;  /* 0x000000000000781c */ /* 0x010fda0003f0f048 */
[----:B---3--:R-:W2:Y:S04]  /*0ea0*/  @P0 LDG.E R0, [R4.64+0x4] ;  /* 0x0000040404000981 */ /* 0x008ea8000c1e1900 */
[----:B------:R-:W3:Y:S01]  /*0eb0*/  @!P0 LDG.E R4, [R4.64] ;  /* 0x0000000404048981 */ /* 0x000ee2000c1e1900 */
[----:B--2---:R-:W2:Y:S02]  /*0ec0*/  @P0 R2UR UR6, R0 ;  /* 0x00000000000603c2 */ /* 0x004ea400000e0000 */
[----:B-12---:R-:W-:-:S11]  /*0ed0*/  @UP4 UIADD3 UR8, UR6, -UR35, URZ ;  /* 0x8000002306084290 */ /* 0x006fd6000fffe03f */
[----:B---3--:R1:W2:Y:S01]  /*0ee0*/  @!P0 R2UR UR8, R4 ;  /* 0x00000000040883c2 */ /* 0x0082a200000e0000 */
[----:B------:R-:W-:-:S07]  /*0ef0*/  DEPBAR.LE SB1, 0x0, {2} ;  /* 0x000090040000791a */ /* 0x000fce0000000000 */
.L_x_825:
[----:B----4-:R-:W-:Y:S02]  /*0f00*/  ULDC.64 UR6, c[0x0][0x258] ;  /* 0x0000960000067ab9 */ /* 0x010fe40000000a00 */
        /* <DEDUP_REMOVED lines=8> */
[----:B---3--:R-:W2:Y:S01]  /*0f90*/  @P0 LDG.E R0, [R4.64] ;  /* 0x0000000404000981 */ /* 0x008ea2000c1e1900 */
        /* <DEDUP_REMOVED lines=49> */
.L_x_827:
        /* <DEDUP_REMOVED lines=18> */
.L_x_828:
        /* <DEDUP_REMOVED lines=30> */
[----:B--2---:R-:W-:Y:S01]  /*15b0*/  UIMAD.WIDE.U32 UR6, UR10, UR8, URZ ;  /* 0x000000080a0672a5 */ /* 0x004fe2000f8e003f */
[----:B------:R-:W-:Y:S02]  /*15c0*/  IMAD.MOV.U32 R4, RZ, RZ, RZ ;  /* 0x000000ffff047224 */ /* 0x000fe400078e00ff */
[----:B------:R-:W-:Y:S01]  /*15d0*/  IMAD R0, R0, R6, RZ ;  /* 0x0000000600007224 */ /* 0x000fe200078e02ff */
[----:B------:R-:W-:-:S02]  /*15e0*/  USEL UR15, UR6, URZ, UP6 ;  /* 0x0000003f060f7287 */ /* 0x000fc4000b000000 */
[----:B------:R-:W-:Y:S01]  /*15f0*/  UIMAD UR9, UR10, UR9, UR7 ;  /* 0x000000090a0972a4 */ /* 0x000fe2000f8e0207 */
[----:B------:R-:W-:Y:S01]  /*1600*/  IMAD.HI.U32 R0, R5, R0, R4 ;  /* 0x0000000005007227 */ /* 0x000fe200078e0004 */
[----:B------:R-:W-:Y:S02]  /*1610*/  USHF.L.U64.HI UR6, UR36, 0x7, UR40 ;  /* 0x0000000724067899 */ /* 0x000fe40008010228 */
[----:B------:R-:W-:Y:S02]  /*1620*/  USHF.L.U32 UR10, UR36, 0x7, URZ ;  /* 0x00000007240a7899 */ /* 0x000fe4000800063f */
[----:B------:R-:W-:Y:S01]  /*1630*/  USEL UR7, UR6, URZ, UP1 ;  /* 0x0000003f06077287 */ /* 0x000fe20008800000 */
[----:B------:R-:W-:Y:S01]  /*1640*/  IMAD.HI.U32 R0, R0, R2, RZ ;  /* 0x0000000200007227 */ /* 0x000fe200078e00ff */
[----:B------:R-:W-:-:S03]  /*1650*/  USEL UR6, UR10, URZ, UP1 ;  /* 0x0000003f0a067287 */ /* 0x000fc60008800000 */
[----:B------:R-:W-:Y:S01]  /*1660*/  IMAD.MOV R4, RZ, RZ, -R0 ;  /* 0x000000ffff047224 */ /* 0x000fe200078e0a00 */
[----:B------:R-:W-:Y:S02]  /*1670*/  UIADD3 UR6, UP1, UR14, UR6, URZ ;  /* 0x000000060e067290 */ /* 0x000fe4000ff3e03f */
[----:B------:R-:W-:Y:S01]  /*1680*/  ULDC UR10, c[0x0][0x234] ;  /* 0x00008d00000a7ab9 */ /* 0x000fe20000000800 */
[C---:B------:R-:W-:Y:S01]  /*1690*/  IMAD R2, R6.reuse, R4, R2 ;  /* 0x0000000406027224 */ /* 0x040fe200078e0202 */
[----:B------:R-:W-:Y:S02]  /*16a0*/  UIADD3.X UR8, UR27, UR7, URZ, UP1, !UPT ;  /* 0x000000071b087290 */ /* 0x000fe40008ffe43f */
[----:B------:R-:W-:Y:S02]  /*16b0*/  UIMAD UR7, UR39, UR6, URZ ;  /* 0x00000006270772a4 */ /* 0x000fe4000f8e023f */
[----:B------:R-:W-:Y:S02]  /*16c0*/  ISETP.GT.U32.AND P1, PT, R6, R2, PT ;  /* 0x000000020600720c */ /* 0x000fe40003f24070 */
[----:B------:R-:W-:-:S02]  /*16d0*/  UIMAD UR8, UR38, UR8, UR7 ;  /* 0x00000008260872a4 */ /* 0x000fc4000f8e0207 */
[----:B------:R-:W-:-:S04]  /*16e0*/  @UP5 USEL UR7, UR57, UR13, !UP2 ;  /* 0x0000000d39075287 */ /* 0x000fc8000d000000 */
[----:B------:R-:W-:Y:S02]  /*16f0*/  @UP5 UIMAD UR11, UR37, UR10, UR7 ;  /* 0x0000000a250b52a4 */ /* 0x000fe4000f8e0207 */
[----:B------:R-:W-:Y:S02]  /*1700*/  UIMAD.WIDE.U32 UR6, UR38, UR6, URZ ;  /* 0x00000006260672a5 */ /* 0x000fe4000f8e003f */
[----:B------:R-:W-:Y:S01]  /*1710*/  USEL UR10, UR9, URZ, UP6 ;  /* 0x0000003f090a7287 */ /* 0x000fe2000b000000 */
[----:B------:R-:W-:Y:S01]  /*1720*/  @!P1 IMAD.IADD R2, R2, 0x1, -R6 ;  /* 0x0000000102029824 */ /* 0x000fe200078e0a06 */
[----:B------:R-:W-:Y:S01]  /*1730*/  @!P1 IADD3 R0, R0, 0x1, RZ ;  /* 0x0000000100009810 */ /* 0x000fe20007ffe0ff */
[----:B------:R-:W-:Y:S01]  /*1740*/  @!UP5 UMOV UR11, UR52 ;  /* 0x00000034000bdc82 */ /* 0x000fe20008000000 */
[----:B------:R-:W-:Y:S01]  /*1750*/  ISETP.LE.AND P1, PT, RZ, UR59, PT ;  /* 0x0000003bff007c0c */ /* 0x000fe2000bf23270 */
[----:B------:R-:W-:Y:S01]  /*1760*/  UIADD3 UR9, UR7, UR8, URZ ;  /* 0x0000000807097290 */ /* 0x000fe2000fffe03f */
        /* <DEDUP_REMOVED lines=12> */
.L_x_829:
[----:B------:R-:W-:Y:S02]  /*1830*/  UMOV UR8, UR53 ;  /* 0x0000003500087c82 */ /* 0x000fe40008000000 */
.L_x_830:
[----:B------:R-:W2:Y:S04]  /*1840*/  LDL.64 R4, [R1+0x40] ;  /* 0x0000400001047983 */ /* 0x000ea80000100a00 */
[----:B------:R1:W2:Y:S01]  /*1850*/  LDL.64 R12, [R1+0x40] ;  /* 0x00004000010c7983 */ /* 0x0002a20000100a00 */
[----:B------:R-:W-:Y:S01]  /*1860*/  UIADD3 UR6, UP4, UP3, UR6, UR47, UR49 ;  /* 0x0000002f06067290 */ /* 0x000fe2000fb9e031 */
[----:B------:R-:W-:Y:S01]  /*1870*/  IMAD.U32 R8, RZ, RZ, UR14 ;  /* 0x0000000eff087e24 */ /* 0x000fe2000f8e00ff */
[----:B------:R-:W-:Y:S01]  /*1880*/  BSSY B1, `(.L_x_826) ;  /* 0x000087a000017945 */ /* 0x000fe20003800000 */
[----:B------:R-:W3:Y:S01]  /*1890*/  S2R R15, SR_TID.X ;  /* 0x00000000000f7919 */ /* 0x000ee20000002100 */
[----:B------:R-:W-:-:S02]  /*18a0*/  UIADD3 UR17, UP2, UP1, UR15, UR6, UR16 ;  /* 0x000000060f117290 */ /* 0x000fc4000f95e010 */
[----:B------:R-:W-:Y:S01]  /*18b0*/  UIADD3.X UR6, UR9, UR51, UR56, UP4, UP3 ;  /* 0x0000003309067290 */ /* 0x000fe2000a7e6438 */
[----:B------:R-:W4:Y:S03]  /*18c0*/  S2R R22, SR_TID.X ;  /* 0x0000000000167919 */ /* 0x000f260000002100 */
[----:B------:R-:W-:Y:S01]  /*18d0*/  UIADD3.X UR16, UR10, UR6, UR12, UP2, UP1 ;  /* 0x000000060a107290 */ /* 0x000fe200097e240c */
[----:B------:R-:W5:Y:S02]  /*18e0*/  S2R R21, SR_TID.X ;  /* 0x0000000000157919 */ /* 0x000f640000002100 */
[----:B------:R-:W-:Y:S02]  /*18f0*/  ULDC.64 UR6, c[0x0][0x1a8] ;  /* 0x00006a0000067ab9 */ /* 0x000fe40000000a00 */
[----:B------:R-:W-:Y:S02]  /*1900*/  UIMAD UR6, UR60, UR6, URZ ;  /* 0x000000063c0672a4 */ /* 0x000fe4000f8e023f */
[----:B------:R-:W-:-:S02]  /*1910*/  ULDC.64 UR12, c[0x0][0x3c8] ;  /* 0x0000f200000c7ab9 */ /* 0x000fc40000000a00 */
        /* <DEDUP_REMOVED lines=11> */
[----:B------:R-:W-:Y:S01]  /*19d0*/  UIADD3 UR6, UR14, UR8, URZ ;  /* 0x000000080e067290 */ /* 0x000fe2000fffe03f */
[----:B------:R-:W-:Y:S01]  /*19e0*/  IADD3 R2, P1, R15, UR14, RZ ;  /* 0x0000000e0f027c10 */ /* 0x000fe2000ff3e0ff */
[----:B------:R-:W-:-:S03]  /*19f0*/  UIADD3 UR8, UR14, UR11, URZ ;  /* 0x0000000b0e087290 */ /* 0x000fc6000fffe03f */
[----:B------:R-:W-:Y:S01]  /*1a00*/  IADD3.X R7, R11, UR27, RZ, P1, !PT ;  /* 0x0000001b0b077c10 */ /* 0x000fe20008ffe4ff */
[----:B------:R-:W-:Y:S02]  /*1a10*/  UMOV UR27, 0x4 ;  /* 0x00000004001b7882 */ /* 0x000fe40000000000 */
[----:B------:R-:W-:Y:S02]  /*1a20*/  UIMAD.WIDE UR6, UR6, UR27, UR12 ;  /* 0x0000001b060672a5 */ /* 0x000fe4000f8e020c */
[----:B------:R-:W-:Y:S01]  /*1a30*/  IMAD R7, R7, c[0x0][0x190], RZ ;  /* 0x0000640007077a24 */ /* 0x000fe200078e02ff */
[----:B------:R-:W-:-:S04]  /*1a40*/  ULDC UR13, c[0x0][0x2e8] ;  /* 0x0000ba00000d7ab9 */ /* 0x000fc80000000800 */
[----:B------:R-:W-:Y:S02]  /*1a50*/  UMOV UR12, UR6 ;  /* 0x00000006000c7c82 */ /* 0x000fe40008000000 */
[----:B------:R-:W-:Y:S02]  /*1a60*/  UIADD3 UR6, -UR24, UR31, UR18 ;  /* 0x0000001f18067290 */ /* 0x000fe4000fffe112 */
[----:B------:R-:W-:Y:S02]  /*1a70*/  UMOV UR11, UR7 ;  /* 0x00000007000b7c82 */ /* 0x000fe40008000000 */
[----:B------:R-:W-:-:S04]  /*1a80*/  UIADD3 UR6, UR6, -UR13, URZ ;  /* 0x8000000d06067290 */ /* 0x000fc8000fffe03f */
[----:B------:R-:W-:-:S04]  /*1a90*/  USHF.R.S32.HI UR13, URZ, 0x1f, UR6 ;  /* 0x0000001f3f0d7899 */ /* 0x000fc80008011406 */
[----:B------:R-:W-:Y:S02]  /*1aa0*/  ULEA.HI UR13, UR13, UR6, URZ, 0x6 ;  /* 0x000000060d0d7291 */ /* 0x000fe4000f8f303f */
[----:B------:R-:W-:Y:S02]  /*1ab0*/  UIADD3 UR6, UR29, -0x1, URZ ;  /* 0xffffffff1d067890 */ /* 0x000fe4000fffe03f */
[----:B------:R-:W-:-:S04]  /*1ac0*/  USHF.R.S32.HI UR13, URZ, 0x6, UR13 ;  /* 0x000000063f0d7899 */ /* 0x000fc8000801140d */
[----:B------:R-:W-:-:S04]  /*1ad0*/  UISETP.LT.AND UP1, UPT, URZ, UR13, UPT ;  /* 0x0000000d3f00728c */ /* 0x000fc8000bf21270 */
[----:B------:R-:W-:-:S04]  /*1ae0*/  USEL UR13, URZ, UR13, !UP1 ;  /* 0x0000000d3f0d7287 */ /* 0x000fc8000c800000 */
[----:B------:R-:W-:Y:S01]  /*1af0*/  UISETP.GT.AND UP1, UPT, UR29, UR13, UPT ;  /* 0x0000000d1d00728c */ /* 0x000fe2000bf24270 */
[----:B--2---:R-:W-:-:S05]  /*1b00*/  IMAD.MOV.U32 R12, RZ, RZ, R4 ;  /* 0x000000ffff0c7224 */ /* 0x004fca00078e0004 */
[----:B------:R-:W-:-:S05]  /*1b10*/  SHF.R.S32.HI R13, RZ, 0x1f, R12 ;  /* 0x0000001fff0d7819 */ /* 0x000fca000001140c */
[C---:B------:R-:W-:Y:S01]  /*1b20*/  IMAD.WIDE.U32 R4, R2.reuse, c[0x0][0x190], R12 ;  /* 0x0000640002047a25 */ /* 0x040fe200078e000c */
[----:B------:R1:W-:Y:S03]  /*1b30*/  STL [R1+0x44], R13 ;  /* 0x0000440d01007387 */ /* 0x0003e60000100800 */
[----:B------:R-:W-:Y:S01]  /*1b40*/  IMAD R2, R2, c[0x0][0x194], R7 ;  /* 0x0000650002027a24 */ /* 0x000fe200078e0207 */
[----:B------:R-:W-:-:S04]  /*1b50*/  IADD3 R6, P1, R4, UR30, RZ ;  /* 0x0000001e04067c10 */ /* 0x000fc8000ff3e0ff */
[----:B------:R-:W-:Y:S02]  /*1b60*/  IADD3.X R7, R5, UR28, R2, P1, !PT ;  /* 0x0000001c05077c10 */ /* 0x000fe40008ffe402 */
[----:B-----5:R-:W-:Y:S02]  /*1b70*/  SHF.R.S32.HI R2, RZ, 0x1f, R21 ;  /* 0x0000001fff027819 */ /* 0x020fe40000011415 */
[----:B------:R-:W-:Y:S02]  /*1b80*/  IADD3 R4, P1, R12, UR22, RZ ;  /* 0x000000160c047c10 */ /* 0x000fe4000ff3e0ff */
[----:B------:R-:W-:Y:S02]  /*1b90*/  LEA.HI R2, R2, R21, RZ, 0x5 ;  /* 0x0000001502027211 */ /* 0x000fe400078f28ff */
[----:B------:R-:W-:Y:S02]  /*1ba0*/  IADD3.X R5, R13, UR26, RZ, P1, !PT ;  /* 0x0000001a0d057c10 */ /* 0x000fe40008ffe4ff */
[----:B------:R-:W-:-:S02]  /*1bb0*/  LOP3.LUT R9, R2, 0xffffffe0, RZ, 0xc0, !PT ;  /* 0xffffffe002097812 */ /* 0x000fc400078ec0ff */
[----:B------:R-:W-:Y:S01]  /*1bc0*/  SHF.R.S32.HI R2, RZ, 0x5, R2 ;  /* 0x00000005ff027819 */ /* 0x000fe20000011402 */
[----:B------:R-:W-:-:S04]  /*1bd0*/  IMAD.WIDE.U32 R4, R8, c[0x0][0x370], R4 ;  /* 0x0000dc0008047a25 */ /* 0x000fc800078e0004 */
[----:B------:R-:W-:Y:S01]  /*1be0*/  IMAD.IADD R21, R21, 0x1, -R9 ;  /* 0x0000000115157824 */ /* 0x000fe200078e0a09 */
[----:B------:R-:W-:-:S03]  /*1bf0*/  IADD3 R5, R5, UR9, RZ ;  /* 0x0000000905057c10 */ /* 0x000fc6000fffe0ff */
[----:B------:R-:W-:-:S05]  /*1c00*/  IMAD R2, R2, UR48, R21 ;  /* 0x0000003002027c24 */ /* 0x000fca000f8e0215 */
[----:B------:R-:W-:-:S04]  /*1c10*/  IADD3 R9, P1, R2, UR17, RZ ;  /* 0x0000001102097c10 */ /* 0x000fc8000ff3e0ff */
[----:B------:R-:W-:Y:S01]  /*1c20*/  LEA.HI.X.SX32 R8, R2, UR16, 0x1, P1 ;  /* 0x0000001002087c11 */ /* 0x000fe200088f0eff */
[----:B------:R-:W-:Y:S01]  /*1c30*/  IMAD.U32 R2, RZ, RZ, UR37 ;  /* 0x00000025ff027e24 */ /* 0x000fe2000f8e00ff */
[C---:B------:R-:W-:Y:S01]  /*1c40*/  LEA R234, P1, R9.reuse, c[0x0][0x350], 0x2 ;  /* 0x0000d40009ea7a11 */ /* 0x040fe200078210ff */
[----:B------:R-:W-:Y:S02]  /*1c50*/  ULDC.64 UR16, c[0x0][0x200] ;  /* 0x0000800000107ab9 */ /* 0x000fe40000000a00 */
[C---:B------:R-:W-:Y:S01]  /*1c60*/  IMAD.WIDE.U32 R4, R2.reuse, c[0x0][0x378], R4 ;  /* 0x0000de0002047a25 */ /* 0x040fe200078e0004 */
[----:B------:R-:W-:Y:S01]  /*1c70*/  LEA.HI.X R235, R9, c[0x0][0x354], R8, 0x2, P1 ;  /* 0x0000d50009eb7a11 */ /* 0x000fe200008f1408 */
[----:B------:R-:W-:Y:S01]  /*1c80*/  UIMAD.WIDE UR8, UR8, UR27, UR16 ;  /* 0x0000001b080872a5 */ /* 0x000fe2000f8e0210 */
[----:B------:R-:W-:Y:S01]  /*1c90*/  PLOP3.LUT P1, PT, PT, PT, UP1, 0x80, 0x0 ;  /* 0x000000000000781c */ /* 0x000fe20003f2f018 */
[----:B------:R-:W-:Y:S01]  /*1ca0*/  IMAD.WIDE.U32 R6, R2, c[0x0][0x1a8], R6 ;  /* 0x00006a0002067a25 */ /* 0x000fe200078e0006 */
[----:B------:R-:W-:-:S03]  /*1cb0*/  IADD3 R5, R5, UR10, RZ ;  /* 0x0000000a05057c10 */ /* 0x000fc6000fffe0ff */
[----:B------:R-:W-:Y:S01]  /*1cc0*/  IMAD R2, R11, c[0x0][0x370], RZ ;  /* 0x0000dc000b027a24 */ /* 0x000fe200078e02ff */
[----:B------:R-:W-:Y:S01]  /*1cd0*/  IADD3 R7, R7, UR15, RZ ;  /* 0x0000000f07077c10 */ /* 0x000fe2000fffe0ff */
[----:B------:R-:W-:Y:S01]  /*1ce0*/  IMAD.WIDE.U32 R4, R15, c[0x0][0x370], R4 ;  /* 0x0000dc000f047a25 */ /* 0x000fe200078e0004 */
[----:B------:R-:W-:-:S03]  /*1cf0*/  LEA R242, P3, R6, c[0x0][0x160], 0x1 ;  /* 0x0000580006f27a11 */ /* 0x000fc600078608ff */
[----:B------:R-:W-:Y:S01]  /*1d00*/  IMAD R2, R15, c[0x0][0x374], R2 ;  /* 0x0000dd000f027a24 */ /* 0x000fe200078e0202 */
[----:B------:R-:W-:Y:S02]  /*1d10*/  LEA R240, P2, R4, c[0x0][0x330], 0x1 ;  /* 0x0000cc0004f07a11 */ /* 0x000fe400078408ff */
[----:B------:R-:W-:Y:S01]  /*1d20*/  LEA.HI.X R243, R6, c[0x0][0x164], R7, 0x1, P3 ;  /* 0x0000590006f37a11 */ /* 0x000fe200018f0c07 */
[----:B------:R-:W-:-:S05]  /*1d30*/  IMAD.IADD R2, R5, 0x1, R2 ;  /* 0x0000000105027824 */ /* 0x000fca00078e0202 */
[----:B------:R-:W-:Y:S01]  /*1d40*/  LEA.HI.X R241, R4, c[0x0][0x334], R2, 0x1, P2 ;  /* 0x0000cd0004f17a11 */ /* 0x000fe200010f0c02 */
        /* <DEDUP_REMOVED lines=19> */
.L_x_832:
        /* <DEDUP_REMOVED lines=18> */
.L_x_833:
        /* <DEDUP_REMOVED lines=30> */
.L_x_835:
[----:B------:R-:W-:Y:S05]  /*2180*/  BSYNC B0 ;  /* 0x0000000000007941 */ /* 0x000fea0003800000 */
.L_x_834:
        /* <DEDUP_REMOVED lines=17> */
.L_x_837:
[----:B------:R-:W-:Y:S05]  /*22a0*/  BSYNC B0 ;  /* 0x0000000000007941 */ /* 0x000fea0003800000 */
.L_x_836:
        /* <DEDUP_REMOVED lines=27> */
.L_x_839:
[----:B------:R-:W-:Y:S05]  /*2460*/  BSYNC B0 ;  /* 0x0000000000007941 */ /* 0x000fea0003800000 */
.L_x_838:
        /* <DEDUP_REMOVED lines=15> */
.L_x_831:
[----:B-1----:R-:W2:Y:S01]  /*2560*/  LDL R6, [R1+0x48] ;  /* 0x0000480001067983 */ /* 0x002ea20000100800 */
[----:B------:R-:W-:Y:S01]  /*2570*/  PLOP3.LUT P0, PT, PT, PT, UP6, 0x80, 0x0 ;  /* 0x000000000000781c */ /* 0x000fe20003f0f068 */
[----:B------:R-:W-:Y:S01]  /*2580*/  ULEA.HI UR7, UR6, UR6, URZ, 0x1 ;  /* 0x0000000606077291 */ /* 0x000fe2000f8f083f */
[----:B------:R-:W-:Y:S01]  /*2590*/  IADD3 R8, R15, 0x20, RZ ;  /* 0x000000200f087810 */ /* 0x000fe20007ffe0ff */
[----:B------:R-:W-:Y:S01]  /*25a0*/  IMAD.MOV.U32 R226, RZ, RZ, 0x40 ;  /* 0x00000040ffe27424 */ /* 0x000fe200078e00ff */
[----:B------:R-:W-:Y:S01]  /*25b0*/  BSSY B0, `(.L_x_841) ;  /* 0x000003f000007945 */ /* 0x000fe20003800000 */
[----:B------:R-:W-:-:S02]  /*25c0*/  ULOP3.LUT UR7, UR7, 0xfffffffe, URZ, 0xc0, !UPT ;  /* 0xfffffffe07077892 */ /* 0x000fc4000f8ec03f */
[C---:B------:R-:W-:Y:S02]  /*25d0*/  IMAD.WIDE.U32 R4, R226.reuse, c[0x0][0x370], RZ ;  /* 0x0000dc00e2047a25 */ /* 0x040fe400078e00ff */
[----:B------:R-:W-:Y:S02]  /*25e0*/  UIADD3 UR7, UR6, -UR7, URZ ;  /* 0x8000000706077290 */ /* 0x000fe4000fffe03f */
[----:B------:R-:W-:Y:S02]  /*25f0*/  IMAD R2, R226, c[0x0][0x374], RZ ;  /* 0x0000dd00e2027a24 */ /* 0x000fe400078e02ff */
[----:B------:R-:W-:Y:S01]  /*2600*/  UISETP.NE.AND UP0, UPT, UR7, 0x1, UPT ;  /* 0x000000010700788c */ /* 0x000fe2000bf05270 */
[----:B------:R-:W-:Y:S01]  /*2610*/  @P0 BAR.SYNC.DEFER_BLOCKING 0x0 ;  /* 0x0000000000000b1d */ /* 0x000fe20000010000 */
[----:B------:R-:W-:-:S04]  /*2620*/  UIMAD UR7, UR6, -0x40, UR31 ;  /* 0xffffffc0060778a4 */ /* 0x000fc8000f8e021f */
[----:B------:R-:W-:Y:S02]  /*2630*/  PLOP3.LUT P0, PT, PT, PT, UP0, 0x80, 0x0 ;  /* 0x000000000000781c */ /* 0x000fe40003f0f008 */
[----:B------:R-:W-:Y:S02]  /*2640*/  ISETP.GE.AND P1, PT, R8, UR7, PT ;  /* 0x0000000708007c0c */ /* 0x000fe4000bf26270 */
[----:B------:R-:W-:-:S11]  /*2650*/  ISETP.GE.AND P2, PT, R15, UR7, PT ;  /* 0x000000070f007c0c */ /* 0x000fd6000bf46270 */
[----:B------:R-:W-:Y:S02]  /*2660*/  @!P1 IADD3 R4, P3, R240, R4, RZ ;  /* 0x00000004f0049210 */ /* 0x000fe40007f7e0ff */
[----:B------:R1:W-:Y:S02]  /*2670*/  @P2 STS.128 [R237+0x10000], RZ ;  /* 0x010000ffed002388 */ /* 0x0003e40000000c00 */
[----:B------:R-:W-:Y:S02]  /*2680*/  @!P1 IADD3.X R5, R241, R5, R2, P3, !PT ;  /* 0x00000005f1059210 */ /* 0x000fe40001ffe402 */
        /* <DEDUP_REMOVED lines=42> */
.L_x_842:
[----:B------:R-:W-:Y:S01]  /*2930*/  @!PT LDS RZ, [RZ] ;  /* 0x00000000fffff984 */ /* 0x000fe20000000800 */
[----:B------:R-:W-:Y:S01]  /*2940*/  @!PT LDS RZ, [RZ] ;  /* 0x00000000fffff984 */ /* 0x000fe20000000800 */
[----:B------:R-:W-:Y:S01]  /*2950*/  @!PT LDS RZ, [RZ] ;  /* 0x00000000fffff984 */ /* 0x000fe20000000800 */
[----:B-1----:R1:W-:Y:S04]  /*2960*/  LDGSTS.E.BYPASS.LTC128B.128 [R236], [R242.64] ;  /* 0x00000000f2ec7fae */ /* 0x0023e8000b901d44 */
[----:B------:R1:W-:Y:S04]  /*2970*/  LDGSTS.E.BYPASS.LTC128B.128 [R236+0x2000], [R242.64+0x80] ;  /* 0x02000080f2ec7fae */ /* 0x0003e8000b901d44 */
[----:B------:R1:W-:Y:S04]  /*2980*/  LDGSTS.E.BYPASS.LTC128B.128 [R236+0x4000], [R242.64+0x100] ;  /* 0x04000100f2ec7fae */ /* 0x0003e8000b901d44 */
[----:B------:R1:W-:Y:S02]  /*2990*/  LDGSTS.E.BYPASS.LTC128B.128 [R236+0x6000], [R242.64+0x180] ;  /* 0x06000180f2ec7fae */ /* 0x0003e4000b901d44 */
.L_x_843:
[----:B------:R-:W-:Y:S05]  /*29a0*/  BSYNC B0 ;  /* 0x0000000000007941 */ /* 0x000fea0003800000 */
.L_x_841:
        /* <DEDUP_REMOVED lines=21> */
.L_x_845:
        /* <DEDUP_REMOVED lines=9> */
.L_x_846:
[----:B------:R-:W-:Y:S05]  /*2b90*/  BSYNC B0 ;  /* 0x0000000000007941 */ /* 0x000fea0003800000 */
.L_x_844:
[----:B------:R-:W-:Y:S01]  /*2ba0*/  ULDC.64 UR14, c[0x0][0x1a0] ;  /* 0x00006800000e7ab9 */ /* 0x000fe20000000a00 */
[----:B--2---:R-:W-:Y:S01]  /*2bb0*/  IMAD.U32 R4, RZ, RZ, UR18 ;  /* 0x00000012ff047e24 */ /* 0x004fe2000f8e00ff */
[----:B------:R-:W-:Y:S01]  /*2bc0*/  UIMAD UR10, UR19, UR14, URZ ;  /* 0x0000000e130a72a4 */ /* 0x000fe2000f8e023f */
[----:B------:R-:W2:Y:S01]  /*2bd0*/  LDL R22, [R1+0x4c] ;  /* 0x00004c0001167983 */ /* 0x000ea20000100800 */
[----:B------:R-:W-:Y:S01]  /*2be0*/  ULDC.64 UR16, c[0x0][0x198] ;  /* 0x0000660000107ab9 */ /* 0x000fe20000000a00 */
[----:B------:R-:W-:Y:S01]  /*2bf0*/  IMAD.WIDE.U32 R6, R4, c[0x0][0x198], R12 ;  /* 0x0000660004067a25 */ /* 0x000fe200078e000c */
[----:B------:R-:W-:-:S02]  /*2c00*/  UIMAD UR10, UR18, UR15, UR10 ;  /* 0x0000000f120a72a4 */ /* 0x000fc4000f8e020a */
[----:B------:R-:W-:Y:S01]  /*2c10*/  UIMAD UR16, UR19, UR16, URZ ;  /* 0x00000010131072a4 */ /* 0x000fe2000f8e023f */
[----:B------:R-:W-:Y:S01]  /*2c20*/  IMAD.WIDE.U32 R4, R4, c[0x0][0x1a0], R12 ;  /* 0x0000680004047a25 */ /* 0x000fe200078e000c */
[----:B------:R-:W-:Y:S02]  /*2c30*/  IADD3 R6, P3, R6, UR23, RZ ;  /* 0x0000001706067c10 */ /* 0x000fe4000ff7e0ff */
[----:B------:R-:W-:Y:S01]  /*2c40*/  MOV R9, UR10 ;  /* 0x0000000a00097c02 */ /* 0x000fe20008000f00 */
[----:B------:R-:W-:Y:S01]  /*2c50*/  UIMAD UR10, UR32, -0x40, UR24 ;  /* 0xffffffc0200a78a4 */ /* 0x000fe2000f8e0218 */
[----:B------:R-:W-:Y:S01]  /*2c60*/  IADD3 R4, P2, R4, UR20, RZ ;  /* 0x0000001404047c10 */ /* 0x000fe2000ff5e0ff */
[----:B------:R-:W-:-:S03]  /*2c70*/  UIMAD UR17, UR18, UR17, UR16 ;  /* 0x00000011121172a4 */ /* 0x000fc6000f8e0210 */
[----:B------:R-:W-:Y:S02]  /*2c80*/  IADD3.X R5, R5, UR21, R9, P2, !PT ;  /* 0x0000001505057c10 */ /* 0x000fe400097fe409 */
[----:B------:R-:W-:Y:S01]  /*2c90*/  ISETP.GE.AND P1, PT, R8, UR10, PT ;  /* 0x0000000a08007c0c */ /* 0x000fe2000bf26270 */
[----:B------:R-:W-:Y:S01]  /*2ca0*/  IMAD.U32 R2, RZ, RZ, UR17 ;  /* 0x00000011ff027e24 */ /* 0x000fe2000f8e00ff */
[----:B------:R-:W-:Y:S01]  /*2cb0*/  ISETP.GE.AND P2, PT, R15, UR10, PT ;  /* 0x0000000a0f007c0c */ /* 0x000fe2000bf46270 */
[----:B------:R-:W-:Y:S02]  /*2cc0*/  IMAD R8, R10, c[0x0][0x1b0], RZ ;  /* 0x00006c000a087a24 */ /* 0x000fe400078e02ff */
[----:B------:R-:W-:Y:S01]  /*2cd0*/  IMAD.WIDE.U32 R4, R0, c[0x0][0x1b8], R4 ;  /* 0x00006e0000047a25 */ /* 0x000fe200078e0004 */
[----:B------:R-:W-:-:S03]  /*2ce0*/  IADD3.X R7, R7, UR25, R2, P3, !PT ;  /* 0x0000001907077c10 */ /* 0x000fc60009ffe402 */
[----:B------:R-:W-:Y:S02]  /*2cf0*/  IMAD R2, R10, c[0x0][0x1b8], RZ ;  /* 0x00006e000a027a24 */ /* 0x000fe400078e02ff */
[C---:B------:R-:W-:Y:S02]  /*2d00*/  IMAD R8, R0.reuse, c[0x0][0x1b4], R8 ;  /* 0x00006d0000087a24 */ /* 0x040fe400078e0208 */
[C---:B------:R-:W-:Y:S01]  /*2d10*/  IMAD R2, R0.reuse, c[0x0][0x1bc], R2 ;  /* 0x00006f0000027a24 */ /* 0x040fe200078e0202 */
[----:B------:R-:W-:Y:S01]  /*2d20*/  @!P1 IADD3 R18, P3, R15, 0x20, RZ ;  /* 0x000000200f129810 */ /* 0x000fe20007f7e0ff */
[----:B------:R-:W-:Y:S01]  /*2d30*/  IMAD.WIDE.U32 R6, R0, c[0x0][0x1b0], R6 ;  /* 0x00006c0000067a25 */ /* 0x000fe200078e0006 */
[----:B------:R-:W-:-:S03]  /*2d40*/  @!P1 MOV R12, R4 ;  /* 0x00000004000c9202 */ /* 0x000fc60000000f00 */
[----:B------:R-:W-:Y:S01]  /*2d50*/  IMAD.IADD R5, R5, 0x1, R2 ;  /* 0x0000000105057824 */ /* 0x000fe200078e0202 */
[----:B------:R-:W-:Y:S01]  /*2d60*/  @!P1 IADD3.X R2, RZ, R11, RZ, P3, !PT ;  /* 0x0000000bff029210 */ /* 0x000fe20001ffe4ff */
[----:B------:R-:W-:Y:S01]  /*2d70*/  IMAD.IADD R7, R7, 0x1, R8 ;  /* 0x0000000107077824 */ /* 0x000fe200078e0208 */
[----:B------:R-:W-:Y:S01]  /*2d80*/  @!P1 IADD3 R0, P3, R15, 0x20, RZ ;  /* 0x000000200f009810 */ /* 0x000fe20007f7e0ff */
[----:B------:R-:W-:Y:S02]  /*2d90*/  @!P1 IMAD.MOV.U32 R8, RZ, RZ, R6 ;  /* 0x000000ffff089224 */ /* 0x000fe400078e0006 */
[----:B------:R-:W-:Y:S02]  /*2da0*/  @!P1 IMAD R2, R2, c[0x0][0x198], RZ ;  /* 0x0000660002029a24 */ /* 0x000fe400078e02ff */
[----:B------:R-:W-:Y:S02]  /*2db0*/  @!P1 IMAD.MOV.U32 R9, RZ, RZ, R7 ;  /* 0x000000ffff099224 */ /* 0x000fe400078e0007 */
[----:B------:R-:W-:-:S02]  /*2dc0*/  @!P2 IMAD R14, R11, c[0x0][0x198], RZ ;  /* 0x000066000b0eaa24 */ /* 0x000fc400078e02ff */
[----:B------:R-:W-:Y:S02]  /*2dd0*/  @!P1 IMAD.X R10, RZ, RZ, R11, P3 ;  /* 0x000000ffff0a9224 */ /* 0x000fe400018e060b */
[C---:B------:R-:W-:Y:S02]  /*2de0*/  @!P1 IMAD R20, R18.reuse, c[0x0][0x19c], R2 ;  /* 0x0000670012149a24 */ /* 0x040fe400078e0202 */
[----:B------:R-:W-:Y:S02]  /*2df0*/  @!P2 IMAD R11, R11, c[0x0][0x1a0], RZ ;  /* 0x000068000b0baa24 */ /* 0x000fe400078e02ff */
[----:B------:R-:W-:-:S04]  /*2e00*/  @!P1 IMAD.WIDE.U32 R18, R18, c[0x0][0x198], R8 ;  /* 0x0000660012129a25 */ /* 0x000fc800078e0008 */
[C---:B------:R-:W-:Y:S02]  /*2e10*/  @!P2 IMAD R8, R15.reuse, c[0x0][0x19c], R14 ;  /* 0x000067000f08aa24 */ /* 0x040fe400078e020e */
[----:B------:R-:W-:-:S04]  /*2e20*/  @!P2 IMAD.WIDE.U32 R16, R15, c[0x0][0x198], R6 ;  /* 0x000066000f10aa25 */ /* 0x000fc800078e0006 */
[----:B------:R-:W-:Y:S02]  /*2e30*/  @!P1 IMAD.MOV.U32 R13, RZ, RZ, R5 ;  /* 0x000000ffff0d9224 */ /* 0x000fe400078e0005 */
[----:B------:R-:W-:Y:S02]  /*2e40*/  @!P1 IMAD R2, R10, c[0x0][0x1a0], RZ ;  /* 0x000068000a029a24 */ /* 0x000fe400078e02ff */
[C---:B------:R-:W-:Y:S01]  /*2e50*/  @!P2 IMAD R11, R15.reuse, c[0x0][0x1a4], R11 ;  /* 0x000069000f0baa24 */ /* 0x040fe200078e020b */
[----:B------:R-:W-:Y:S01]  /*2e60*/  @!P2 LEA R10, P6, R16, c[0x0][0x168], 0x1 ;  /* 0x00005a00100aaa11 */ /* 0x000fe200078c08ff */
[----:B------:R-:W-:Y:S01]  /*2e70*/  @!P2 IMAD.WIDE.U32 R14, R15, c[0x0][0x1a0], R4 ;  /* 0x000068000f0eaa25 */ /* 0x000fe200078e0004 */
[----:B------:R-:W-:-:S03]  /*2e80*/  @!P2 IADD3 R5, R17, R8, RZ ;  /* 0x000000081105a210 */ /* 0x000fc60007ffe0ff */
[C---:B------:R-:W-:Y:S02]  /*2e90*/  @!P1 IMAD R2, R0.reuse, c[0x0][0x1a4], R2 ;  /* 0x0000690000029a24 */ /* 0x040fe400078e0202 */
[----:B------:R-:W-:Y:S01]  /*2ea0*/  @!P1 IMAD.WIDE.U32 R12, R0, c[0x0][0x1a0], R12 ;  /* 0x00006800000c9a25 */ /* 0x000fe200078e000c */
[----:B------:R-:W-:-:S03]  /*2eb0*/  @!P1 LEA R8, P5, R18, c[0x0][0x168], 0x1 ;  /* 0x00005a0012089a11 */ /* 0x000fc600078a08ff */
[----:B------:R-:W-:Y:S01]  /*2ec0*/  @!P2 IMAD.IADD R0, R15, 0x1, R11 ;  /* 0x000000010f00a824 */ /* 0x000fe200078e020b */
[----:B------:R-:W-:Y:S01]  /*2ed0*/  @!P2 LEA.HI.X R11, R16, c[0x0][0x16c], R5, 0x1, P6 ;  /* 0x00005b00100baa11 */ /* 0x000fe200030f0c05 */
[----:B------:R-:W-:Y:S01]  /*2ee0*/  @!P1 IMAD.IADD R7, R19, 0x1, R20 ;  /* 0x0000000113079824 */ /* 0x000fe200078e0214 */
[----:B------:R-:W-:Y:S01]  /*2ef0*/  @P2 STS.128 [R237+0x18000], RZ ;  /* 0x018000ffed002388 */ /* 0x000fe20000000c00 */
[----:B------:R-:W-:-:S03]  /*2f00*/  @!P2 LEA R6, P4, R14, c[0x0][0x170], 0x1 ;  /* 0x00005c000e06aa11 */ /* 0x000fc600078808ff */
[----:B------:R-:W-:Y:S01]  /*2f10*/  @P2 STS.128 [R237+0x1a000], RZ ;  /* 0x01a000ffed002388 */ /* 0x000fe20000000c00 */
[----:B------:R-:W-:-:S03]  /*2f20*/  @!P1 LEA.HI.X R9, R18, c[0x0][0x16c], R7, 0x1, P5 ;  /* 0x00005b0012099a11 */ /* 0x000fc600028f0c07 */
[----:B------:R-:W-:Y:S04]  /*2f30*/  @P2 STS.128 [R237+0x1c000], RZ ;  /* 0x01c000ffed002388 */ /* 0x000fe80000000c00 */
[----:B------:R-:W-:Y:S04]  /*2f40*/  @P2 STS.128 [R237+0x1e000], RZ ;  /* 0x01e000ffed002388 */ /* 0x000fe80000000c00 */
[----:B------:R-:W-:Y:S01]  /*2f50*/  @!PT LDS RZ, [RZ] ;  /* 0x00000000fffff984 */ /* 0x000fe20000000800 */
[----:B------:R-:W-:Y:S01]  /*2f60*/  @!PT LDS RZ, [RZ] ;  /* 0x00000000fffff984 */ /* 0x000fe20000000800 */
[----:B------:R-:W-:Y:S01]  /*2f70*/  @!PT LDS RZ, [RZ] ;  /* 0x00000000fffff984 */ /* 0x000fe20000000800 */
[----:B------:R3:W-:Y:S04]  /*2f80*/  @!P2 LDGSTS.E.BYPASS.LTC128B.128 [R237+0x18000], [R10.64] ;  /* 0x180000000aedafae */ /* 0x0007e8000b901d44 */
[----:B------:R3:W-:Y:S01]  /*2f90*/  @!P2 LDGSTS.E.BYPASS.LTC128B.128 [R237+0x1a000], [R10.64+0x80] ;  /* 0x1a0000800aedafae */ /* 0x0007e2000b901d44 */
[----:B------:R-:W-:-:S03]  /*2fa0*/  @!P2 LEA.HI.X R7, R14, c[0x0][0x174], R0, 0x1, P4 ;  /* 0x00005d000e07aa11 */ /* 0x000fc600020f0c00 */
        /* <DEDUP_REMOVED lines=22> */
[----:B----4-:R-:W-:-:S03]  /*3110*/  IMAD.MOV.U32 R8, RZ, RZ, c[0x0][0x308] ;  /* 0x0000c200ff087624 */ /* 0x010fc600078e00ff */
[----:B------:R1:W-:Y:S01]  /*3120*/  @!P2 LDGSTS.E.BYPASS.LTC128B.128 [R237+0x24000], [R6.64+0x100] ;  /* 0x2400010006edafae */ /* 0x0003e2000b901d44 */
[----:B------:R-:W-:-:S03]  /*3130*/  IMAD.MOV.U32 R9, RZ, RZ, c[0x0][0x30c] ;  /* 0x0000c300ff097624 */ /* 0x000fc600078e00ff */
[----:B------:R1:W-:Y:S04]  /*3140*/  @!P2 LDGSTS.E.BYPASS.LTC128B.128 [R237+0x26000], [R6.64+0x180] ;  /* 0x2600018006edafae */ /* 0x0003e8000b901d44 */
[----:B------:R-:W-:Y:S04]  /*3150*/  @P1 STS.128 [R237+0x21000], RZ ;  /* 0x021000ffed001388 */ /* 0x000fe80000000c00 */
[----:B------:R-:W-:Y:S04]  /*3160*/  @P1 STS.128 [R237+0x23000], RZ ;  /* 0x023000ffed001388 */ /* 0x000fe80000000c00 */
[----:B------:R-:W-:Y:S04]  /*3170*/  @P1 STS.128 [R237+0x25000], RZ ;  /* 0x025000ffed001388 */ /* 0x000fe80000000c00 */
[----:B------:R-:W-:Y:S01]  /*3180*/  @P1 STS.128 [R237+0x27000], RZ ;  /* 0x027000ffed001388 */ /* 0x000fe20000000c00 */
[----:B------:R-:W-:-:S03]  /*3190*/  ISETP.GE.AND P2, PT, R239, UR7, PT ;  /* 0x00000007ef007c0c */ /* 0x000fc6000bf46270 */
[----:B-1----:R1:W4:Y:S04]  /*31a0*/  LDG.E.64 R6, [R8.64+0x8] ;  /* 0x0000080408067981 */ /* 0x002328000c1e1b00 */
[----:B-1----:R-:W2:Y:S01]  /*31b0*/  LDG.E.64 R8, [R8.64] ;  /* 0x0000000408087981 */ /* 0x002ea2000c1e1b00 */
[----:B------:R-:W-:Y:S02]  /*31c0*/  @!P1 IADD3 R2, R13, R2, RZ ;  /* 0x000000020d029210 */ /* 0x000fe40007ffe0ff */
[----:B------:R-:W-:-:S04]  /*31d0*/  @!P1 LEA R4, P3, R12, c[0x0][0x170], 0x1 ;  /* 0x00005c000c049a11 */ /* 0x000fc800078608ff */
[----:B------:R-:W-:Y:S02]  /*31e0*/  @!P1 LEA.HI.X R5, R12, c[0x0][0x174], R2, 0x1, P3 ;  /* 0x00005d000c059a11 */ /* 0x000fe400018f0c02 */
[----:B------:R-:W-:-:S03]  /*31f0*/  IADD3 R0, R239, 0x8, RZ ;  /* 0x00000008ef007810 */ /* 0x000fc60007ffe0ff */
[----:B------:R-:W-:Y:S01]  /*3200*/  @!PT LDS RZ, [RZ] ;  /* 0x00000000fffff984 */ /* 0x000fe20000000800 */
[----:B------:R-:W-:Y:S01]  /*3210*/  @!PT LDS RZ, [RZ] ;  /* 0x00000000fffff984 */ /* 0x000fe20000000800 */
[----:B------:R-:W-:Y:S01]  /*3220*/  @!PT LDS RZ, [RZ] ;  /* 0x00000000fffff984 */ /* 0x000fe20000000800 */
[----:B------:R1:W-:Y:S04]  /*3230*/  @!P1 LDGSTS.E.BYPASS.LTC128B.128 [R237+0x21000], [R4.64] ;  /* 0x2100000004ed9fae */ /* 0x0003e8000b901d44 */
[----:B------:R1:W-:Y:S04]  /*3240*/  @!P1 LDGSTS.E.BYPASS.LTC128B.128 [R237+0x23000], [R4.64+0x80] ;  /* 0x2300008004ed9fae */ /* 0x0003e8000b901d44 */
[----:B------:R1:W-:Y:S04]  /*3250*/  @!P1 LDGSTS.E.BYPASS.LTC128B.128 [R237+0x25000], [R4.64+0x100] ;  /* 0x2500010004ed9fae */ /* 0x0003e8000b901d44 */
[----:B------:R1:W-:Y:S01]  /*3260*/  @!P1 LDGSTS.E.BYPASS.LTC128B.128 [R237+0x27000], [R4.64+0x180] ;  /* 0x2700018004ed9fae */ /* 0x0003e2000b901d44 */
[----:B------:R-:W-:Y:S01]  /*3270*/  ISETP.GE.AND P1, PT, R0, UR7, PT ;  /* 0x0000000700007c0c */ /* 0x000fe2000bf26270 */
[----:B------:R-:W-:-:S02]  /*3280*/  IMAD.MOV.U32 R248, RZ, RZ, 0x7f800000 ;  /* 0x7f800000fff87424 */ /* 0x000fc400078e00ff */
[----:B------:R-:W-:Y:S01]  /*3290*/  IMAD.MOV.U32 R249, RZ, RZ, 0x7f800000 ;  /* 0x7f800000fff97424 */ /* 0x000fe200078e00ff */
[----:B------:R-:W-:Y:S01]  /*32a0*/  SHF.R.S32.HI R0, RZ, 0x1f, R21 ;  /* 0x0000001fff007819 */ /* 0x000fe20000011415 */
[----:B------:R-:W0:Y:S01]  /*32b0*/  LDGDEPBAR ;  /* 0x00000000000079af */ /* 0x000e220000000000 */
[----:B------:R-:W-:Y:S02]  /*32c0*/  IADD3 R2, R233, 0x4000, RZ ;  /* 0x00004000e9027810 */ /* 0x000fe40007ffe0ff */
[----:B-1----:R-:W-:-:S05]  /*32d0*/  MOV R4, 0x4 ;  /* 0x0000000400047802 */ /* 0x002fca0000000f00 */
[----:B------:R-:W-:-:S05]  /*32e0*/  IMAD.WIDE R4, R239, R4, UR8 ;  /* 0x00000008ef047e25 */ /* 0x000fca000f8e0204 */
[----:B------:R1:W5:Y:S04]  /*32f0*/  @!P2 LDG.E R248, [R4.64] ;  /* 0x0000000404f8a981 */ /* 0x000368000c1e1900 */
[----:B------:R1:W5:Y:S01]  /*3300*/  @!P1 LDG.E R249, [R4.64+0x20] ;  /* 0x0000200404f99981 */ /* 0x000362000c1e1900 */
[----:B------:R-:W-:-:S05]  /*3310*/  SEL R2, R2, R233, !P0 ;  /* 0x000000e902027207 */ /* 0x000fca0004000000 */
[----:B------:R-:W-:Y:S01]  /*3320*/  IMAD.SHL.U32 R219, R2, 0x2, RZ ;  /* 0x0000000202db7824 */ /* 0x000fe200078e00ff */
[----:B------:R-:W-:Y:S01]  /*3330*/  MOV R231, 0x20 ;  /* 0x0000002000e77802 */ /* 0x000fe20000000f00 */
[----:B------:R-:W-:Y:S01]  /*3340*/  IMAD.SHL.U32 R222, R233, 0x2, RZ ;  /* 0x00000002e9de7824 */ /* 0x000fe200078e00ff */
        /* <DEDUP_REMOVED lines=65> */
[----:B----4-:R-:W-:-:S04]  /*3760*/  IADD3 R250, P2, P1, R6, UR46, R21 ;  /* 0x0000002e06fa7c10 */ /* 0x010fc8000f95e015 */
[----:B------:R-:W-:-:S05]  /*3770*/  IADD3.X R0, R7, UR50, R0, P2, P1 ;  /* 0x0000003207007c10 */ /* 0x000fca00097e2400 */
[----:B------:R4:W-:Y:S02]  /*3780*/  STL [R1+0x38], R0 ;  /* 0x0000380001007387 */ /* 0x0009e40000100800 */
[----:B----4-:R-:W-:-:S04]  /*3790*/  IADD3 R0, R232, 0x4000, RZ ;  /* 0x00004000e8007810 */ /* 0x010fc80007ffe0ff */
[----:B------:R-:W-:-:S05]  /*37a0*/  SEL R0, R0, R232, !P0 ;  /* 0x000000e800007207 */ /* 0x000fca0004000000 */
[----:B------:R-:W-:Y:S01]  /*37b0*/  IMAD.SHL.U32 R2, R0, 0x2, RZ ;  /* 0x0000000200027824 */ /* 0x000fe200078e00ff */
[----:B------:R-:W-:Y:S01]  /*37c0*/  MOV R0, c[0x0][0x22c] ;  /* 0x00008b0000007a02 */ /* 0x000fe20000000f00 */
[----:B--2---:R2:W4:Y:S04]  /*37d0*/  R2UR UR14, R9 ;  /* 0x00000000090e73c2 */ /* 0x00452800000e0000 */
[----:B------:R-:W-:-:S04]  /*37e0*/  IMAD R0, R0, c[0x0][0x1c0], RZ ;  /* 0x0000700000007a24 */ /* 0x000fc800078e02ff */
[----:B------:R1:W3:Y:S01]  /*37f0*/  R2UR UR15, R8 ;  /* 0x00000000080f73c2 */ /* 0x0002e200000e0000 */
[C---:B------:R-:W-:Y:S01]  /*3800*/  IMAD.SHL.U32 R238, R0.reuse, 0x8, RZ ;  /* 0x0000000800ee7824 */ /* 0x040fe200078e00ff */
[----:B--2---:R-:W-:-:S04]  /*3810*/  SHF.L.U32 R9, R0, 0x4, RZ ;  /* 0x0000000400097819 */ /* 0x004fc800000006ff */
[C---:B------:R-:W-:Y:S02]  /*3820*/  IADD3 R7, R9.reuse, 0x40, RZ ;  /* 0x0000004009077810 */ /* 0x040fe40007ffe0ff */
[C---:B------:R-:W-:Y:S02]  /*3830*/  IADD3 R6, R9.reuse, 0x60, RZ ;  /* 0x0000006009067810 */ /* 0x040fe40007ffe0ff */
[C---:B-1----:R-:W-:Y:S02]  /*3840*/  IADD3 R8, R9.reuse, 0x20, RZ ;  /* 0x0000002009087810 */ /* 0x042fe40007ffe0ff */
[C---:B------:R-:W-:Y:S02]  /*3850*/  IADD3 R5, R9.reuse, 0x80, RZ ;  /* 0x0000008009057810 */ /* 0x040fe40007ffe0ff */
[C---:B------:R-:W-:Y:S02]  /*3860*/  IADD3 R4, R9.reuse, 0xa0, RZ ;  /* 0x000000a009047810 */ /* 0x040fe40007ffe0ff */
[C---:B---3--:R-:W-:Y:S01]  /*3870*/  IADD3 R10, R9.reuse, 0xc0, RZ ;  /* 0x000000c0090a7810 */ /* 0x048fe20007ffe0ff */
[----:B------:R-:W-:Y:S01]  /*3880*/  IMAD.IADD R7, R238, 0x1, R7 ;  /* 0x00000001ee077824 */ /* 0x000fe200078e0207 */
[----:B------:R-:W-:-:S02]  /*3890*/  IADD3 R9, R9, 0xe0, RZ ;  /* 0x000000e009097810 */ /* 0x000fc40007ffe0ff */
[C---:B------:R-:W-:Y:S01]  /*38a0*/  IADD3 R8, R238.reuse, R8, RZ ;  /* 0x00000008ee087210 */ /* 0x040fe20007ffe0ff */
[C---:B------:R-:W-:Y:S01]  /*38b0*/  IMAD.IADD R5, R238.reuse, 0x1, R5 ;  /* 0x00000001ee057824 */ /* 0x040fe200078e0205 */
[C---:B------:R-:W-:Y:S02]  /*38c0*/  IADD3 R6, R238.reuse, R6, RZ ;  /* 0x00000006ee067210 */ /* 0x040fe40007ffe0ff */
        /* <DEDUP_REMOVED lines=22> */
[----:B------:R1:W-:Y:S01]  /*3a30*/  STL [R1+0x14], R8 ;  /* 0x0000140801007387 */ /* 0x0003e20000100800 */
[C---:B------:R-:W-:Y:S01]  /*3a40*/  IMAD.IADD R252, R238.reuse, 0x1, R9 ;  /* 0x00000001eefc7824 */ /* 0x040fe200078e0209 */
[----:B------:R-:W-:-:S02]  /*3a50*/  IADD3 R9, R238, R8, RZ ;  /* 0x00000008ee097210 */ /* 0x000fc40007ffe0ff */
[----:B------:R2:W-:Y:S01]  /*3a60*/  STL [R1+0x10], R7 ;  /* 0x0000100701007387 */ /* 0x0005e20000100800 */
[----:B------:R-:W-:-:S03]  /*3a70*/  IADD3 R0, R238, R0, RZ ;  /* 0x00000000ee007210 */ /* 0x000fc60007ffe0ff */
[----:B------:R3:W-:Y:S04]  /*3a80*/  STL [R1+0xc], R6 ;  /* 0x00000c0601007387 */ /* 0x0007e80000100800 */
[----:B------:R4:W-:Y:S04]  /*3a90*/  STL [R1+0x8], R5 ;  /* 0x0000080501007387 */ /* 0x0009e80000100800 */
[----:B------:R4:W-:Y:S04]  /*3aa0*/  STL [R1+0x4], R4 ;  /* 0x0000040401007387 */ /* 0x0009e80000100800 */
[----:B------:R-:W-:Y:S01]  /*3ab0*/  STL [R1+0x2c], R9 ;  /* 0x00002c0901007387 */ /* 0x000fe20000100800 */
[----:B-1----:R-:W-:-:S03]  /*3ac0*/  IMAD.IADD R8, R238, 0x1, R7 ;  /* 0x00000001ee087824 */ /* 0x002fc600078e0207 */
[----:B------:R1:W-:Y:S01]  /*3ad0*/  STL [R1], R0 ;  /* 0x0000000001007387 */ /* 0x0003e20000100800 */
[----:B--2---:R-:W-:-:S03]  /*3ae0*/  IADD3 R7, R238, R6, RZ ;  /* 0x00000006ee077210 */ /* 0x004fc60007ffe0ff */
[----:B------:R2:W-:Y:S01]  /*3af0*/  STL [R1+0x28], R8 ;  /* 0x0000280801007387 */ /* 0x0005e20000100800 */
[----:B---3--:R-:W-:-:S03]  /*3b00*/  IMAD.IADD R6, R238, 0x1, R5 ;  /* 0x00000001ee067824 */ /* 0x008fc600078e0205 */
[----:B------:R2:W-:Y:S01]  /*3b10*/  STL [R1+0x24], R7 ;  /* 0x0000240701007387 */ /* 0x0005e20000100800 */
[----:B----4-:R-:W-:-:S03]  /*3b20*/  IADD3 R5, R238, R4, RZ ;  /* 0x00000004ee057210 */ /* 0x010fc60007ffe0ff */
[----:B------:R2:W-:Y:S01]  /*3b30*/  STL [R1+0x20], R6 ;  /* 0x0000200601007387 */ /* 0x0005e20000100800 */
[----:B------:R-:W-:-:S03]  /*3b40*/  IMAD.IADD R4, R238, 0x1, R0 ;  /* 0x00000001ee047824 */ /* 0x000fc600078e0200 */
[----:B------:R2:W-:Y:S04]  /*3b50*/  STL [R1+0x1c], R5 ;  /* 0x00001c0501007387 */ /* 0x0005e80000100800 */
[----:B------:R2:W-:Y:S01]  /*3b60*/  STL [R1+0x18], R4 ;  /* 0x0000180401007387 */ /* 0x0005e20000100800 */
[----:B------:R-:W-:-:S05]  /*3b70*/  R2P PR, R22, 0x6 ;  /* 0x0000000616007804 */ /* 0x000fca0000000000 */
[----:B------:R-:W-:Y:S02]  /*3b80*/  SEL R231, R231, 0xffffffe0, !P1 ;  /* 0xffffffe0e7e77807 */ /* 0x000fe40004800000 */
[----:B------:R-:W-:-:S03]  /*3b90*/  SEL R226, R226, 0xffffffc0, !P2 ;  /* 0xffffffc0e2e27807 */ /* 0x000fc60005000000 */
[----:B------:R-:W-:Y:S02]  /*3ba0*/  IMAD.IADD R228, R227, 0x1, R231 ;  /* 0x00000001e3e47824 */ /* 0x000fe400078e02e7 */
[--C-:B------:R-:W-:Y:S01]  /*3bb0*/  IMAD.IADD R223, R231, 0x1, R222.reuse ;  /* 0x00000001e7df7824 */ /* 0x100fe200078e02de */
[----:B------:R-:W-:Y:S01]  /*3bc0*/  CS2R R22, SRZ ;  /* 0x0000000000167805 */ /* 0x000fe2000001ff00 */
[----:B------:R-:W-:Y:S01]  /*3bd0*/  CS2R R20, SRZ ;  /* 0x0000000000147805 */ /* 0x000fe2000001ff00 */
[----:B------:R-:W-:Y:S01]  /*3be0*/  IMAD.WIDE.U32 R250, R250, -0x2daee0ad, RZ ;  /* 0xd2511f53fafa7825 */ /* 0x000fe200078e00ff */
[----:B------:R-:W-:Y:S02]  /*3bf0*/  IADD3 R229, R227, R226, RZ ;  /* 0x000000e2e3e57210 */ /* 0x000fe40007ffe0ff */
[C---:B------:R-:W-:Y:S01]  /*3c00*/  IADD3 R230, R226.reuse, R228, RZ ;  /* 0x000000e4e2e67210 */ /* 0x040fe20007ffe0ff */
[----:B------:R-:W-:Y:S01]  /*3c10*/  IMAD.IADD R225, R226, 0x1, R222 ;  /* 0x00000001e2e17824 */ /* 0x000fe200078e02de */
[----:B-1----:R-:W-:Y:S01]  /*3c20*/  IADD3 R0, R238, R252, RZ ;  /* 0x000000fcee007210 */ /* 0x002fe20007ffe0ff */
[----:B------:R-:W-:Y:S01]  /*3c30*/  IMAD.IADD R224, R226, 0x1, R223 ;  /* 0x00000001e2e07824 */ /* 0x000fe200078e02df */
[----:B------:R-:W-:-:S02]  /*3c40*/  UIADD3 UR30, UR15, -0x61c88647, URZ ;  /* 0x9e3779b90f1e7890 */ /* 0x000fc4000fffe03f */
[----:B------:R-:W-:Y:S02]  /*3c50*/  UIADD3 UR29, UR14, -0x4498517b, URZ ;  /* 0xbb67ae850e1d7890 */ /* 0x000fe4000fffe03f */
[----:B------:R-:W-:Y:S02]  /*3c60*/  UIADD3 UR28, UR15, 0x3c6ef372, URZ ;  /* 0x3c6ef3720f1c7890 */ /* 0x000fe4000fffe03f */
[----:B------:R-:W-:Y:S02]  /*3c70*/  UIADD3 UR27, UR14, 0x76cf5d0a, URZ ;  /* 0x76cf5d0a0e1b7890 */ /* 0x000fe4000fffe03f */
[----:B------:R-:W-:Y:S02]  /*3c80*/  UIADD3 UR26, UR15, -0x255992d5, URZ ;  /* 0xdaa66d2b0f1a7890 */ /* 0x000fe4000fffe03f */
[----:B------:R-:W-:Y:S02]  /*3c90*/  UIADD3 UR25, UR14, 0x32370b8f, URZ ;  /* 0x32370b8f0e197890 */ /* 0x000fe4000fffe03f */
[----:B------:R-:W-:-:S02]  /*3ca0*/  UIADD3 UR23, UR15, 0x78dde6e4, URZ ;  /* 0x78dde6e40f177890 */ /* 0x000fc4000fffe03f */
[----:B------:R-:W-:Y:S02]  /*3cb0*/  UIADD3 UR22, UR14, -0x126145ec, URZ ;  /* 0xed9eba140e167890 */ /* 0x000fe4000fffe03f */
[----:B------:R-:W-:Y:S02]  /*3cc0*/  UIADD3 UR21, UR15, 0x1715609d, URZ ;  /* 0x1715609d0f157890 */ /* 0x000fe4000fffe03f */
[----:B------:R-:W-:Y:S02]  /*3cd0*/  UIADD3 UR20, UR14, -0x56f99767, URZ ;  /* 0xa90668990e147890 */ /* 0x000fe4000fffe03f */
[----:B------:R-:W-:Y:S02]  /*3ce0*/  UIADD3 UR19, UR15, -0x4ab325aa, URZ ;  /* 0xb54cda560f137890 */ /* 0x000fe4000fffe03f */
[----:B--2---:R-:W-:Y:S02]  /*3cf0*/  UIADD3 UR18, UR14, 0x646e171e, URZ ;  /* 0x646e171e0e127890 */ /* 0x004fe4000fffe03f */
.L_x_849:
[----:B------:R-:W0:Y:S01]  /*3d00*/  LDGDEPBAR ;  /* 0x00000000000079af */ /* 0x000e220000000000 */
[C---:B------:R-:W-:Y:S01]  /*3d10*/  IMAD.IADD R105, R219.reuse, 0x1, R231 ;  /* 0x00000001db697824 */ /* 0x040fe200078e02e7 */
[----:B------:R-:W-:Y:S01]  /*3d20*/  USHF.L.U32 UR7, UR6, 0x6, URZ ;  /* 0x0000000606077899 */ /* 0x000fe2000800063f */
[--C-:B------:R-:W-:Y:S01]  /*3d30*/  IMAD.IADD R104, R219, 0x1, R226.reuse ;  /* 0x00000001db687824 */ /* 0x100fe200078e02e2 */
[----:B-----5:R-:W-:Y:S01]  /*3d40*/  FSETP.NEU.FTZ.AND P0, PT, R248, -INF , PT ;  /* 0xff800000f800780b */ /* 0x020fe20003f1d000 */
[----:B------:R-:W-:Y:S01]  /*3d50*/  IMAD.IADD R0, R105, 0x1, R226 ;  /* 0x0000000169007824 */ /* 0x000fe200078e02e2 */
[----:B------:R-:W2:Y:S01]  /*3d60*/  LDL R107, [R1+0x3c] ;  /* 0x00003c00016b7983 */ /* 0x000ea20000100800 */
[----:B------:R-:W-:Y:S01]  /*3d70*/  UISETP.GE.AND UP0, UPT, UR7, UR17, UPT ;  /* 0x000000110700728c */ /* 0x000fe2000bf06270 */
[----:B------:R-:W-:Y:S01]  /*3d80*/  IMAD.U32 R106, RZ, RZ, UR7 ;  /* 0x00000007ff6a7e24 */ /* 0x000fe2000f8e00ff */
[----:B------:R-:W-:Y:S01]  /*3d90*/  UISETP.GT.AND UP2, UPT, UR6, UR13, UPT ;  /* 0x0000000d0600728c */ /* 0x000fe2000bf44270 */
[----:B------:R-:W-:Y:S01]  /*3da0*/  IMAD.MOV.U32 R110, RZ, RZ, c[0x0][0x22c] ;  /* 0x00008b00ff6e7624 */ /* 0x000fe200078e00ff */
[----:B------:R-:W-:Y:S01]  /*3db0*/  UISETP.LT.AND UP0, UPT, UR16, UR24, UP0 ;  /* 0x000000181000728c */ /* 0x000fe20008701270 */
[----:B------:R-:W3:Y:S02]  /*3dc0*/  LDL R108, [R1+0x50] ;  /* 0x00005000016c7983 */ /* 0x000ee40000100800 */
[----:B------:R-:W-:Y:S03]  /*3dd0*/  IMAD R110, R110, c[0x0][0x1c0], RZ ;  /* 0x000070006e6e7a24 */ /* 0x000fe600078e02ff */
[----:B------:R-:W-:Y:S01]  /*3de0*/  PLOP3.LUT P4, PT, PT, PT, UP0, 0x80, 0x0 ;  /* 0x000000000000781c */ /* 0x000fe20003f8f008 */
[----:B------:R-:W-:Y:S01]  /*3df0*/  IMAD.U32 R110, R110, -0x40, RZ ;  /* 0xffffffc06e6e7824 */ /* 0x000fe200078e00ff */
[----:B------:R-:W-:Y:S04]  /*3e00*/  DEPBAR.LE SB0, 0x0 ;  /* 0x000080000000791a */ /* 0x000fe80000000000 */
[----:B------:R-:W-:Y:S06]  /*3e10*/  BAR.SYNC.DEFER_BLOCKING 0x0 ;  /* 0x0000000000007b1d */ /* 0x000fec0000010000 */
[----:B------:R-:W-:Y:S06]  /*3e20*/  LDSM.16.M88.4 R16, [R219] ;  /* 0x00000000db10783b */ /* 0x000fec0000000200 */
[----:B------:R-:W1:Y:S06]  /*3e30*/  LDSM.16.M88.4 R8, [R218+0x18000] ;  /* 0x01800000da08783b */ /* 0x000e6c0000000200 */
[----:B------:R-:W4:Y:S06]  /*3e40*/  LDSM.16.M88.4 R84, [R218+0x18800] ;  /* 0x01880000da54783b */ /* 0x000f2c0000000200 */
[----:B------:R-:W-:Y:S06]  /*3e50*/  LDSM.16.M88.4 R88, [R105] ;  /* 0x000000006958783b */ /* 0x000fec0000000200 */
[----:B------:R-:W4:Y:S06]  /*3e60*/  LDSM.16.M88.4 R92, [R3+0x18000] ;  /* 0x01800000035c783b */ /* 0x000f2c0000000200 */
[----:B------:R-:W4:Y:S06]  /*3e70*/  LDSM.16.M88.4 R96, [R3+0x18800] ;  /* 0x018800000360783b */ /* 0x000f2c0000000200 */
[----:B------:R-:W-:Y:S01]  /*3e80*/  LDSM.16.M88.4 R100, [R217+0x18000] ;  /* 0x01800000d964783b */ /* 0x000fe20000000200 */
[C---:B-1----:R-:W-:Y:S08]  /*3e90*/  HMMA.16816.F32 R4, R16.reuse, R8, RZ ;  /* 0x000000081004723c */ /* 0x042ff000000018ff */
[C---:B------:R-:W-:Y:S08]  /*3ea0*/  HMMA.16816.F32 R8, R16.reuse, R10, RZ ;  /* 0x0000000a1008723c */ /* 0x040ff000000018ff */
[C---:B----4-:R-:W-:Y:S08]  /*3eb0*/  HMMA.16816.F32 R12, R16.reuse, R84, RZ ;  /* 0x00000054100c723c */ /* 0x050ff000000018ff */
[----:B------:R-:W-:Y:S01]  /*3ec0*/  HMMA.16816.F32 R16, R16, R86, RZ ;  /* 0x000000561010723c */ /* 0x000fe200000018ff */
[----:B------:R-:W1:Y:S07]  /*3ed0*/  LDSM.16.M88.4 R84, [R104] ;  /* 0x000000006854783b */ /* 0x000e6e0000000200 */
[C---:B------:R-:W-:Y:S08]  /*3ee0*/  HMMA.16816.F32 R4, R88.reuse, R92, R4 ;  /* 0x0000005c5804723c */ /* 0x040ff00000001804 */
[C---:B------:R-:W-:Y:S01]  /*3ef0*/  HMMA.16816.F32 R8, R88.reuse, R94, R8 ;  /* 0x0000005e5808723c */ /* 0x040fe20000001808 */
[----:B------:R-:W4:Y:S07]  /*3f00*/  LDSM.16.M88.4 R92, [R217+0x18800] ;  /* 0x01880000d95c783b */ /* 0x000f2e0000000200 */
[C---:B------:R-:W-:Y:S08]  /*3f10*/  HMMA.16816.F32 R12, R88.reuse, R96, R12 ;  /* 0x00000060580c723c */ /* 0x040ff0000000180c */
[----:B------:R-:W-:Y:S01]  /*3f20*/  HMMA.16816.F32 R16, R88, R98, R16 ;  /* 0x000000625810723c */ /* 0x000fe20000001810 */
[----:B------:R-:W-:Y:S06]  /*3f30*/  LDSM.16.M88.4 R88, [R0] ;  /* 0x000000000058783b */ /* 0x000fec0000000200 */
[----:B------:R-:W4:Y:S01]  /*3f40*/  LDSM.16.M88.4 R96, [R216+0x18000] ;  /* 0x01800000d860783b */ /* 0x000f220000000200 */
[C---:B-1----:R-:W-:Y:S08]  /*3f50*/  HMMA.16816.F32 R4, R84.reuse, R100, R4 ;  /* 0x000000645404723c */ /* 0x042ff00000001804 */
[C---:B------:R-:W-:Y:S01]  /*3f60*/  HMMA.16816.F32 R8, R84.reuse, R102, R8 ;  /* 0x000000665408723c */ /* 0x040fe20000001808 */
[----:B------:R-:W1:Y:S07]  /*3f70*/  LDSM.16.M88.4 R100, [R216+0x18800] ;  /* 0x01880000d864783b */ /* 0x000e6e0000000200 */
[C---:B----4-:R-:W-:Y:S08]  /*3f80*/  HMMA.16816.F32 R12, R84.reuse, R92, R12 ;  /* 0x0000005c540c723c */ /* 0x050ff0000000180c */
[----:B------:R-:W-:Y:S01]  /*3f90*/  HMMA.16816.F32 R16, R84, R94, R16 ;  /* 0x0000005e5410723c */ /* 0x000fe20000001810 */
[----:B------:R-:W-:Y:S06]  /*3fa0*/  LDSM.16.M88.4 R84, [R219+0x2000] ;  /* 0x00200000db54783b */ /* 0x000fec0000000200 */
[----:B------:R-:W4:Y:S01]  /*3fb0*/  LDSM.16.M88.4 R92, [R218+0x1a000] ;  /* 0x01a00000da5c783b */ /* 0x000f220000000200 */
[C---:B------:R-:W-:Y:S08]  /*3fc0*/  HMMA.16816.F32 R4, R88.reuse, R96, R4 ;  /* 0x000000605804723c */ /* 0x040ff00000001804 */
[C---:B------:R-:W-:Y:S01]  /*3fd0*/  HMMA.16816.F32 R8, R88.reuse, R98, R8 ;  /* 0x000000625808723c */ /* 0x040fe20000001808 */
[----:B------:R-:W4:Y:S07]  /*3fe0*/  LDSM.16.M88.4 R96, [R218+0x1a800] ;  /* 0x01a80000da60783b */ /* 0x000f2e0000000200 */
[C---:B-1----:R-:W-:Y:S08]  /*3ff0*/  HMMA.16816.F32 R12, R88.reuse, R100, R12 ;  /* 0x00000064580c723c */ /* 0x042ff0000000180c */
[----:B------:R-:W-:Y:S01]  /*4000*/  HMMA.16816.F32 R16, R88, R102, R16 ;  /* 0x000000665810723c */ /* 0x000fe20000001810 */
[----:B------:R-:W-:Y:S06]  /*4010*/  LDSM.16.M88.4 R88, [R105+0x2000] ;  /* 0x002000006958783b */ /* 0x000fec0000000200 */
[----:B------:R-:W-:Y:S01]  /*4020*/  LDSM.16.M88.4 R100, [R3+0x1a800] ;  /* 0x01a800000364783b */ /* 0x000fe20000000200 */
[C---:B----4-:R-:W-:Y:S08]  /*4030*/  HMMA.16816.F32 R4, R84.reuse, R92, R4 ;  /* 0x0000005c5404723c */ /* 0x050ff00000001804 */
        /* <DEDUP_REMOVED lines=19> */
[----:B------:R-:W4:Y:S01]  /*4170*/  LDSM.16.M88.4 R96, [R218+0x1c000] ;  /* 0x01c00000da60783b */ /* 0x000f220000000200 */
[C---:B-1----:R-:W-:Y:S08]  /*4180*/  HMMA.16816.F32 R4, R88.reuse, R92, R4 ;  /* 0x0000005c5804723c */ /* 0x042ff00000001804 */
[C---:B------:R-:W-:Y:S01]  /*4190*/  HMMA.16816.F32 R8, R88.reuse, R94, R8 ;  /* 0x0000005e5808723c */ /* 0x040fe20000001808 */
[----:B------:R-:W1:Y:S07]  /*41a0*/  LDSM.16.M88.4 R92, [R218+0x1c800] ;  /* 0x01c80000da5c783b */ /* 0x000e6e0000000200 */
[C---:B------:R-:W-:Y:S08]  /*41b0*/  HMMA.16816.F32 R12, R88.reuse, R100, R12 ;  /* 0x00000064580c723c */ /* 0x040ff0000000180c */
[----:B------:R-:W-:Y:S01]  /*41c0*/  HMMA.16816.F32 R16, R88, R102, R16 ;  /* 0x000000665810723c */ /* 0x000fe20000001810 */
[----:B------:R-:W-:Y:S06]  /*41d0*/  LDSM.16.M88.4 R88, [R105+0x4000] ;  /* 0x004000006958783b */ /* 0x000fec0000000200 */
[----:B------:R-:W-:Y:S01]  /*41e0*/  LDSM.16.M88.4 R100, [R3+0x1c800] ;  /* 0x01c800000364783b */ /* 0x000fe20000000200 */
[C---:B----4-:R-:W-:Y:S08]  /*41f0*/  HMMA.16816.F32 R4, R84.reuse, R96, R4 ;  /* 0x000000605404723c */ /* 0x050ff00000001804 */
[C---:B------:R-:W-:Y:S01]  /*4200*/  HMMA.16816.F32 R8, R84.reuse, R98, R8 ;  /* 0x000000625408723c */ /* 0x040fe20000001808 */
[----:B------:R-:W4:Y:S07]  /*4210*/  LDSM.16.M88.4 R96, [R3+0x1c000] ;  /* 0x01c000000360783b */ /* 0x000f2e0000000200 */
[C---:B-1----:R-:W-:Y:S08]  /*4220*/  HMMA.16816.F32 R12, R84.reuse, R92, R12 ;  /* 0x0000005c540c723c */ /* 0x042ff0000000180c */
[----:B------:R-:W-:Y:S01]  /*4230*/  HMMA.16816.F32 R16, R84, R94, R16 ;  /* 0x0000005e5410723c */ /* 0x000fe20000001810 */
[----:B------:R-:W-:Y:S06]  /*4240*/  LDSM.16.M88.4 R84, [R104+0x4000] ;  /* 0x004000006854783b */ /* 0x000fec0000000200 */
[----:B------:R-:W1:Y:S01]  /*4250*/  LDSM.16.M88.4 R92, [R217+0x1c000] ;  /* 0x01c00000d95c783b */ /* 0x000e620000000200 */
[C---:B----4-:R-:W-:Y:S08]  /*4260*/  HMMA.16816.F32 R4, R88.reuse, R96, R4 ;  /* 0x000000605804723c */ /* 0x050ff00000001804 */
[C---:B------:R-:W-:Y:S01]  /*4270*/  HMMA.16816.F32 R8, R88.reuse, R98, R8 ;  /* 0x000000625808723c */ /* 0x040fe20000001808 */
[----:B------:R-:W4:Y:S07]  /*4280*/  LDSM.16.M88.4 R96, [R217+0x1c800] ;  /* 0x01c80000d960783b */ /* 0x000f2e0000000200 */
[C---:B------:R-:W-:Y:S08]  /*4290*/  HMMA.16816.F32 R12, R88.reuse, R100, R12 ;  /* 0x00000064580c723c */ /* 0x040ff0000000180c */
[----:B------:R-:W-:Y:S01]  /*42a0*/  HMMA.16816.F32 R16, R88, R102, R16 ;  /* 0x000000665810723c */ /* 0x000fe20000001810 */
[----:B------:R-:W-:Y:S06]  /*42b0*/  LDSM.16.M88.4 R88, [R0+0x4000] ;  /* 0x004000000058783b */ /* 0x000fec0000000200 */
[----:B------:R-:W-:Y:S01]  /*42c0*/  LDSM.16.M88.4 R100, [R216+0x1c800] ;  /* 0x01c80000d864783b */ /* 0x000fe20000000200 */
[C---:B-1----:R-:W-:Y:S08]  /*42d0*/  HMMA.16816.F32 R4, R84.reuse, R92, R4 ;  /* 0x0000005c5404723c */ /* 0x042ff00000001804 */
[C---:B------:R-:W-:Y:S01]  /*42e0*/  HMMA.16816.F32 R8, R84.reuse, R94, R8 ;  /* 0x0000005e5408723c */ /* 0x040fe20000001808 */
[----:B------:R-:W1:Y:S07]  /*42f0*/  LDSM.16.M88.4 R92, [R216+0x1c000] ;  /* 0x01c00000d85c783b */ /* 0x000e6e0000000200 */
[C---:B----4-:R-:W-:Y:S08]  /*4300*/  HMMA.16816.F32 R12, R84.reuse, R96, R12 ;  /* 0x00000060540c723c */ /* 0x050ff0000000180c */
        /* <DEDUP_REMOVED lines=9> */
[----:B------:R-:W2:Y:S01]  /*43a0*/  LDSM.16.M88.4 R100, [R3+0x1e000] ;  /* 0x01e000000364783b */ /* 0x000ea20000000200 */
[C---:B----4-:R-:W-:Y:S08]  /*43b0*/  HMMA.16816.F32 R4, R84.reuse, R96, R4 ;  /* 0x000000605404723c */ /* 0x050ff00000001804 */
[C---:B------:R-:W-:Y:S01]  /*43c0*/  HMMA.16816.F32 R8, R84.reuse, R98, R8 ;  /* 0x000000625408723c */ /* 0x040fe20000001808 */
[----:B------:R-:W4:Y:S07]  /*43d0*/  LDSM.16.M88.4 R96, [R3+0x1e800] ;  /* 0x01e800000360783b */ /* 0x000f2e0000000200 */
[C---:B-1----:R-:W-:Y:S08]  /*43e0*/  HMMA.16816.F32 R12, R84.reuse, R92, R12 ;  /* 0x0000005c540c723c */ /* 0x042ff0000000180c */
[----:B------:R-:W-:Y:S01]  /*43f0*/  HMMA.16816.F32 R16, R84, R94, R16 ;  /* 0x0000005e5410723c */ /* 0x000fe20000001810 */
[----:B------:R-:W-:Y:S06]  /*4400*/  LDSM.16.M88.4 R84, [R104+0x6000] ;  /* 0x006000006854783b */ /* 0x000fec0000000200 */
[----:B------:R-:W1:Y:S01]  /*4410*/  LDSM.16.M88.4 R92, [R217+0x1e000] ;  /* 0x01e00000d95c783b */ /* 0x000e620000000200 */
[C---:B--2---:R-:W-:Y:S08]  /*4420*/  HMMA.16816.F32 R4, R88.reuse, R100, R4 ;  /* 0x000000645804723c */ /* 0x044ff00000001804 */
[C---:B------:R-:W-:Y:S01]  /*4430*/  HMMA.16816.F32 R8, R88.reuse, R102, R8 ;  /* 0x000000665808723c */ /* 0x040fe20000001808 */
[----:B------:R-:W-:Y:S07]  /*4440*/  LDSM.16.M88.4 R100, [R216+0x1e000] ;  /* 0x01e00000d864783b */ /* 0x000fee0000000200 */
[C---:B----4-:R-:W-:Y:S08]  /*4450*/  HMMA.16816.F32 R12, R88.reuse, R96, R12 ;  /* 0x00000060580c723c */ /* 0x050ff0000000180c */
[----:B------:R-:W-:Y:S01]  /*4460*/  HMMA.16816.F32 R16, R88, R98, R16 ;  /* 0x000000625810723c */ /* 0x000fe20000001810 */
[----:B------:R-:W2:Y:S06]  /*4470*/  LDSM.16.M88.4 R88, [R217+0x1e800] ;  /* 0x01e80000d958783b */ /* 0x000eac0000000200 */
[----:B------:R4:W3:Y:S01]  /*4480*/  LDSM.16.M88.4 R96, [R0+0x6000] ;  /* 0x006000000060783b */ /* 0x0008e20000000200 */
[C---:B-1----:R-:W-:Y:S05]  /*4490*/  HMMA.16816.F32 R4, R84.reuse, R92, R4 ;  /* 0x0000005c5404723c */ /* 0x042fea0000001804 */
[----:B------:R-:W1:Y:S02]  /*44a0*/  @!P4 S2R R92, SR_TID.X ;  /* 0x00000000005cc919 */ /* 0x000e640000002100 */
[----:B------:R-:W-:Y:S01]  /*44b0*/  FMUL.FTZ R93, R249, 1.4426950216293334961 ;  /* 0x3fb8aa3bf95d7820 */ /* 0x000fe20000410000 */
[C---:B------:R-:W-:Y:S01]  /*44c0*/  HMMA.16816.F32 R8, R84.reuse, R94, R8 ;  /* 0x0000005e5408723c */ /* 0x040fe20000001808 */
[----:B----4-:R-:W-:Y:S05]  /*44d0*/  IMAD.U32 R0, RZ, RZ, UR31 ;  /* 0x0000001fff007e24 */ /* 0x010fea000f8e00ff */
[----:B------:R-:W-:Y:S02]  /*44e0*/  @!P4 IADD3 R0, -R0, 0x1, R239 ;  /* 0x000000010000c810 */ /* 0x000fe40007ffe1ef */
[C---:B--2---:R-:W-:Y:S07]  /*44f0*/  HMMA.16816.F32 R12, R84.reuse, R88, R12 ;  /* 0x00000058540c723c */ /* 0x044fee000000180c */
[----:B------:R-:W-:Y:S01]  /*4500*/  FMUL.FTZ R89, R248, 1.4426950216293334961 ;  /* 0x3fb8aa3bf8597820 */ /* 0x000fe20000410000 */
[----:B------:R-:W-:Y:S04]  /*4510*/  HMMA.16816.F32 R16, R84, R90, R16 ;  /* 0x0000005a5410723c */ /* 0x000fe80000001810 */
[----:B------:R-:W-:Y:S02]  /*4520*/  FSEL R89, R89, RZ, P0 ;  /* 0x000000ff59597208 */ /* 0x000fe40000000000 */
[----:B------:R-:W-:Y:S01]  /*4530*/  FSETP.NEU.FTZ.AND P0, PT, R249, -INF , PT ;  /* 0xff800000f900780b */ /* 0x000fe20003f1d000 */
[----:B------:R-:W-:Y:S01]  /*4540*/  IMAD.U32 R86, RZ, RZ, UR6 ;  /* 0x00000006ff567e24 */ /* 0x000fe2000f8e00ff */
[C---:B---3--:R-:W-:Y:S01]  /*4550*/  HMMA.16816.F32 R4, R96.reuse, R100, R4 ;  /* 0x000000646004723c */ /* 0x048fe20000001804 */
[----:B------:R-:W2:Y:S04]  /*4560*/  LDL R100, [R1+0x38] ;  /* 0x0000380001647983 */ /* 0x000ea80000100800 */
[----:B-1----:R-:W-:Y:S01]  /*4570*/  @!P4 IMAD.SHL.U32 R85, R92, 0x2, RZ ;  /* 0x000000025c55c824 */ /* 0x002fe200078e00ff */
[----:B------:R-:W-:Y:S01]  /*4580*/  @!P4 IADD3 R84, R106, UR24, R0 ;  /* 0x000000186a54cc10 */ /* 0x000fe2000fffe000 */
[----:B------:R-:W-:Y:S01]  /*4590*/  IMAD R94, R86, 0x4, R107 ;  /* 0x00000004565e7824 */ /* 0x000fe200078e026b */
[C---:B------:R-:W-:Y:S01]  /*45a0*/  HMMA.16816.F32 R8, R96.reuse, R102, R8 ;  /* 0x000000666008723c */ /* 0x040fe20000001808 */
[----:B------:R-:W1:Y:S03]  /*45b0*/  S2R R107, SR_TID.X ;  /* 0x00000000006b7919 */ /* 0x000e660000002100 */
[----:B------:R-:W-:Y:S01]  /*45c0*/  @!P4 LOP3.LUT R85, R108, 0x6, R85, 0xf8, !PT ;  /* 0x000000066c55c812 */ /* 0x000fe200078ef855 */
[----:B------:R-:W-:Y:S01]  /*45d0*/  IMAD.U32 R0, RZ, RZ, UR32 ;  /* 0x00000020ff007e24 */ /* 0x000fe2000f8e00ff */
[----:B------:R-:W-:Y:S01]  /*45e0*/  @!P4 IMNMX R88, R84, UR24, PT ;  /* 0x000000185458cc17 */ /* 0x000fe2000b800200 */
[----:B------:R-:W3:Y:S01]  /*45f0*/  S2R R108, SR_TID.X ;  /* 0x00000000006c7919 */ /* 0x000ee20000002100 */
[----:B------:R-:W-:Y:S04]  /*4600*/  IMAD.U32 R92, RZ, RZ, UR32 ;  /* 0x00000020ff5c7e24 */ /* 0x000fe8000f8e00ff */
[----:B------:R-:W-:Y:S02]  /*4610*/  @!P4 IMAD R0, R0, 0x40, R85 ;  /* 0x000000400000c824 */ /* 0x000fe400078e0255 */
[----:B------:R-:W-:Y:S03]  /*4620*/  IMAD.WIDE.U32 R94, R94, -0x326172a9, RZ ;  /* 0xcd9e8d575e5e7825 */ /* 0x000fe600078e00ff */
[CC--:B------:R-:W-:Y:S02]  /*4630*/  @!P4 ISETP.GE.AND P1, PT, R0.reuse, R88.reuse, PT ;  /* 0x000000580000c20c */ /* 0x0c0fe40003f26270 */
[----:B------:R-:W-:Y:S02]  /*4640*/  @!P4 IADD3 R90, R0, 0x1, RZ ;  /* 0x00000001005ac810 */ /* 0x000fe40007ffe0ff */
[----:B------:R-:W-:Y:S02]  /*4650*/  @!P4 FSEL R4, R4, -INF , !P1 ;  /* 0xff8000000404c808 */ /* 0x000fe40004800000 */
[----:B------:R-:W-:Y:S02]  /*4660*/  @!P4 ISETP.GE.AND P1, PT, R90, R88, PT ;  /* 0x000000585a00c20c */ /* 0x000fe40003f26270 */
[----:B-1----:R-:W-:Y:S01]  /*4670*/  SHF.R.S32.HI R107, RZ, 0x1f, R107 ;  /* 0x0000001fff6b7819 */ /* 0x002fe2000001146b */
[--C-:B------:R-:W-:Y:S01]  /*4680*/  FFMA.FTZ R85, R4, c[0x0][0x23c], -R89.reuse ;  /* 0x00008f0004557a23 */ /* 0x100fe20000010859 */
[----:B------:R-:W-:Y:S02]  /*4690*/  @!P4 FSEL R5, R5, -INF , !P1 ;  /* 0xff8000000505c808 */ /* 0x000fe40004800000 */
[----:B------:R-:W-:Y:S01]  /*46a0*/  @!P4 IADD3 R4, R84, 0x8, RZ ;  /* 0x000000085404c810 */ /* 0x000fe20007ffe0ff */
[----:B------:R1:W-:Y:S01]  /*46b0*/  MUFU.EX2 R103, R85 ;  /* 0x0000005500677308 */ /* 0x0003e20000000800 */
[----:B---3--:R-:W-:Y:S01]  /*46c0*/  LEA.HI R107, R107, R108, RZ, 0x7 ;  /* 0x0000006c6b6b7211 */ /* 0x008fe200078f38ff */
[----:B------:R-:W-:Y:S01]  /*46d0*/  FFMA.FTZ R91, R5, c[0x0][0x23c], -R89 ;  /* 0x00008f00055b7a23 */ /* 0x000fe20000010859 */
[----:B------:R-:W-:Y:S02]  /*46e0*/  @!P4 IMNMX R4, R4, UR24, PT ;  /* 0x000000180404cc17 */ /* 0x000fe4000b800200 */
[----:B------:R-:W-:Y:S02]  /*46f0*/  SHF.R.S32.HI R107, RZ, 0x7, R107 ;  /* 0x00000007ff6b7819 */ /* 0x000fe4000001146b */
[-C--:B------:R-:W-:Y:S02]  /*4700*/  @!P4 ISETP.GE.AND P1, PT, R0, R4.reuse, PT ;  /* 0x000000040000c20c */ /* 0x080fe40003f26270 */
[----:B------:R-:W-:Y:S01]  /*4710*/  FSEL R5, R93, RZ, P0 ;  /* 0x000000ff5d057208 */ /* 0x000fe20000000000 */
[----:B------:R-:W-:Y:S01]  /*4720*/  IMAD R92, R92, 0x2, R107 ;  /* 0x000000025c5c7824 */ /* 0x000fe200078e026b */
[----:B------:R-:W-:Y:S01]  /*4730*/  @!P4 FSEL R6, R6, -INF , !P1 ;  /* 0xff8000000606c808 */ /* 0x000fe20004800000 */
[----:B------:R3:W-:Y:S01]  /*4740*/  MUFU.EX2 R107, R91 ;  /* 0x0000005b006b7308 */ /* 0x0007e20000000800 */
[----:B------:R-:W-:Y:S03]  /*4750*/  @!P4 ISETP.GE.AND P0, PT, R90, R4, PT ;  /* 0x000000045a00c20c */ /* 0x000fe60003f06270 */
[--C-:B------:R-:W-:Y:S01]  /*4760*/  FFMA.FTZ R6, R6, c[0x0][0x23c], -R5.reuse ;  /* 0x00008f0006067a23 */ /* 0x100fe20000010805 */
[----:B------:R-:W-:Y:S05]  /*4770*/  @!P4 FSEL R7, R7, -INF , !P0 ;  /* 0xff8000000707c808 */ /* 0x000fea0004000000 */
[----:B------:R4:W-:Y:S01]  /*4780*/  MUFU.EX2 R109, R6 ;  /* 0x00000006006d7308 */ /* 0x0009e20000000800 */
[----:B------:R-:W-:Y:S01]  /*4790*/  FFMA.FTZ R7, R7, c[0x0][0x23c], -R5 ;  /* 0x00008f0007077a23 */ /* 0x000fe20000010805 */
[----:B-1----:R-:W1:Y:S08]  /*47a0*/  LDSM.16.M88.4 R84, [R216+0x1e800] ;  /* 0x01e80000d854783b */ /* 0x002e700000000200 */
[----:B------:R1:W-:Y:S01]  /*47b0*/  MUFU.EX2 R108, R7 ;  /* 0x00000007006c7308 */ /* 0x0003e20000000800 */
[----:B---3--:R-:W-:Y:S05]  /*47c0*/  LOP3.LUT R91, R251, UR14, R92, 0x96, !PT ;  /* 0x0000000efb5b7c12 */ /* 0x008fea000f8e965c */
[----:B------:R-:W-:Y:S05]  /*47d0*/  IMAD.WIDE.U32 R90, R91, -0x326172a9, RZ ;  /* 0xcd9e8d575b5a7825 */ /* 0x000fea00078e00ff */
[----:B------:R-:W-:Y:S01]  /*47e0*/  LOP3.LUT R94, R91, UR30, R94, 0x96, !PT ;  /* 0x0000001e5b5e7c12 */ /* 0x000fe2000f8e965e */
[C---:B-1----:R-:W-:Y:S08]  /*47f0*/  HMMA.16816.F32 R12, R96.reuse, R84, R12 ;  /* 0x00000054600c723c */ /* 0x042ff0000000180c */
[----:B------:R-:W-:Y:S04]  /*4800*/  HMMA.16816.F32 R16, R96, R86, R16 ;  /* 0x000000566010723c */ /* 0x000fe80000001810 */
[----:B--2---:R-:W-:Y:S01]  /*4810*/  LOP3.LUT R92, R95, UR15, R100, 0x96, !PT ;  /* 0x0000000f5f5c7c12 */ /* 0x004fe2000f8e9664 */
[----:B------:R-:W-:Y:S01]  /*4820*/  IMAD.WIDE.U32 R94, R94, -0x2daee0ad, RZ ;  /* 0xd2511f535e5e7825 */ /* 0x000fe200078e00ff */
[----:B------:R-:W-:Y:S03]  /*4830*/  @!P4 IADD3 R100, R0, 0x8, RZ ;  /* 0x000000080064c810 */ /* 0x000fe60007ffe0ff */
[----:B------:R-:W-:Y:S01]  /*4840*/  IMAD.WIDE.U32 R92, R92, -0x2daee0ad, RZ ;  /* 0xd2511f535c5c7825 */ /* 0x000fe200078e00ff */
[-C--:B------:R-:W-:Y:S04]  /*4850*/  @!P4 ISETP.GE.AND P0, PT, R100, R88.reuse, PT ;  /* 0x000000586400c20c */ /* 0x080fe80003f06270 */
[----:B------:R-:W-:Y:S02]  /*4860*/  @!P4 FSEL R8, R8, -INF , !P0 ;  /* 0xff8000000808c808 */ /* 0x000fe40004000000 */
[----:B----4-:R-:W-:Y:S02]  /*4870*/  LOP3.LUT R6, R93, UR29, R250, 0x96, !PT ;  /* 0x0000001d5d067c12 */ /* 0x010fe4000f8e96fa */
[----:B------:R-:W-:Y:S01]  /*4880*/  @!P4 IADD3 R93, R0, 0x9, RZ ;  /* 0x00000009005dc810 */ /* 0x000fe20007ffe0ff */
[----:B------:R-:W-:Y:S01]  /*4890*/  FFMA.FTZ R8, R8, c[0x0][0x23c], -R89 ;  /* 0x00008f0008087a23 */ /* 0x000fe20000010859 */
[----:B------:R-:W-:Y:S01]  /*48a0*/  LOP3.LUT R91, R95, UR27, R92, 0x96, !PT ;  /* 0x0000001b5f5b7c12 */ /* 0x000fe2000f8e965c */
[----:B------:R-:W-:Y:S01]  /*48b0*/  IMAD.WIDE.U32 R6, R6, -0x326172a9, RZ ;  /* 0xcd9e8d5706067825 */ /* 0x000fe200078e00ff */
        /* <DEDUP_REMOVED lines=277> */
[C---:B------:R-:W-:Y:S02]  /*5a10*/  LEA R234, P0, R110.reuse, R234, 0x2 ;  /* 0x000000ea6eea7211 */ /* 0x040fe400078010ff */
[-C--:B------:R-:W-:Y:S02]  /*5a20*/  FSEL R9, R9, R92.reuse, P5 ;  /* 0x0000005c09097208 */ /* 0x080fe40002800000 */
[----:B------:R-:W-:Y:S02]  /*5a30*/  LEA.HI.X.SX32 R235, R110, R235, 0x2, P0 ;  /* 0x000000eb6eeb7211 */ /* 0x000fe400000f16ff */
[----:B------:R-:W-:Y:S01]  /*5a40*/  FSETP.GE.FTZ.AND P0, PT, R106, RZ, PT ;  /* 0x000000ff6a00720b */ /* 0x000fe20003f16000 */
[C---:B-1----:R-:W-:Y:S08]  /*5a50*/  HMMA.16816.F32 R12, R84.reuse, R88, R12 ;  /* 0x00000058540c723c */ /* 0x042ff0000000180c */
[----:B------:R-:W-:Y:S07]  /*5a60*/  HMMA.16816.F32 R16, R84, R90, R16 ;  /* 0x0000005a5410723c */ /* 0x000fee0000001810 */
[----:B------:R-:W-:Y:S09]  /*5a70*/  FMUL.FTZ R86, R104, R9 ;  /* 0x0000000968567220 */ /* 0x000ff20000410000 */
        /* <DEDUP_REMOVED lines=12> */
[C---:B------:R-:W-:Y:S01]  /*5b40*/  FADD.FTZ R7, -R0.reuse, R11 ;  /* 0x0000000b00077221 */ /* 0x040fe20000010100 */
        /* <DEDUP_REMOVED lines=12> */
[----:B------:R-:W-:Y:S01]  /*5c10*/  FSETP.GE.FTZ.AND P2, PT, R96, RZ, PT ;  /* 0x000000ff6000720b */ /* 0x000fe20003f56000 */
[----:B------:R-:W-:Y:S01]  /*5c20*/  FADD.FTZ R6, -R0, R14 ;  /* 0x0000000e00067221 */ /* 0x000fe20000010100 */
[----:B------:R-:W-:Y:S01]  /*5c30*/  FSEL R7, R7, R0, P0 ;  /* 0x0000000007077208 */ /* 0x000fe20000000000 */
[----:B------:R-:W-:Y:S01]  /*5c40*/  FMUL.FTZ R14, R106, R4 ;  /* 0x000000046a0e7220 */ /* 0x000fe20000410000 */
[----:B------:R-:W-:Y:S01]  /*5c50*/  PLOP3.LUT P0, PT, PT, PT, UP2, 0x80, 0x0 ;  /* 0x000000000000781c */ /* 0x000fe20003f0f028 */
        /* <DEDUP_REMOVED lines=38> */
.L_x_847:
        /* <DEDUP_REMOVED lines=36> */
[-C--:B------:R-:W-:Y:S08]  /*6100*/  HMMA.16816.F32 R60, R12, R86.reuse, R60 ;  /* 0x000000560c3c723c */ /* 0x080ff0000000183c */
[C---:B------:R-:W-:Y:S01]  /*6110*/  HMMA.16816.F32 R64, R4.reuse, R86, R64 ;  /* 0x000000560440723c */ /* 0x040fe20000001840 */
[----:B------:R-:W2:Y:S07]  /*6120*/  LDSM.16.MT88.4 R84, [R220+0x2a800] ;  /* 0x02a80000dc54783b */ /* 0x000eae0000004200 */
[-C--:B-----5:R-:W-:Y:S08]  /*6130*/  HMMA.16816.F32 R68, R4, R88.reuse, R68 ;  /* 0x000000580444723c */ /* 0x0a0ff00000001844 */
[C---:B------:R-:W-:Y:S08]  /*6140*/  HMMA.16816.F32 R72, R12.reuse, R88, R72 ;  /* 0x000000580c48723c */ /* 0x040ff00000001848 */
[-C--:B------:R-:W-:Y:S01]  /*6150*/  HMMA.16816.F32 R76, R12, R90.reuse, R76 ;  /* 0x0000005a0c4c723c */ /* 0x080fe2000000184c */
[----:B------:R-:W-:Y:S07]  /*6160*/  LDSM.16.MT88.4 R12, [R0+0x14800] ;  /* 0x01480000000c783b */ /* 0x000fee0000004200 */
        /* <DEDUP_REMOVED lines=17> */
[----:B------:R-:W1:Y:S07]  /*6280*/  LDSM.16.MT88.4 R12, [R0+0x11000] ;  /* 0x01100000000c783b */ /* 0x000e6e0000004200 */
[-C--:B----4-:R-:W-:Y:S08]  /*6290*/  HMMA.16816.F32 R68, R8, R88.reuse, R68 ;  /* 0x000000580844723c */ /* 0x090ff00000001844 */
        /* <DEDUP_REMOVED lines=21> */
[-C--:B---3--:R-:W-:Y:S08]  /*63f0*/  HMMA.16816.F32 R68, R4, R88.reuse, R68 ;  /* 0x000000580444723c */ /* 0x088ff00000001844 */
        /* <DEDUP_REMOVED lines=11> */
[-C--:B---3--:R-:W-:Y:S08]  /*64b0*/  HMMA.16816.F32 R36, R8, R4.reuse, R36 ;  /* 0x000000040824723c */ /* 0x088ff00000001824 */
[C---:B------:R-:W-:Y:S08]  /*64c0*/  HMMA.16816.F32 R40, R84.reuse, R4, R40 ;  /* 0x000000045428723c */ /* 0x040ff00000001828 */
[-C--:B------:R-:W-:Y:S08]  /*64d0*/  HMMA.16816.F32 R44, R84, R6.reuse, R44 ;  /* 0x00000006542c723c */ /* 0x080ff0000000182c */
[C---:B------:R-:W-:Y:S08]  /*64e0*/  HMMA.16816.F32 R48, R8.reuse, R6, R48 ;  /* 0x000000060830723c */ /* 0x040ff00000001830 */
[-C--:B------:R-:W-:Y:S08]  /*64f0*/  HMMA.16816.F32 R52, R8, R16.reuse, R52 ;  /* 0x000000100834723c */ /* 0x080ff00000001834 */
        /* <DEDUP_REMOVED lines=29> */
.L_x_848:
[----:B------:R-:W-:Y:S01]  /*66d0*/  LDSM.16.M88.4 R128, [R227] ;  /* 0x00000000e380783b */ /* 0x000fe20000000200 */
[----:B------:R-:W-:Y:S02]  /*66e0*/  @UP2 UIADD3 UR10, UP0, UR8, -0x100, URZ ;  /* 0xffffff00080a2890 */ /* 0x000fe4000ff1e03f */
[----:B------:R-:W-:Y:S02]  /*66f0*/  UISETP.GT.AND UP1, UPT, UR6, UR13, UPT ;  /* 0x0000000d0600728c */ /* 0x000fe4000bf24270 */
[----:B------:R-:W2:Y:S01]  /*6700*/  LDSM.16.MT88.4 R16, [R0+0x18000] ;  /* 0x018000000010783b */ /* 0x000ea20000004200 */
[----:B------:R-:W-:Y:S02]  /*6710*/  @UP2 UIADD3.X UR7, UR9, -0x1, URZ, UP0, !UPT ;  /* 0xffffffff09072890 */ /* 0x000fe400087fe43f */
[----:B------:R-:W-:Y:S02]  /*6720*/  @UP2 UMOV UR8, UR10 ;  /* 0x0000000a00082c82 */ /* 0x000fe40008000000 */
[----:B------:R-:W3:Y:S03]  /*6730*/  LDSM.16.M88.4 R124, [R227+0x1000] ;  /* 0x00100000e37c783b */ /* 0x000ee60000000200 */
[----:B------:R-:W-:Y:S02]  /*6740*/  @UP2 UMOV UR9, UR7 ;  /* 0x0000000700092c82 */ /* 0x000fe40008000000 */
[----:B------:R-:W4:Y:S01]  /*6750*/  LDSM.16.MT88.4 R96, [R0+0x1a000] ;  /* 0x01a000000060783b */ /* 0x000f220000004200 */
[----:B------:R-:W-:Y:S02]  /*6760*/  ULOP3.LUT UR7, UR6, 0x1, URZ, 0xc0, !UPT ;  /* 0x0000000106077892 */ /* 0x000fe4000f8ec03f */
[----:B------:R-:W-:Y:S02]  /*6770*/  UIADD3 UR6, UR6, -0x1, URZ ;  /* 0xffffffff06067890 */ /* 0x000fe4000fffe03f */
[----:B------:R-:W1:Y:S01]  /*6780*/  LDSM.16.MT88.4 R112, [R0+0x1c000] ;  /* 0x01c000000070783b */ /* 0x000e620000004200 */
[----:B------:R-:W-:Y:S04]  /*6790*/  UISETP.NE.U32.AND UP0, UPT, UR7, 0x1, UPT ;  /* 0x000000010700788c */ /* 0x000fe8000bf05070 */
        /* <DEDUP_REMOVED lines=72> */
[C---:B------:R-:W-:Y:S07]  /*6c20*/  HMMA.16816.F32 R88, R212.reuse, R196, R88 ;  /* 0x000000c4d458723c */ /* 0x040fee0000001858 */
[C---:B------:R-:W-:Y:S01]  /*6c30*/  LEA R196, P1, R238.reuse, R234, 0x2 ;  /* 0x000000eaeec47211 */ /* 0x040fe200078210ff */
[-C--:B------:R-:W-:Y:S01]  /*6c40*/  HMMA.16816.F32 R92, R212, R198.reuse, R92 ;  /* 0x000000c6d45c723c */ /* 0x080fe2000000185c */
[----:B-1----:R-:W-:Y:S03]  /*6c50*/  IMAD.MOV.U32 R0, RZ, RZ, 0x4 ;  /* 0x00000004ff007424 */ /* 0x002fe600078e00ff */
[-C--:B------:R-:W-:Y:S04]  /*6c60*/  LEA.HI.X.SX32 R197, R238, R235.reuse, 0x2, P1 ;  /* 0x000000ebeec57211 */ /* 0x080fe800008f16ff */
[C---:B------:R-:W-:Y:S07]  /*6c70*/  HMMA.16816.F32 R96, R200.reuse, R198, R96 ;  /* 0x000000c6c860723c */ /* 0x040fee0000001860 */
[----:B------:R-:W-:Y:S01]  /*6c80*/  @P0 IMAD.WIDE R198, R239, R0, UR8 ;  /* 0x00000008efc60e25 */ /* 0x000fe2000f8e0200 */
[-C--:B----4-:R-:W-:Y:S04]  /*6c90*/  HMMA.16816.F32 R100, R200, R208.reuse, R100 ;  /* 0x000000d0c864723c */ /* 0x090fe80000001864 */
[----:B------:R1:W5:Y:S01]  /*6ca0*/  @P0 LDG.E R248, [R198.64] ;  /* 0x00000004c6f80981 */ /* 0x000362000c1e1900 */
[----:B------:R-:W-:Y:S03]  /*6cb0*/  IMAD.MOV.U32 R0, RZ, RZ, c[0x0][0x22c] ;  /* 0x00008b00ff007624 */ /* 0x000fe600078e00ff */
[C---:B------:R-:W-:Y:S01]  /*6cc0*/  HMMA.16816.F32 R104, R212.reuse, R208, R104 ;  /* 0x000000d0d468723c */ /* 0x040fe20000001868 */
[----:B------:R1:W5:Y:S03]  /*6cd0*/  @P0 LDG.E R249, [R198.64+0x20] ;  /* 0x00002004c6f90981 */ /* 0x000366000c1e1900 */
[----:B------:R-:W-:Y:S02]  /*6ce0*/  IMAD R0, R0, c[0x0][0x1c0], RZ ;  /* 0x0000700000007a24 */ /* 0x000fe400078e02ff */
[----:B------:R-:W-:Y:S01]  /*6cf0*/  RED.E.ADD.F32.FTZ.RN.STRONG.GPU [R234.64], R4 ;  /* 0x00000004ea00798e */ /* 0x000fe2000c10e784 */
[----:B------:R-:W-:Y:S01]  /*6d00*/  IMAD.MOV.U32 R208, RZ, RZ, c[0x0][0x22c] ;  /* 0x00008b00ffd07624 */ /* 0x000fe200078e00ff */
[-C--:B------:R-:W-:Y:S01]  /*6d10*/  HMMA.16816.F32 R108, R212, R210.reuse, R108 ;  /* 0x000000d2d46c723c */ /* 0x080fe2000000186c */
[----:B------:R-:W-:Y:S02]  /*6d20*/  IMAD.MOV.U32 R209, RZ, RZ, c[0x0][0x22c] ;  /* 0x00008b00ffd17624 */ /* 0x000fe400078e00ff */
[----:B------:R-:W-:Y:S01]  /*6d30*/  RED.E.ADD.F32.FTZ.RN.STRONG.GPU [R196.64], R5 ;  /* 0x00000005c400798e */ /* 0x000fe2000c10e784 */
[----:B------:R-:W-:Y:S02]  /*6d40*/  IMAD.SHL.U32 R0, R0, 0x10, RZ ;  /* 0x0000001000007824 */ /* 0x000fe400078e00ff */
[----:B------:R-:W-:Y:S02]  /*6d50*/  IMAD R208, R208, c[0x0][0x1c0], RZ ;  /* 0x00007000d0d07a24 */ /* 0x000fe400078e02ff */
[C---:B------:R-:W-:Y:S04]  /*6d60*/  HMMA.16816.F32 R112, R200.reuse, R210, R112 ;  /* 0x000000d2c870723c */ /* 0x040fe80000001870 */
[----:B------:R-:W-:Y:S02]  /*6d70*/  IMAD R208, R208, 0x18, RZ ;  /* 0x00000018d0d07824 */ /* 0x000fe400078e02ff */
[----:B------:R-:W-:Y:S02]  /*6d80*/  IMAD R209, R209, c[0x0][0x1c0], RZ ;  /* 0x00007000d1d17a24 */ /* 0x000fe400078e02ff */
[-C--:B--2---:R-:W-:Y:S01]  /*6d90*/  HMMA.16816.F32 R116, R200, R204.reuse, R116 ;  /* 0x000000ccc874723c */ /* 0x084fe20000001874 */
[----:B------:R-:W-:Y:S03]  /*6da0*/  IMAD.MOV.U32 R211, RZ, RZ, c[0x0][0x22c] ;  /* 0x00008b00ffd37624 */ /* 0x000fe600078e00ff */
[CC--:B-1----:R-:W-:Y:S01]  /*6db0*/  LEA R198, P0, R0.reuse, R234.reuse, 0x2 ;  /* 0x000000ea00c67211 */ /* 0x0c2fe200078010ff */
[----:B------:R-:W-:Y:S02]  /*6dc0*/  IMAD R209, R209, 0x28, RZ ;  /* 0x00000028d1d17824 */ /* 0x000fe400078e02ff */
[----:B------:R-:W-:Y:S01]  /*6dd0*/  IMAD R211, R211, c[0x0][0x1c0], RZ ;  /* 0x00007000d3d37a24 */ /* 0x000fe200078e02ff */
[C---:B------:R-:W-:Y:S01]  /*6de0*/  HMMA.16816.F32 R120, R212.reuse, R204, R120 ;  /* 0x000000ccd478723c */ /* 0x040fe20000001878 */
[----:B------:R-:W2:Y:S03]  /*6df0*/  LDL R205, [R1+0x14] ;  /* 0x0000140001cd7983 */ /* 0x000ea60000100800 */
[-C--:B------:R-:W-:Y:S01]  /*6e00*/  LEA.HI.X.SX32 R199, R0, R235.reuse, 0x2, P0 ;  /* 0x000000eb00c77211 */ /* 0x080fe200000f16ff */
[----:B------:R-:W-:Y:S01]  /*6e10*/  IMAD.SHL.U32 R211, R211, 0x20, RZ ;  /* 0x00000020d3d37824 */ /* 0x000fe200078e00ff */
[----:B------:R-:W3:Y:S01]  /*6e20*/  LDL R204, [R1+0x2c] ;  /* 0x00002c0001cc7983 */ /* 0x000ee20000100800 */
[----:B------:R-:W-:Y:S01]  /*6e30*/  IMAD.MOV.U32 R210, RZ, RZ, c[0x0][0x22c] ;  /* 0x00008b00ffd27624 */ /* 0x000fe200078e00ff */
[-C--:B------:R-:W-:Y:S03]  /*6e40*/  HMMA.16816.F32 R124, R212, R206.reuse, R124 ;  /* 0x000000ced47c723c */ /* 0x080fe6000000187c */
[----:B------:R1:W-:Y:S01]  /*6e50*/  RED.E.ADD.F32.FTZ.RN.STRONG.GPU [R198.64], R6 ;  /* 0x00000006c600798e */ /* 0x0003e2000c10e784 */
[----:B------:R-:W-:Y:S04]  /*6e60*/  IMAD R210, R210, c[0x0][0x1c0], RZ ;  /* 0x00007000d2d27a24 */ /* 0x000fe800078e02ff */
[----:B------:R-:W-:Y:S04]  /*6e70*/  HMMA.16816.F32 R128, R200, R206, R128 ;  /* 0x000000cec880723c */ /* 0x000fe80000001880 */
[----:B------:R-:W-:Y:S03]  /*6e80*/  IMAD R210, R210, 0x38, RZ ;  /* 0x00000038d2d27824 */ /* 0x000fe600078e02ff */
[CC--:B------:R-:W-:Y:S02]  /*6e90*/  LEA R202, P1, R208.reuse, R234.reuse, 0x2 ;  /* 0x000000ead0ca7211 */ /* 0x0c0fe400078210ff */
[CC--:B------:R-:W-:Y:S03]  /*6ea0*/  LEA R200, P0, R211.reuse, R234.reuse, 0x2 ;  /* 0x000000ead3c87211 */ /* 0x0c0fe600078010ff */
[-C--:B------:R-:W-:Y:S01]  /*6eb0*/  LEA.HI.X.SX32 R203, R208, R235.reuse, 0x2, P1 ;  /* 0x000000ebd0cb7211 */ /* 0x080fe200008f16ff */
[----:B------:R-:W-:Y:S01]  /*6ec0*/  IMAD.MOV.U32 R208, RZ, RZ, c[0x0][0x22c] ;  /* 0x00008b00ffd07624 */ /* 0x000fe200078e00ff */
[-C--:B------:R-:W-:Y:S03]  /*6ed0*/  LEA.HI.X.SX32 R201, R211, R235.reuse, 0x2, P0 ;  /* 0x000000ebd3c97211 */ /* 0x080fe600000f16ff */
[----:B------:R4:W-:Y:S01]  /*6ee0*/  RED.E.ADD.F32.FTZ.RN.STRONG.GPU [R202.64], R7 ;  /* 0x00000007ca00798e */ /* 0x0009e2000c10e784 */
[----:B------:R-:W-:Y:S01]  /*6ef0*/  IMAD R208, R208, c[0x0][0x1c0], RZ ;  /* 0x00007000d0d07a24 */ /* 0x000fe200078e02ff */
[CC--:B-1----:R-:W-:Y:S03]  /*6f00*/  LEA R198, P2, R209.reuse, R234.reuse, 0x2 ;  /* 0x000000ead1c67211 */ /* 0x0c2fe600078410ff */
[----:B------:R-:W-:Y:S01]  /*6f10*/  RED.E.ADD.F32.FTZ.RN.STRONG.GPU [R200.64], R8 ;  /* 0x00000008c800798e */ /* 0x000fe2000c10e784 */
[----:B------:R-:W-:Y:S01]  /*6f20*/  IMAD R208, R208, 0x30, RZ ;  /* 0x00000030d0d07824 */ /* 0x000fe200078e02ff */
[-C--:B------:R-:W-:Y:S02]  /*6f30*/  LEA R6, P0, R210, R234.reuse, 0x2 ;  /* 0x000000ead2067211 */ /* 0x080fe400078010ff */
[-C--:B------:R-:W-:Y:S01]  /*6f40*/  LEA.HI.X.SX32 R199, R209, R235.reuse, 0x2, P2 ;  /* 0x000000ebd1c77211 */ /* 0x080fe200010f16ff */
[----:B------:R-:W-:Y:S01]  /*6f50*/  IMAD.MOV.U32 R209, RZ, RZ, c[0x0][0x22c] ;  /* 0x00008b00ffd17624 */ /* 0x000fe200078e00ff */
[CC--:B------:R-:W-:Y:S03]  /*6f60*/  LEA R4, P1, R208.reuse, R234.reuse, 0x2 ;  /* 0x000000ead0047211 */ /* 0x0c0fe600078210ff */
[----:B------:R1:W-:Y:S01]  /*6f70*/  RED.E.ADD.F32.FTZ.RN.STRONG.GPU [R198.64], R9 ;  /* 0x00000009c600798e */ /* 0x0003e2000c10e784 */
[-C--:B------:R-:W-:Y:S01]  /*6f80*/  LEA.HI.X.SX32 R5, R208, R235.reuse, 0x2, P1 ;  /* 0x000000ebd0057211 */ /* 0x080fe200008f16ff */
[----:B------:R-:W-:Y:S02]  /*6f90*/  IMAD.MOV.U32 R208, RZ, RZ, c[0x0][0x22c] ;  /* 0x00008b00ffd07624 */ /* 0x000fe400078e00ff */
[----:B------:R-:W-:Y:S02]  /*6fa0*/  IMAD R209, R209, c[0x0][0x1c0], RZ ;  /* 0x00007000d1d17a24 */ /* 0x000fe400078e02ff */
[----:B------:R1:W-:Y:S01]  /*6fb0*/  RED.E.ADD.F32.FTZ.RN.STRONG.GPU [R4.64], R10 ;  /* 0x0000000a0400798e */ /* 0x0003e2000c10e784 */
[----:B------:R-:W-:Y:S02]  /*6fc0*/  IMAD R208, R208, c[0x0][0x1c0], RZ ;  /* 0x00007000d0d07a24 */ /* 0x000fe400078e02ff */
[----:B------:R-:W-:Y:S02]  /*6fd0*/  IMAD.SHL.U32 R209, R209, 0x10, RZ ;  /* 0x00000010d1d17824 */ /* 0x000fe400078e00ff */
[----:B------:R-:W-:Y:S01]  /*6fe0*/  IMAD.SHL.U32 R208, R208, 0x10, RZ ;  /* 0x00000010d0d07824 */ /* 0x000fe200078e00ff */
[-C--:B----4-:R-:W-:Y:S02]  /*6ff0*/  LEA.HI.X.SX32 R7, R210, R235.reuse, 0x2, P0 ;  /* 0x000000ebd2077211 */ /* 0x090fe400000f16ff */
[C---:B------:R-:W-:Y:S02]  /*7000*/  IADD3 R210, R209.reuse, 0x20, RZ ;  /* 0x00000020d1d27810 */ /* 0x040fe40007ffe0ff */
[----:B------:R-:W-:Y:S01]  /*7010*/  IADD3 R208, R208, 0x20, RZ ;  /* 0x00000020d0d07810 */ /* 0x000fe20007ffe0ff */
[----:B------:R4:W-:Y:S02]  /*7020*/  RED.E.ADD.F32.FTZ.RN.STRONG.GPU [R6.64], R11 ;  /* 0x0000000b0600798e */ /* 0x0009e4000c10e784 */
[----:B------:R-:W-:Y:S03]  /*7030*/  IMAD.IADD R210, R238, 0x1, R210 ;  /* 0x00000001eed27824 */ /* 0x000fe600078e02d2 */
[----:B------:R-:W-:Y:S05]  /*7040*/  RED.E.ADD.F32.FTZ.RN.STRONG.GPU [R234.64+0x80], R16 ;  /* 0x00008010ea00798e */ /* 0x000fea000c10e784 */
[----:B-1----:R-:W3:Y:S05]  /*7050*/  LDL R199, [R1+0x10] ;  /* 0x0000100001c77983 */ /* 0x002eea0000100800 */
[----:B------:R-:W3:Y:S01]  /*7060*/  LDL R198, [R1+0x28] ;  /* 0x0000280001c67983 */ /* 0x000ee20000100800 */
[CC--:B------:R-:W-:Y:S04]  /*7070*/  LEA R4, P0, R208.reuse, R234.reuse, 0x2 ;  /* 0x000000ead0047211 */ /* 0x0c0fe800078010ff */
[----:B------:R-:W-:Y:S01]  /*7080*/  RED.E.ADD.F32.FTZ.RN.STRONG.GPU [R196.64+0x80], R17 ;  /* 0x00008011c400798e */ /* 0x000fe2000c10e784 */
[-C--:B------:R-:W-:Y:S02]  /*7090*/  LEA.HI.X.SX32 R5, R208, R235.reuse, 0x2, P0 ;  /* 0x000000ebd0057211 */ /* 0x080fe400000f16ff */
[C---:B------:R-:W-:Y:S02]  /*70a0*/  IADD3 R208, R209.reuse, 0x20, RZ ;  /* 0x00000020d1d07810 */ /* 0x040fe40007ffe0ff */
[----:B------:R-:W-:Y:S01]  /*70b0*/  IADD3 R209, R209, 0x20, RZ ;  /* 0x00000020d1d17810 */ /* 0x000fe20007ffe0ff */
[----:B------:R-:W-:Y:S01]  /*70c0*/  RED.E.ADD.F32.FTZ.RN.STRONG.GPU [R4.64], R18 ;  /* 0x000000120400798e */ /* 0x000fe2000c10e784 */
[-C--:B----4-:R-:W-:Y:S01]  /*70d0*/  LEA R6, P1, R210, R234.reuse, 0x2 ;  /* 0x000000ead2067211 */ /* 0x090fe200078210ff */
[C---:B------:R-:W-:Y:S02]  /*70e0*/  IMAD.IADD R208, R238.reuse, 0x1, R208 ;  /* 0x00000001eed07824 */ /* 0x040fe400078e02d0 */
[----:B------:R-:W-:Y:S01]  /*70f0*/  IMAD.IADD R209, R238, 0x1, R209 ;  /* 0x00000001eed17824 */ /* 0x000fe200078e02d1 */
[-C--:B------:R-:W-:Y:S01]  /*7100*/  LEA.HI.X.SX32 R7, R210, R235.reuse, 0x2, P1 ;  /* 0x000000ebd2077211 */ /* 0x080fe200008f16ff */
[C---:B------:R-:W-:Y:S02]  /*7110*/  IMAD.IADD R208, R238.reuse, 0x1, R208 ;  /* 0x00000001eed07824 */ /* 0x040fe400078e02d0 */
[C---:B------:R-:W-:Y:S02]  /*7120*/  IMAD.IADD R209, R238.reuse, 0x1, R209 ;  /* 0x00000001eed17824 */ /* 0x040fe400078e02d1 */
[----:B------:R-:W-:Y:S01]  /*7130*/  RED.E.ADD.F32.FTZ.RN.STRONG.GPU [R6.64], R19 ;  /* 0x000000130600798e */ /* 0x000fe2000c10e784 */
[----:B------:R-:W-:Y:S02]  /*7140*/  IMAD.IADD R208, R238, 0x1, R208 ;  /* 0x00000001eed07824 */ /* 0x000fe400078e02d0 */
[CC--:B------:R-:W-:Y:S03]  /*7150*/  LEA R10, P0, R209.reuse, R234.reuse, 0x2 ;  /* 0x000000ead10a7211 */ /* 0x0c0fe600078010ff */
[CC--:B------:R-:W-:Y:S02]  /*7160*/  LEA R8, P2, R208.reuse, R234.reuse, 0x2 ;  /* 0x000000ead0087211 */ /* 0x0c0fe400078410ff */
[-C--:B------:R-:W-:Y:S01]  /*7170*/  LEA.HI.X.SX32 R11, R209, R235.reuse, 0x2, P0 ;  /* 0x000000ebd10b7211 */ /* 0x080fe200000f16ff */
[----:B------:R-:W-:Y:S01]  /*7180*/  IMAD.MOV.U32 R209, RZ, RZ, c[0x0][0x22c] ;  /* 0x00008b00ffd17624 */ /* 0x000fe200078e00ff */
[-C--:B------:R-:W-:Y:S01]  /*7190*/  LEA.HI.X.SX32 R9, R208, R235.reuse, 0x2, P2 ;  /* 0x000000ebd0097211 */ /* 0x080fe200010f16ff */
[----:B------:R-:W-:Y:S02]  /*71a0*/  IMAD.MOV.U32 R208, RZ, RZ, c[0x0][0x22c] ;  /* 0x00008b00ffd07624 */ /* 0x000fe400078e00ff */
[----:B------:R1:W-:Y:S01]  /*71b0*/  RED.E.ADD.F32.FTZ.RN.STRONG.GPU [R10.64], R12 ;  /* 0x0000000c0a00798e */ /* 0x0003e2000c10e784 */
[----:B------:R-:W-:Y:S02]  /*71c0*/  IMAD R209, R209, c[0x0][0x1c0], RZ ;  /* 0x00007000d1d17a24 */ /* 0x000fe400078e02ff */
[----:B------:R-:W-:Y:S02]  /*71d0*/  IMAD R208, R208, c[0x0][0x1c0], RZ ;  /* 0x00007000d0d07a24 */ /* 0x000fe400078e02ff */
[----:B------:R4:W-:Y:S01]  /*71e0*/  RED.E.ADD.F32.FTZ.RN.STRONG.GPU [R8.64], R13 ;  /* 0x0000000d0800798e */ /* 0x0009e2000c10e784 */
[----:B------:R-:W-:Y:S02]  /*71f0*/  IMAD.SHL.U32 R209, R209, 0x10, RZ ;  /* 0x00000010d1d17824 */ /* 0x000fe400078e00ff */
[----:B------:R-:W-:Y:S03]  /*7200*/  IMAD.SHL.U32 R208, R208, 0x10, RZ ;  /* 0x00000010d0d07824 */ /* 0x000fe600078e00ff */
[C---:B------:R-:W-:Y:S02]  /*7210*/  IADD3 R202, R209.reuse, 0x40, RZ ;  /* 0x00000040d1ca7810 */ /* 0x040fe40007ffe0ff */
[----:B------:R-:W-:Y:S01]  /*7220*/  IADD3 R200, R208, 0x40, RZ ;  /* 0x00000040d0c87810 */ /* 0x000fe20007ffe0ff */
[----:B------:R-:W-:Y:S01]  /*7230*/  IMAD.MOV.U32 R208, RZ, RZ, c[0x0][0x22c] ;  /* 0x00008b00ffd07624 */ /* 0x000fe200078e00ff */
[----:B------:R-:W-:Y:S01]  /*7240*/  IADD3 R201, R209, 0x40, RZ ;  /* 0x00000040d1c97810 */ /* 0x000fe20007ffe0ff */
[----:B------:R-:W-:Y:S02]  /*7250*/  IMAD.IADD R202, R238, 0x1, R202 ;  /* 0x00000001eeca7824 */ /* 0x000fe400078e02ca */
[----:B------:R-:W-:Y:S02]  /*7260*/  IMAD R208, R208, c[0x0][0x1c0], RZ ;  /* 0x00007000d0d07a24 */ /* 0x000fe400078e02ff */
[----:B------:R-:W-:Y:S02]  /*7270*/  IMAD.IADD R201, R238, 0x1, R201 ;  /* 0x00000001eec97824 */ /* 0x000fe400078e02c9 */
[----:B------:R-:W-:Y:S02]  /*7280*/  IMAD.SHL.U32 R208, R208, 0x10, RZ ;  /* 0x00000010d0d07824 */ /* 0x000fe400078e00ff */
[----:B------:R-:W-:Y:S03]  /*7290*/  IMAD.IADD R201, R238, 0x1, R201 ;  /* 0x00000001eec97824 */ /* 0x000fe600078e02c9 */
[----:B-1----:R-:W-:Y:S01]  /*72a0*/  IADD3 R12, R208, 0x60, RZ ;  /* 0x00000060d00c7810 */ /* 0x002fe20007ffe0ff */
[----:B------:R-:W-:Y:S01]  /*72b0*/  IMAD.MOV.U32 R208, RZ, RZ, c[0x0][0x22c] ;  /* 0x00008b00ffd07624 */ /* 0x000fe200078e00ff */
[----:B----4-:R-:W4:Y:S03]  /*72c0*/  LDL R13, [R1+0x8] ;  /* 0x00000800010d7983 */ /* 0x010f260000100800 */
[----:B------:R-:W-:Y:S04]  /*72d0*/  IMAD R208, R208, c[0x0][0x1c0], RZ ;  /* 0x00007000d0d07a24 */ /* 0x000fe800078e02ff */
[----:B------:R-:W-:Y:S01]  /*72e0*/  IMAD.SHL.U32 R208, R208, 0x10, RZ ;  /* 0x00000010d0d07824 */ /* 0x000fe200078e00ff */
[CC--:B--2---:R-:W-:Y:S04]  /*72f0*/  LEA R4, P1, R205.reuse, R234.reuse, 0x2 ;  /* 0x000000eacd047211 */ /* 0x0c4fe800078210ff */
[-C--:B------:R-:W-:Y:S02]  /*7300*/  LEA.HI.X.SX32 R5, R205, R235.reuse, 0x2, P1 ;  /* 0x000000ebcd057211 */ /* 0x080fe400008f16ff */
[CC--:B---3--:R-:W-:Y:S03]  /*7310*/  LEA R6, P0, R204.reuse, R234.reuse, 0x2 ;  /* 0x000000eacc067211 */ /* 0x0c8fe600078010ff */
[----:B------:R1:W-:Y:S01]  /*7320*/  RED.E.ADD.F32.FTZ.RN.STRONG.GPU [R4.64], R14 ;  /* 0x0000000e0400798e */ /* 0x0003e2000c10e784 */
[-C--:B------:R-:W-:Y:S05]  /*7330*/  LEA.HI.X.SX32 R7, R204, R235.reuse, 0x2, P0 ;  /* 0x000000ebcc077211 */ /* 0x080fea00000f16ff */
[----:B------:R2:W-:Y:S05]  /*7340*/  RED.E.ADD.F32.FTZ.RN.STRONG.GPU [R6.64], R15 ;  /* 0x0000000f0600798e */ /* 0x0005ea000c10e784 */
[----:B------:R-:W-:Y:S05]  /*7350*/  RED.E.ADD.F32.FTZ.RN.STRONG.GPU [R234.64+0x100], R84 ;  /* 0x00010054ea00798e */ /* 0x000fea000c10e784 */
[----:B------:R-:W-:Y:S05]  /*7360*/  RED.E.ADD.F32.FTZ.RN.STRONG.GPU [R196.64+0x100], R85 ;  /* 0x00010055c400798e */ /* 0x000fea000c10e784 */
[----:B-1----:R-:W3:Y:S01]  /*7370*/  LDL R14, [R1+0x24] ;  /* 0x00002400010e7983 */ /* 0x002ee20000100800 */
[CC--:B------:R-:W-:Y:S04]  /*7380*/  LEA R4, P0, R200.reuse, R234.reuse, 0x2 ;  /* 0x000000eac8047211 */ /* 0x0c0fe800078010ff */
[-C--:B------:R-:W-:Y:S01]  /*7390*/  LEA.HI.X.SX32 R5, R200, R235.reuse, 0x2, P0 ;  /* 0x000000ebc8057211 */ /* 0x080fe200000f16ff */
[----:B--2---:R-:W2:Y:S01]  /*73a0*/  LDL R15, [R1+0xc] ;  /* 0x00000c00010f7983 */ /* 0x004ea20000100800 */
[----:B------:R-:W-:Y:S01]  /*73b0*/  IADD3 R200, R209, 0x40, RZ ;  /* 0x00000040d1c87810 */ /* 0x000fe20007ffe0ff */
[----:B------:R-:W-:Y:S01]  /*73c0*/  IMAD.MOV.U32 R209, RZ, RZ, c[0x0][0x22c] ;  /* 0x00008b00ffd17624 */ /* 0x000fe200078e00ff */
[-C--:B------:R-:W-:Y:S02]  /*73d0*/  LEA R6, P1, R202, R234.reuse, 0x2 ;  /* 0x000000eaca067211 */ /* 0x080fe400078210ff */
[----:B------:R1:W-:Y:S01]  /*73e0*/  RED.E.ADD.F32.FTZ.RN.STRONG.GPU [R4.64], R86 ;  /* 0x000000560400798e */ /* 0x0003e2000c10e784 */
[----:B------:R-:W-:Y:S01]  /*73f0*/  IMAD.IADD R200, R238, 0x1, R200 ;  /* 0x00000001eec87824 */ /* 0x000fe200078e02c8 */
[-C--:B------:R-:W-:Y:S01]  /*7400*/  LEA.HI.X.SX32 R7, R202, R235.reuse, 0x2, P1 ;  /* 0x000000ebca077211 */ /* 0x080fe200008f16ff */
[----:B------:R-:W-:Y:S01]  /*7410*/  IMAD R209, R209, c[0x0][0x1c0], RZ ;  /* 0x00007000d1d17a24 */ /* 0x000fe200078e02ff */
[CC--:B------:R-:W-:Y:S01]  /*7420*/  LEA R10, P0, R201.reuse, R234.reuse, 0x2 ;  /* 0x000000eac90a7211 */ /* 0x0c0fe200078010ff */
[C---:B------:R-:W-:Y:S02]  /*7430*/  IMAD.IADD R200, R238.reuse, 0x1, R200 ;  /* 0x00000001eec87824 */ /* 0x040fe400078e02c8 */
[----:B------:R1:W-:Y:S01]  /*7440*/  RED.E.ADD.F32.FTZ.RN.STRONG.GPU [R6.64], R87 ;  /* 0x000000570600798e */ /* 0x0003e2000c10e784 */
[-C--:B------:R-:W-:Y:S01]  /*7450*/  LEA.HI.X.SX32 R11, R201, R235.reuse, 0x2, P0 ;  /* 0x000000ebc90b7211 */ /* 0x080fe200000f16ff */
[----:B------:R-:W-:Y:S02]  /*7460*/  IMAD.IADD R200, R238, 0x1, R200 ;  /* 0x00000001eec87824 */ /* 0x000fe400078e02c8 */
[----:B------:R-:W-:Y:S02]  /*7470*/  IMAD.SHL.U32 R209, R209, 0x10, RZ ;  /* 0x00000010d1d17824 */ /* 0x000fe400078e00ff */
[----:B------:R-:W-:Y:S01]  /*7480*/  RED.E.ADD.F32.FTZ.RN.STRONG.GPU [R10.64], R88 ;  /* 0x000000580a00798e */ /* 0x000fe2000c10e784 */
[CC--:B------:R-:W-:Y:S02]  /*7490*/  LEA R8, P2, R200.reuse, R234.reuse, 0x2 ;  /* 0x000000eac8087211 */ /* 0x0c0fe400078410ff */
[C---:B------:R-:W-:Y:S02]  /*74a0*/  IADD3 R18, R209.reuse, 0x60, RZ ;  /* 0x00000060d1127810 */ /* 0x040fe40007ffe0ff */
[-C--:B------:R-:W-:Y:S02]  /*74b0*/  LEA.HI.X.SX32 R9, R200, R235.reuse, 0x2, P2 ;  /* 0x000000ebc8097211 */ /* 0x080fe400010f16ff */
[C---:B------:R-:W-:Y:S01]  /*74c0*/  IADD3 R17, R209.reuse, 0x60, RZ ;  /* 0x00000060d1117810 */ /* 0x040fe20007ffe0ff */
[C---:B------:R-:W-:Y:S01]  /*74d0*/  IMAD.IADD R18, R238.reuse, 0x1, R18 ;  /* 0x00000001ee127824 */ /* 0x040fe200078e0212 */
[----:B------:R-:W-:Y:S01]  /*74e0*/  IADD3 R16, R209, 0x60, RZ ;  /* 0x00000060d1107810 */ /* 0x000fe20007ffe0ff */
[----:B------:R1:W-:Y:S01]  /*74f0*/  RED.E.ADD.F32.FTZ.RN.STRONG.GPU [R8.64], R89 ;  /* 0x000000590800798e */ /* 0x0003e2000c10e784 */
[----:B------:R-:W-:Y:S02]  /*7500*/  IMAD.MOV.U32 R209, RZ, RZ, c[0x0][0x22c] ;  /* 0x00008b00ffd17624 */ /* 0x000fe400078e00ff */
[C---:B------:R-:W-:Y:S01]  /*7510*/  IMAD.IADD R17, R238.reuse, 0x1, R17 ;  /* 0x00000001ee117824 */ /* 0x040fe200078e0211 */
[CC--:B-1----:R-:W-:Y:S01]  /*7520*/  LEA R4, P1, R199.reuse, R234.reuse, 0x2 ;  /* 0x000000eac7047211 */ /* 0x0c2fe200078210ff */
[C---:B------:R-:W-:Y:S02]  /*7530*/  IMAD.IADD R16, R238.reuse, 0x1, R16 ;  /* 0x00000001ee107824 */ /* 0x040fe400078e0210 */
[C---:B------:R-:W-:Y:S01]  /*7540*/  IMAD.IADD R17, R238.reuse, 0x1, R17 ;  /* 0x00000001ee117824 */ /* 0x040fe200078e0211 */
[-C--:B------:R-:W-:Y:S01]  /*7550*/  LEA.HI.X.SX32 R5, R199, R235.reuse, 0x2, P1 ;  /* 0x000000ebc7057211 */ /* 0x080fe200008f16ff */
[----:B------:R-:W-:Y:S01]  /*7560*/  IMAD.IADD R16, R238, 0x1, R16 ;  /* 0x00000001ee107824 */ /* 0x000fe200078e0210 */
[-C--:B------:R-:W-:Y:S01]  /*7570*/  LEA R6, P0, R198, R234.reuse, 0x2 ;  /* 0x000000eac6067211 */ /* 0x080fe200078010ff */
[----:B------:R-:W-:Y:S02]  /*7580*/  IMAD R209, R209, c[0x0][0x1c0], RZ ;  /* 0x00007000d1d17a24 */ /* 0x000fe400078e02ff */
[----:B------:R1:W-:Y:S01]  /*7590*/  RED.E.ADD.F32.FTZ.RN.STRONG.GPU [R4.64], R90 ;  /* 0x0000005a0400798e */ /* 0x0003e2000c10e784 */
[----:B------:R-:W-:Y:S01]  /*75a0*/  IMAD.IADD R16, R238, 0x1, R16 ;  /* 0x00000001ee107824 */ /* 0x000fe200078e0210 */
[-C--:B------:R-:W-:Y:S01]  /*75b0*/  LEA.HI.X.SX32 R7, R198, R235.reuse, 0x2, P0 ;  /* 0x000000ebc6077211 */ /* 0x080fe200000f16ff */
[----:B------:R-:W-:Y:S04]  /*75c0*/  IMAD.SHL.U32 R209, R209, 0x10, RZ ;  /* 0x00000010d1d17824 */ /* 0x000fe800078e00ff */
[----:B------:R1:W-:Y:S05]  /*75d0*/  RED.E.ADD.F32.FTZ.RN.STRONG.GPU [R6.64], R91 ;  /* 0x0000005b0600798e */ /* 0x0003ea000c10e784 */
[----:B------:R-:W-:Y:S01]  /*75e0*/  RED.E.ADD.F32.FTZ.RN.STRONG.GPU [R234.64+0x180], R96 ;  /* 0x00018060ea00798e */ /* 0x000fe2000c10e784 */
[CC--:B------:R-:W-:Y:S04]  /*75f0*/  LEA R8, P2, R16.reuse, R234.reuse, 0x2 ;  /* 0x000000ea10087211 */ /* 0x0c0fe800078410ff */
[----:B------:R-:W-:Y:S01]  /*7600*/  RED.E.ADD.F32.FTZ.RN.STRONG.GPU [R196.64+0x180], R97 ;  /* 0x00018061c400798e */ /* 0x000fe2000c10e784 */
[-C--:B------:R-:W-:Y:S02]  /*7610*/  LEA.HI.X.SX32 R9, R16, R235.reuse, 0x2, P2 ;  /* 0x000000eb10097211 */ /* 0x080fe400010f16ff */
[----:B------:R-:W-:Y:S02]  /*7620*/  IADD3 R16, R209, 0x80, RZ ;  /* 0x00000080d1107810 */ /* 0x000fe40007ffe0ff */
[----:B------:R-:W-:Y:S03]  /*7630*/  LDSM.16.MT88.4 R88, [R2+0x6000] ;  /* 0x006000000258783b */ /* 0x000fe60000004200 */
[----:B------:R-:W-:Y:S01]  /*7640*/  IMAD.IADD R16, R238, 0x1, R16 ;  /* 0x00000001ee107824 */ /* 0x000fe200078e0210 */
[-C--:B-1----:R-:W-:Y:S03]  /*7650*/  LEA R4, P0, R12, R234.reuse, 0x2 ;  /* 0x000000ea0c047211 */ /* 0x082fe600078010ff */
[----:B------:R-:W-:Y:S01]  /*7660*/  IMAD.IADD R16, R238, 0x1, R16 ;  /* 0x00000001ee107824 */ /* 0x000fe200078e0210 */
[-C--:B------:R-:W-:Y:S02]  /*7670*/  LEA.HI.X.SX32 R5, R12, R235.reuse, 0x2, P0 ;  /* 0x000000eb0c057211 */ /* 0x080fe400000f16ff */
[----:B------:R-:W4:Y:S01]  /*7680*/  LDL R12, [R1+0x20] ;  /* 0x00002000010c7983 */ /* 0x000f220000100800 */
[CC--:B------:R-:W-:Y:S02]  /*7690*/  LEA R6, P1, R18.reuse, R234.reuse, 0x2 ;  /* 0x000000ea12067211 */ /* 0x0c0fe400078210ff */
[CC--:B------:R-:W-:Y:S02]  /*76a0*/  LEA R10, P0, R17.reuse, R234.reuse, 0x2 ;  /* 0x000000ea110a7211 */ /* 0x0c0fe400078010ff */
[----:B------:R-:W-:Y:S01]  /*76b0*/  RED.E.ADD.F32.FTZ.RN.STRONG.GPU [R4.64], R98 ;  /* 0x000000620400798e */ /* 0x000fe2000c10e784 */
[-C--:B------:R-:W-:Y:S02]  /*76c0*/  LEA.HI.X.SX32 R7, R18, R235.reuse, 0x2, P1 ;  /* 0x000000eb12077211 */ /* 0x080fe400008f16ff */
[-C--:B------:R-:W-:Y:S02]  /*76d0*/  LEA.HI.X.SX32 R11, R17, R235.reuse, 0x2, P0 ;  /* 0x000000eb110b7211 */ /* 0x080fe400000f16ff */
[----:B------:R-:W4:Y:S01]  /*76e0*/  LDL R17, [R1+0x4] ;  /* 0x0000040001117983 */ /* 0x000f220000100800 */
[----:B------:R-:W-:Y:S04]  /*76f0*/  IADD3 R18, R209, 0x80, RZ ;  /* 0x00000080d1127810 */ /* 0x000fe80007ffe0ff */
[----:B------:R3:W-:Y:S01]  /*7700*/  RED.E.ADD.F32.FTZ.RN.STRONG.GPU [R6.64], R99 ;  /* 0x000000630600798e */ /* 0x0007e2000c10e784 */
[----:B------:R-:W-:Y:S04]  /*7710*/  IMAD.IADD R18, R238, 0x1, R18 ;  /* 0x00000001ee127824 */ /* 0x000fe800078e0212 */
[----:B------:R-:W-:Y:S05]  /*7720*/  RED.E.ADD.F32.FTZ.RN.STRONG.GPU [R10.64], R92 ;  /* 0x0000005c0a00798e */ /* 0x000fea000c10e784 */
[----:B------:R1:W-:Y:S05]  /*7730*/  RED.E.ADD.F32.FTZ.RN.STRONG.GPU [R8.64], R93 ;  /* 0x0000005d0800798e */ /* 0x0003ea000c10e784 */
[----:B------:R-:W-:Y:S01]  /*7740*/  LDSM.16.MT88.4 R96, [R220+0x28800] ;  /* 0x02880000dc60783b */ /* 0x000fe20000004200 */
[CC--:B---3--:R-:W-:Y:S04]  /*7750*/  LEA R6, P0, R14.reuse, R234.reuse, 0x2 ;  /* 0x000000ea0e067211 */ /* 0x0c8fe800078010ff */
[-C--:B------:R-:W-:Y:S02]  /*7760*/  LEA.HI.X.SX32 R7, R14, R235.reuse, 0x2, P0 ;  /* 0x000000eb0e077211 */ /* 0x080fe400000f16ff */
[CC--:B--2---:R-:W-:Y:S02]  /*7770*/  LEA R4, P1, R15.reuse, R234.reuse, 0x2 ;  /* 0x000000ea0f047211 */ /* 0x0c4fe400078210ff */
[----:B------:R-:W-:Y:S01]  /*7780*/  IADD3 R14, R208, 0x80, RZ ;  /* 0x00000080d00e7810 */ /* 0x000fe20007ffe0ff */
[----:B------:R-:W-:Y:S01]  /*7790*/  IMAD.MOV.U32 R208, RZ, RZ, c[0x0][0x22c] ;  /* 0x00008b00ffd07624 */ /* 0x000fe200078e00ff */
[-C--:B------:R-:W-:Y:S02]  /*77a0*/  LEA.HI.X.SX32 R5, R15, R235.reuse, 0x2, P1 ;  /* 0x000000eb0f057211 */ /* 0x080fe400008f16ff */
[----:B------:R-:W-:Y:S01]  /*77b0*/  IADD3 R15, R209, 0x80, RZ ;  /* 0x00000080d10f7810 */ /* 0x000fe20007ffe0ff */
[----:B------:R-:W-:Y:S02]  /*77c0*/  IMAD R208, R208, c[0x0][0x1c0], RZ ;  /* 0x00007000d0d07a24 */ /* 0x000fe400078e02ff */
[----:B------:R2:W-:Y:S01]  /*77d0*/  RED.E.ADD.F32.FTZ.RN.STRONG.GPU [R4.64], R94 ;  /* 0x0000005e0400798e */ /* 0x0005e2000c10e784 */
[----:B------:R-:W-:Y:S02]  /*77e0*/  IMAD.MOV.U32 R209, RZ, RZ, c[0x0][0x22c] ;  /* 0x00008b00ffd17624 */ /* 0x000fe400078e00ff */
[----:B------:R-:W-:Y:S02]  /*77f0*/  IMAD.IADD R15, R238, 0x1, R15 ;  /* 0x00000001ee0f7824 */ /* 0x000fe400078e020f */
[----:B------:R3:W-:Y:S01]  /*7800*/  RED.E.ADD.F32.FTZ.RN.STRONG.GPU [R6.64], R95 ;  /* 0x0000005f0600798e */ /* 0x0007e2000c10e784 */
[----:B------:R-:W-:Y:S02]  /*7810*/  IMAD.SHL.U32 R208, R208, 0x10, RZ ;  /* 0x00000010d0d07824 */ /* 0x000fe400078e00ff */
[C---:B------:R-:W-:Y:S02]  /*7820*/  IMAD.IADD R15, R238.reuse, 0x1, R15 ;  /* 0x00000001ee0f7824 */ /* 0x040fe400078e020f */
[----:B------:R-:W-:Y:S01]  /*7830*/  RED.E.ADD.F32.FTZ.RN.STRONG.GPU [R234.64+0x200], R100 ;  /* 0x00020064ea00798e */ /* 0x000fe2000c10e784 */
[----:B------:R-:W-:Y:S02]  /*7840*/  IMAD R209, R209, c[0x0][0x1c0], RZ ;  /* 0x00007000d1d17a24 */ /* 0x000fe400078e02ff */
[----:B------:R-:W-:Y:S02]  /*7850*/  IMAD.IADD R15, R238, 0x1, R15 ;  /* 0x00000001ee0f7824 */ /* 0x000fe400078e020f */
[----:B------:R-:W-:Y:S01]  /*7860*/  RED.E.ADD.F32.FTZ.RN.STRONG.GPU [R196.64+0x200], R101 ;  /* 0x00020065c400798e */ /* 0x000fe2000c10e784 */
[----:B------:R-:W-:Y:S02]  /*7870*/  IMAD.SHL.U32 R209, R209, 0x10, RZ ;  /* 0x00000010d1d17824 */ /* 0x000fe400078e00ff */
[-C--:B-1----:R-:W-:Y:S02]  /*7880*/  LEA R8, P2, R15, R234.reuse, 0x2 ;  /* 0x000000ea0f087211 */ /* 0x082fe400078410ff */
[----:B------:R-:W-:Y:S01]  /*7890*/  LDSM.16.MT88.4 R92, [R2+0x800] ;  /* 0x00080000025c783b */ /* 0x000fe20000004200 */
[----:B------:R-:W-:Y:S02]  /*78a0*/  IADD3 R84, R209, 0xa0, RZ ;  /* 0x000000a0d1547810 */ /* 0x000fe40007ffe0ff */
[-C--:B------:R-:W-:Y:S02]  /*78b0*/  LEA.HI.X.SX32 R9, R15, R235.reuse, 0x2, P2 ;  /* 0x000000eb0f097211 */ /* 0x080fe400010f16ff */
[----:B------:R-:W-:Y:S01]  /*78c0*/  IADD3 R15, R208, 0xa0, RZ ;  /* 0x000000a0d00f7810 */ /* 0x000fe20007ffe0ff */
[----:B------:R-:W-:Y:S01]  /*78d0*/  IMAD.IADD R84, R238, 0x1, R84 ;  /* 0x00000001ee547824 */ /* 0x000fe200078e0254 */
[CC--:B--2---:R-:W-:Y:S01]  /*78e0*/  LEA R4, P0, R14.reuse, R234.reuse, 0x2 ;  /* 0x000000ea0e047211 */ /* 0x0c4fe200078010ff */
[----:B------:R-:W-:Y:S01]  /*78f0*/  IMAD.MOV.U32 R208, RZ, RZ, c[0x0][0x22c] ;  /* 0x00008b00ffd07624 */ /* 0x000fe200078e00ff */
[C---:B------:R-:W-:Y:S02]  /*7900*/  IADD3 R19, R209.reuse, 0xa0, RZ ;  /* 0x000000a0d1137810 */ /* 0x040fe40007ffe0ff */
[-C--:B------:R-:W-:Y:S01]  /*7910*/  LEA.HI.X.SX32 R5, R14, R235.reuse, 0x2, P0 ;  /* 0x000000eb0e057211 */ /* 0x080fe200000f16ff */
[----:B------:R-:W-:Y:S01]  /*7920*/  IMAD R208, R208, c[0x0][0x1c0], RZ ;  /* 0x00007000d0d07a24 */ /* 0x000fe200078e02ff */
[----:B------:R-:W2:Y:S01]  /*7930*/  LDL R14, [R1+0x1c] ;  /* 0x00001c00010e7983 */ /* 0x000ea20000100800 */
[-C--:B---3--:R-:W-:Y:S01]  /*7940*/  LEA R6, P1, R18, R234.reuse, 0x2 ;  /* 0x000000ea12067211 */ /* 0x088fe200078210ff */
[----:B------:R-:W-:Y:S01]  /*7950*/  IMAD.IADD R19, R238, 0x1, R19 ;  /* 0x00000001ee137824 */ /* 0x000fe200078e0213 */
[-C--:B------:R-:W-:Y:S01]  /*7960*/  LEA R10, P0, R16, R234.reuse, 0x2 ;  /* 0x000000ea100a7211 */ /* 0x080fe200078010ff */
[----:B------:R-:W-:Y:S01]  /*7970*/  IMAD.SHL.U32 R208, R208, 0x10, RZ ;  /* 0x00000010d0d07824 */ /* 0x000fe200078e00ff */
[----:B------:R4:W-:Y:S01]  /*7980*/  RED.E.ADD.F32.FTZ.RN.STRONG.GPU [R4.64], R102 ;  /* 0x000000660400798e */ /* 0x0009e2000c10e784 */
[-C--:B------:R-:W-:Y:S01]  /*7990*/  LEA.HI.X.SX32 R7, R18, R235.reuse, 0x2, P1 ;  /* 0x000000eb12077211 */ /* 0x080fe200008f16ff */
[----:B------:R-:W-:Y:S01]  /*79a0*/  IMAD.IADD R19, R238, 0x1, R19 ;  /* 0x00000001ee137824 */ /* 0x000fe200078e0213 */
[-C--:B------:R-:W-:Y:S02]  /*79b0*/  LEA.HI.X.SX32 R11, R16, R235.reuse, 0x2, P0 ;  /* 0x000000eb100b7211 */ /* 0x080fe400000f16ff */
[----:B------:R-:W3:Y:S01]  /*79c0*/  LDL R16, [R1] ;  /* 0x0000000001107983 */ /* 0x000ee20000100800 */
[----:B------:R-:W-:Y:S01]  /*79d0*/  IADD3 R18, R209, 0xa0, RZ ;  /* 0x000000a0d1127810 */ /* 0x000fe20007ffe0ff */
[----:B------:R-:W-:Y:S03]  /*79e0*/  IMAD.MOV.U32 R209, RZ, RZ, c[0x0][0x22c] ;  /* 0x00008b00ffd17624 */ /* 0x000fe600078e00ff */
[----:B------:R1:W-:Y:S01]  /*79f0*/  RED.E.ADD.F32.FTZ.RN.STRONG.GPU [R6.64], R103 ;  /* 0x000000670600798e */ /* 0x0003e2000c10e784 */
[C---:B------:R-:W-:Y:S02]  /*7a00*/  IMAD.IADD R18, R238.reuse, 0x1, R18 ;  /* 0x00000001ee127824 */ /* 0x040fe400078e0212 */
[----:B------:R-:W-:Y:S02]  /*7a10*/  IMAD R209, R209, c[0x0][0x1c0], RZ ;  /* 0x00007000d1d17a24 */ /* 0x000fe400078e02ff */
[----:B------:R-:W-:Y:S01]  /*7a20*/  RED.E.ADD.F32.FTZ.RN.STRONG.GPU [R10.64], R104 ;  /* 0x000000680a00798e */ /* 0x000fe2000c10e784 */
[C---:B------:R-:W-:Y:S02]  /*7a30*/  IMAD.IADD R18, R238.reuse, 0x1, R18 ;  /* 0x00000001ee127824 */ /* 0x040fe400078e0212 */
[----:B------:R-:W-:Y:S02]  /*7a40*/  IMAD.SHL.U32 R209, R209, 0x10, RZ ;  /* 0x00000010d1d17824 */ /* 0x000fe400078e00ff */
[----:B------:R1:W-:Y:S01]  /*7a50*/  RED.E.ADD.F32.FTZ.RN.STRONG.GPU [R8.64], R105 ;  /* 0x000000690800798e */ /* 0x0003e2000c10e784 */
[----:B------:R-:W-:Y:S04]  /*7a60*/  IMAD.IADD R18, R238, 0x1, R18 ;  /* 0x00000001ee127824 */ /* 0x000fe800078e0212 */
[----:B------:R-:W-:Y:S01]  /*7a70*/  LDSM.16.MT88.4 R100, [R2+0x2800] ;  /* 0x002800000264783b */ /* 0x000fe20000004200 */
[CC--:B----4-:R-:W-:Y:S04]  /*7a80*/  LEA R4, P1, R13.reuse, R234.reuse, 0x2 ;  /* 0x000000ea0d047211 */ /* 0x0d0fe800078210ff */
[-C--:B------:R-:W-:Y:S05]  /*7a90*/  LEA.HI.X.SX32 R5, R13, R235.reuse, 0x2, P1 ;  /* 0x000000eb0d057211 */ /* 0x080fea00008f16ff */
[----:B------:R4:W-:Y:S01]  /*7aa0*/  RED.E.ADD.F32.FTZ.RN.STRONG.GPU [R4.64], R106 ;  /* 0x0000006a0400798e */ /* 0x0009e2000c10e784 */
[CC--:B-1----:R-:W-:Y:S04]  /*7ab0*/  LEA R6, P0, R12.reuse, R234.reuse, 0x2 ;  /* 0x000000ea0c067211 */ /* 0x0c2fe800078010ff */
[-C--:B------:R-:W-:Y:S02]  /*7ac0*/  LEA.HI.X.SX32 R7, R12, R235.reuse, 0x2, P0 ;  /* 0x000000eb0c077211 */ /* 0x080fe400000f16ff */
[CC--:B------:R-:W-:Y:S03]  /*7ad0*/  LEA R12, P1, R84.reuse, R234.reuse, 0x2 ;  /* 0x000000ea540c7211 */ /* 0x0c0fe600078210ff */
[----:B------:R1:W-:Y:S01]  /*7ae0*/  RED.E.ADD.F32.FTZ.RN.STRONG.GPU [R6.64], R107 ;  /* 0x0000006b0600798e */ /* 0x0003e2000c10e784 */
[-C--:B------:R-:W-:Y:S02]  /*7af0*/  LEA.HI.X.SX32 R13, R84, R235.reuse, 0x2, P1 ;  /* 0x000000eb540d7211 */ /* 0x080fe400008f16ff */
[CC--:B------:R-:W-:Y:S02]  /*7b00*/  LEA R8, P2, R18.reuse, R234.reuse, 0x2 ;  /* 0x000000ea12087211 */ /* 0x0c0fe400078410ff */
[----:B------:R-:W-:Y:S02]  /*7b10*/  RED.E.ADD.F32.FTZ.RN.STRONG.GPU [R234.64+0x280], R112 ;  /* 0x00028070ea00798e */ /* 0x000fe4000c10e784 */
[-C--:B------:R-:W-:Y:S02]  /*7b20*/  LEA.HI.X.SX32 R9, R18, R235.reuse, 0x2, P2 ;  /* 0x000000eb12097211 */ /* 0x080fe400010f16ff */
[----:B------:R-:W-:Y:S01]  /*7b30*/  IADD3 R18, R208, 0xc0, RZ ;  /* 0x000000c0d0127810 */ /* 0x000fe20007ffe0ff */
[----:B------:R-:W-:Y:S04]  /*7b40*/  RED.E.ADD.F32.FTZ.RN.STRONG.GPU [R196.64+0x280], R113 ;  /* 0x00028071c400798e */ /* 0x000fe8000c10e784 */
[----:B------:R-:W-:Y:S01]  /*7b50*/  IMAD.IADD R18, R238, 0x1, R18 ;  /* 0x00000001ee127824 */ /* 0x000fe200078e0212 */
[----:B------:R-:W-:Y:S01]  /*7b60*/  LDSM.16.MT88.4 R84, [R2+0x4000] ;  /* 0x004000000254783b */ /* 0x000fe20000004200 */
[CC--:B----4-:R-:W-:Y:S04]  /*7b70*/  LEA R4, P0, R15.reuse, R234.reuse, 0x2 ;  /* 0x000000ea0f047211 */ /* 0x0d0fe800078010ff */
[----:B------:R-:W-:Y:S01]  /*7b80*/  LDSM.16.MT88.4 R104, [R2+0x4800] ;  /* 0x004800000268783b */ /* 0x000fe20000004200 */
[-C--:B------:R-:W-:Y:S02]  /*7b90*/  LEA.HI.X.SX32 R5, R15, R235.reuse, 0x2, P0 ;  /* 0x000000eb0f057211 */ /* 0x080fe400000f16ff */
[CC--:B------:R-:W-:Y:S02]  /*7ba0*/  LEA R10, P0, R19.reuse, R234.reuse, 0x2 ;  /* 0x000000ea130a7211 */ /* 0x0c0fe400078010ff */
[----:B------:R-:W4:Y:S02]  /*7bb0*/  LDL R15, [R1+0x18] ;  /* 0x00001800010f7983 */ /* 0x000f240000100800 */
[-C--:B------:R-:W-:Y:S02]  /*7bc0*/  LEA.HI.X.SX32 R11, R19, R235.reuse, 0x2, P0 ;  /* 0x000000eb130b7211 */ /* 0x080fe400000f16ff */
[CC--:B-1----:R-:W-:Y:S01]  /*7bd0*/  LEA R6, P1, R17.reuse, R234.reuse, 0x2 ;  /* 0x000000ea11067211 */ /* 0x0c2fe200078210ff */
[----:B------:R-:W-:Y:S03]  /*7be0*/  RED.E.ADD.F32.FTZ.RN.STRONG.GPU [R4.64], R114 ;  /* 0x000000720400798e */ /* 0x000fe6000c10e784 */
[-C--:B------:R-:W-:Y:S02]  /*7bf0*/  LEA.HI.X.SX32 R7, R17, R235.reuse, 0x2, P1 ;  /* 0x000000eb11077211 */ /* 0x080fe400008f16ff */
[----:B------:R-:W-:Y:S05]  /*7c00*/  RED.E.ADD.F32.FTZ.RN.STRONG.GPU [R12.64], R115 ;  /* 0x000000730c00798e */ /* 0x000fea000c10e784 */
[----:B------:R-:W-:Y:S05]  /*7c10*/  RED.E.ADD.F32.FTZ.RN.STRONG.GPU [R10.64], R108 ;  /* 0x0000006c0a00798e */ /* 0x000fea000c10e784 */
[----:B------:R-:W-:Y:S05]  /*7c20*/  RED.E.ADD.F32.FTZ.RN.STRONG.GPU [R8.64], R109 ;  /* 0x0000006d0800798e */ /* 0x000fea000c10e784 */
[----:B------:R1:W-:Y:S02]  /*7c30*/  RED.E.ADD.F32.FTZ.RN.STRONG.GPU [R6.64], R110 ;  /* 0x0000006e0600798e */ /* 0x0003e4000c10e784 */
[CC--:B-1----:R-:W-:Y:S04]  /*7c40*/  LEA R6, P1, R18.reuse, R234.reuse, 0x2 ;  /* 0x000000ea12067211 */ /* 0x0c2fe800078210ff */
[-C--:B------:R-:W-:Y:S02]  /*7c50*/  LEA.HI.X.SX32 R7, R18, R235.reuse, 0x2, P1 ;  /* 0x000000eb12077211 */ /* 0x080fe400008f16ff */
[CC--:B--2---:R-:W-:Y:S04]  /*7c60*/  LEA R4, P0, R14.reuse, R234.reuse, 0x2 ;  /* 0x000000ea0e047211 */ /* 0x0c4fe800078010ff */
[-C--:B------:R-:W-:Y:S02]  /*7c70*/  LEA.HI.X.SX32 R5, R14, R235.reuse, 0x2, P0 ;  /* 0x000000eb0e057211 */ /* 0x080fe400000f16ff */
[----:B------:R-:W-:Y:S01]  /*7c80*/  IADD3 R14, R209, 0xc0, RZ ;  /* 0x000000c0d10e7810 */ /* 0x000fe20007ffe0ff */
[----:B------:R-:W-:Y:S02]  /*7c90*/  IMAD.MOV.U32 R209, RZ, RZ, c[0x0][0x22c] ;  /* 0x00008b00ffd17624 */ /* 0x000fe400078e00ff */
[----:B------:R1:W-:Y:S01]  /*7ca0*/  RED.E.ADD.F32.FTZ.RN.STRONG.GPU [R4.64], R111 ;  /* 0x0000006f0400798e */ /* 0x0003e2000c10e784 */
[CC--:B------:R-:W-:Y:S01]  /*7cb0*/  LEA R8, P0, R14.reuse, R234.reuse, 0x2 ;  /* 0x000000ea0e087211 */ /* 0x0c0fe200078010ff */
[----:B------:R-:W-:Y:S03]  /*7cc0*/  IMAD R209, R209, c[0x0][0x1c0], RZ ;  /* 0x00007000d1d17a24 */ /* 0x000fe600078e02ff */
[----:B------:R-:W-:Y:S01]  /*7cd0*/  RED.E.ADD.F32.FTZ.RN.STRONG.GPU [R234.64+0x300], R116 ;  /* 0x00030074ea00798e */ /* 0x000fe2000c10e784 */
[-C--:B------:R-:W-:Y:S01]  /*7ce0*/  LEA.HI.X.SX32 R9, R14, R235.reuse, 0x2, P0 ;  /* 0x000000eb0e097211 */ /* 0x080fe200000f16ff */
[----:B------:R-:W-:Y:S01]  /*7cf0*/  IMAD.SHL.U32 R209, R209, 0x10, RZ ;  /* 0x00000010d1d17824 */ /* 0x000fe200078e00ff */
[----:B------:R-:W-:Y:S02]  /*7d00*/  IADD3 R14, R208, 0xc0, RZ ;  /* 0x000000c0d00e7810 */ /* 0x000fe40007ffe0ff */
[----:B------:R-:W-:Y:S02]  /*7d10*/  RED.E.ADD.F32.FTZ.RN.STRONG.GPU [R196.64+0x300], R117 ;  /* 0x00030075c400798e */ /* 0x000fe4000c10e784 */
[----:B------:R-:W-:Y:S01]  /*7d20*/  IADD3 R17, R209, 0xc0, RZ ;  /* 0x000000c0d1117810 */ /* 0x000fe20007ffe0ff */
[C---:B------:R-:W-:Y:S02]  /*7d30*/  IMAD.IADD R14, R238.reuse, 0x1, R14 ;  /* 0x00000001ee0e7824 */ /* 0x040fe400078e020e */
[----:B------:R3:W-:Y:S02]  /*7d40*/  RED.E.ADD.F32.FTZ.RN.STRONG.GPU [R8.64], R118 ;  /* 0x000000760800798e */ /* 0x0007e4000c10e784 */
[C---:B------:R-:W-:Y:S02]  /*7d50*/  IMAD.IADD R14, R238.reuse, 0x1, R14 ;  /* 0x00000001ee0e7824 */ /* 0x040fe400078e020e */
[C---:B------:R-:W-:Y:S01]  /*7d60*/  IMAD.IADD R17, R238.reuse, 0x1, R17 ;  /* 0x00000001ee117824 */ /* 0x040fe200078e0211 */
[----:B------:R-:W-:Y:S03]  /*7d70*/  RED.E.ADD.F32.FTZ.RN.STRONG.GPU [R6.64], R119 ;  /* 0x000000770600798e */ /* 0x000fe6000c10e784 */
[----:B------:R-:W-:Y:S02]  /*7d80*/  IMAD.IADD R17, R238, 0x1, R17 ;  /* 0x00000001ee117824 */ /* 0x000fe400078e0211 */
[----:B------:R-:W-:Y:S01]  /*7d90*/  LDSM.16.MT88.4 R108, [R2+0x6800] ;  /* 0x00680000026c783b */ /* 0x000fe20000004200 */
[-C--:B-1----:R-:W-:Y:S01]  /*7da0*/  LEA R4, P0, R14, R234.reuse, 0x2 ;  /* 0x000000ea0e047211 */ /* 0x082fe200078010ff */
[----:B------:R-:W-:Y:S03]  /*7db0*/  IMAD.IADD R17, R238, 0x1, R17 ;  /* 0x00000001ee117824 */ /* 0x000fe600078e0211 */
[-C--:B------:R-:W-:Y:S02]  /*7dc0*/  LEA.HI.X.SX32 R5, R14, R235.reuse, 0x2, P0 ;  /* 0x000000eb0e057211 */ /* 0x080fe400000f16ff */
[-C--:B------:R-:W-:Y:S02]  /*7dd0*/  LEA R10, P2, R17, R234.reuse, 0x2 ;  /* 0x000000ea110a7211 */ /* 0x080fe400078410ff */
[----:B------:R-:W-:Y:S01]  /*7de0*/  IADD3 R14, R209, 0xe0, RZ ;  /* 0x000000e0d10e7810 */ /* 0x000fe20007ffe0ff */
[----:B------:R1:W-:Y:S01]  /*7df0*/  RED.E.ADD.F32.FTZ.RN.STRONG.GPU [R4.64], R120 ;  /* 0x000000780400798e */ /* 0x0003e2000c10e784 */
[-C--:B------:R-:W-:Y:S02]  /*7e00*/  LEA.HI.X.SX32 R11, R17, R235.reuse, 0x2, P2 ;  /* 0x000000eb110b7211 */ /* 0x080fe400010f16ff */
[CC--:B---3--:R-:W-:Y:S03]  /*7e10*/  LEA R8, P1, R16.reuse, R234.reuse, 0x2 ;  /* 0x000000ea10087211 */ /* 0x0c8fe600078210ff */
[----:B------:R2:W-:Y:S01]  /*7e20*/  RED.E.ADD.F32.FTZ.RN.STRONG.GPU [R10.64], R121 ;  /* 0x000000790a00798e */ /* 0x0005e2000c10e784 */
[-C--:B------:R-:W-:Y:S02]  /*7e30*/  LEA.HI.X.SX32 R9, R16, R235.reuse, 0x2, P1 ;  /* 0x000000eb10097211 */ /* 0x080fe400008f16ff */
[----:B------:R-:W-:Y:S03]  /*7e40*/  IADD3 R16, R0, 0xe0, RZ ;  /* 0x000000e000107810 */ /* 0x000fe60007ffe0ff */
[----:B------:R3:W-:Y:S02]  /*7e50*/  RED.E.ADD.F32.FTZ.RN.STRONG.GPU [R8.64], R122 ;  /* 0x0000007a0800798e */ /* 0x0007e4000c10e784 */
[----:B------:R-:W-:Y:S01]  /*7e60*/  IMAD.IADD R16, R238, 0x1, R16 ;  /* 0x00000001ee107824 */ /* 0x000fe200078e0210 */
[CC--:B-1----:R-:W-:Y:S02]  /*7e70*/  LEA R4, P1, R14.reuse, R234.reuse, 0x2 ;  /* 0x000000ea0e047211 */ /* 0x0c2fe400078210ff */
[CC--:B----4-:R-:W-:Y:S02]  /*7e80*/  LEA R6, P0, R15.reuse, R234.reuse, 0x2 ;  /* 0x000000ea0f067211 */ /* 0x0d0fe400078010ff */
[-C--:B------:R-:W-:Y:S02]  /*7e90*/  LEA.HI.X.SX32 R5, R14, R235.reuse, 0x2, P1 ;  /* 0x000000eb0e057211 */ /* 0x080fe400008f16ff */
[-C--:B------:R-:W-:Y:S02]  /*7ea0*/  LEA.HI.X.SX32 R7, R15, R235.reuse, 0x2, P0 ;  /* 0x000000eb0f077211 */ /* 0x080fe400000f16ff */
[C---:B------:R-:W-:Y:S02]  /*7eb0*/  IADD3 R15, R0.reuse, 0xe0, RZ ;  /* 0x000000e0000f7810 */ /* 0x040fe40007ffe0ff */
[----:B------:R-:W-:Y:S01]  /*7ec0*/  IADD3 R14, R0, 0xe0, RZ ;  /* 0x000000e0000e7810 */ /* 0x000fe20007ffe0ff */
[----:B------:R1:W-:Y:S01]  /*7ed0*/  RED.E.ADD.F32.FTZ.RN.STRONG.GPU [R6.64], R123 ;  /* 0x0000007b0600798e */ /* 0x0003e2000c10e784 */
[-C--:B------:R-:W-:Y:S01]  /*7ee0*/  LEA R12, P0, R16, R234.reuse, 0x2 ;  /* 0x000000ea100c7211 */ /* 0x080fe200078010ff */
[C---:B------:R-:W-:Y:S02]  /*7ef0*/  IMAD.IADD R15, R238.reuse, 0x1, R15 ;  /* 0x00000001ee0f7824 */ /* 0x040fe400078e020f */
[C---:B------:R-:W-:Y:S01]  /*7f00*/  IMAD.IADD R14, R238.reuse, 0x1, R14 ;  /* 0x00000001ee0e7824 */ /* 0x040fe200078e020e */
[----:B------:R-:W-:Y:S01]  /*7f10*/  RED.E.ADD.F32.FTZ.RN.STRONG.GPU [R234.64+0x380], R128 ;  /* 0x00038080ea00798e */ /* 0x000fe2000c10e784 */
[----:B------:R-:W-:Y:S01]  /*7f20*/  IMAD.IADD R15, R238, 0x1, R15 ;  /* 0x00000001ee0f7824 */ /* 0x000fe200078e020f */
[-C--:B------:R-:W-:Y:S01]  /*7f30*/  LEA.HI.X.SX32 R13, R16, R235.reuse, 0x2, P0 ;  /* 0x000000eb100d7211 */ /* 0x080fe200000f16ff */
[C---:B------:R-:W-:Y:S02]  /*7f40*/  IMAD.IADD R14, R238.reuse, 0x1, R14 ;  /* 0x00000001ee0e7824 */ /* 0x040fe400078e020e */
[----:B------:R-:W-:Y:S01]  /*7f50*/  RED.E.ADD.F32.FTZ.RN.STRONG.GPU [R196.64+0x380], R129 ;  /* 0x00038081c400798e */ /* 0x000fe2000c10e784 */
[CC--:B--2---:R-:W-:Y:S01]  /*7f60*/  LEA R10, P3, R15.reuse, R234.reuse, 0x2 ;  /* 0x000000ea0f0a7211 */ /* 0x0c4fe200078610ff */
[C---:B------:R-:W-:Y:S02]  /*7f70*/  IMAD.IADD R14, R238.reuse, 0x1, R14 ;  /* 0x00000001ee0e7824 */ /* 0x040fe400078e020e */
[----:B------:R-:W-:Y:S01]  /*7f80*/  IMAD.IADD R0, R238, 0x1, R252 ;  /* 0x00000001ee007824 */ /* 0x000fe200078e02fc */
[----:B------:R2:W-:Y:S01]  /*7f90*/  RED.E.ADD.F32.FTZ.RN.STRONG.GPU [R4.64], R130 ;  /* 0x000000820400798e */ /* 0x0005e2000c10e784 */
[-C--:B------:R-:W-:Y:S02]  /*7fa0*/  LEA.HI.X.SX32 R11, R15, R235.reuse, 0x2, P3 ;  /* 0x000000eb0f0b7211 */ /* 0x080fe400018f16ff */
[CC--:B---3--:R-:W-:Y:S02]  /*7fb0*/  LEA R8, P2, R14.reuse, R234.reuse, 0x2 ;  /* 0x000000ea0e087211 */ /* 0x0c8fe400078410ff */
[----:B------:R-:W-:Y:S02]  /*7fc0*/  RED.E.ADD.F32.FTZ.RN.STRONG.GPU [R12.64], R131 ;  /* 0x000000830c00798e */ /* 0x000fe4000c10e784 */
[-C--:B------:R-:W-:Y:S03]  /*7fd0*/  LEA.HI.X.SX32 R9, R14, R235.reuse, 0x2, P2 ;  /* 0x000000eb0e097211 */ /* 0x080fe600010f16ff */
[----:B------:R-:W-:Y:S01]  /*7fe0*/  RED.E.ADD.F32.FTZ.RN.STRONG.GPU [R10.64], R124 ;  /* 0x0000007c0a00798e */ /* 0x000fe2000c10e784 */
[CC--:B-1----:R-:W-:Y:S04]  /*7ff0*/  LEA R6, P1, R252.reuse, R234.reuse, 0x2 ;  /* 0x000000eafc067211 */ /* 0x0c2fe800078210ff */
[----:B------:R-:W-:Y:S01]  /*8000*/  RED.E.ADD.F32.FTZ.RN.STRONG.GPU [R8.64], R125 ;  /* 0x0000007d0800798e */ /* 0x000fe2000c10e784 */
[-C--:B------:R-:W-:Y:S02]  /*8010*/  LEA.HI.X.SX32 R7, R252, R235.reuse, 0x2, P1 ;  /* 0x000000ebfc077211 */ /* 0x080fe400008f16ff */
[----:B------:R-:W-:Y:S01]  /*8020*/  PLOP3.LUT P1, PT, PT, PT, UP0, 0x80, 0x0 ;  /* 0x000000000000781c */ /* 0x000fe20003f2f008 */
[----:B------:R-:W-:Y:S01]  /*8030*/  @UP2 UIADD3 UR12, UP0, UR12, -0x100, URZ ;  /* 0xffffff000c0c2890 */ /* 0x000fe2000ff1e03f */
[----:B------:R-:W-:Y:S03]  /*8040*/  LDSM.16.MT88.4 R8, [R2] ;  /* 0x000000000208783b */ /* 0x000fe60000004200 */
[----:B------:R-:W-:Y:S02]  /*8050*/  @UP2 UIADD3.X UR11, UR11, -0x1, URZ, UP0, !UPT ;  /* 0xffffffff0b0b2890 */ /* 0x000fe400087fe43f */
[----:B------:R-:W-:Y:S01]  /*8060*/  RED.E.ADD.F32.FTZ.RN.STRONG.GPU [R6.64], R126 ;  /* 0x0000007e0600798e */ /* 0x000fe2000c10e784 */
[C---:B--2---:R-:W-:Y:S04]  /*8070*/  LEA R4, P0, R0.reuse, R234, 0x2 ;  /* 0x000000ea00047211 */ /* 0x044fe800078010ff */
[----:B------:R-:W-:Y:S01]  /*8080*/  LDSM.16.MT88.4 R12, [R220+0x28000] ;  /* 0x02800000dc0c783b */ /* 0x000fe20000004200 */
[----:B------:R-:W-:Y:S02]  /*8090*/  LEA.HI.X.SX32 R5, R0, R235, 0x2, P0 ;  /* 0x000000eb00057211 */ /* 0x000fe400000f16ff */
[----:B------:R-:W-:Y:S02]  /*80a0*/  PLOP3.LUT P0, PT, PT, PT, UP1, 0x80, 0x0 ;  /* 0x000000000000781c */ /* 0x000fe40003f0f018 */
[----:B------:R-:W-:Y:S01]  /*80b0*/  LDSM.16.MT88.4 R16, [R2+0x2000] ;  /* 0x002000000210783b */ /* 0x000fe20000004200 */
[C---:B------:R-:W-:Y:S02]  /*80c0*/  IADD3 R0, R2.reuse, -0x8000, RZ ;  /* 0xffff800002007810 */ /* 0x040fe40007ffe0ff */
[----:B------:R-:W-:Y:S02]  /*80d0*/  @P1 IADD3 R0, R2, 0x8000, RZ ;  /* 0x0000800002001810 */ /* 0x000fe40007ffe0ff */
        /* <DEDUP_REMOVED lines=361> */
.L_x_850:
        /* <DEDUP_REMOVED lines=19> */
.L_x_851:
        /* <DEDUP_REMOVED lines=58> */
.L_x_853:
[----:B-1-34-:R-:W-:Y:S05]  /*9c40*/  BSYNC B0 ;  /* 0x0000000000007941 */ /* 0x01afea0003800000 */
.L_x_852:
        /* <DEDUP_REMOVED lines=18> */
.L_x_855:
[----:B------:R-:W-:Y:S05]  /*9d70*/  BSYNC B0 ;  /* 0x0000000000007941 */ /* 0x000fea0003800000 */
.L_x_854:
        /* <DEDUP_REMOVED lines=27> */
.L_x_857:
[----:B------:R-:W-:Y:S05]  /*9f30*/  BSYNC B0 ;  /* 0x0000000000007941 */ /* 0x000fea0003800000 */
.L_x_856:
        /* <DEDUP_REMOVED lines=14> */
.L_x_840:
[----:B------:R-:W-:Y:S05]  /*a020*/  BSYNC B1 ;  /* 0x0000000000017941 */ /* 0x000fea0003800000 */
.L_x_826:
        /* <DEDUP_REMOVED lines=11> */
.L_x_858:
[----:B------:R-:W-:Y:S05]  /*a0e0*/  EXIT ;  /* 0x000000000000794d */ /* 0x000fea0003800000 */
.L_x_860:
        /* <DEDUP_REMOVED lines=9> */
.L_x_1042:


//--------------------- .text._ZN5flash44flash_bwd_dq_dk_dv_loop_seqk_parallel_kernelI23Flash_bwd_kernel_traitsILi256ELi64ELi64ELi8ELi4ELi2ELi2ELb0ELb0EN7cutlass6half_tE19Flash_kernel_traitsILi256ELi64ELi64ELi8ES3_EELb0ELb1ELb0ELb0ELb0ELb1ELb1EEEvNS_16Flash_bwd_paramsE --------------------------
	.section	.text._ZN5flash44flash_bwd_dq_dk_dv_loop_seqk_parallel_kernelI23Flash_bwd_kernel_traitsILi256ELi64ELi64ELi8ELi4ELi2ELi2ELb0ELb0EN7cutlass6half_tE19Flash_kernel_traitsILi256ELi64ELi64ELi8ES3_EELb0ELb1ELb0ELb0ELb0ELb1ELb1EEEvNS_16Flash_bwd_paramsE,"ax",@progbits
	.sectioninfo	@"SHI_REGISTERS=255"
	.align	128
        .global         _ZN5flash44flash_bwd_dq_dk_dv_loop_seqk_parallel_kernelI23Flash_bwd_kernel_traitsILi256ELi64ELi64ELi8ELi4ELi2ELi2ELb0ELb0EN7cutlass6half_tE19Flash_kernel_traitsILi256ELi64ELi64ELi8ES3_EELb0ELb1ELb0ELb0ELb0ELb1ELb1EEEvNS_16Flash_bwd_paramsE
        .type           _ZN5flash44flash_bwd_dq_dk_dv_loop_seqk_parallel_kernelI23Flash_bwd_kernel_traitsILi256ELi64ELi64ELi8ELi4ELi2ELi2ELb0ELb0EN7cutlass6half_tE19Flash_kernel_traitsILi256ELi64ELi64ELi8ES3_EELb0ELb1ELb0ELb0ELb0ELb1ELb1EEEvNS_16Flash_bwd_paramsE,@function
        .size           _ZN5flash44flash_bwd_dq_dk_dv_loop_seqk_parallel_kernelI23Flash_bwd_kernel_traitsILi256ELi64ELi64ELi8ELi4ELi2ELi2ELb0ELb0EN7cutlass6half_tE19Flash_kernel_traitsILi256ELi64ELi64ELi8ES3_EELb0ELb1ELb0ELb0ELb0ELb1ELb1EEEvNS_16Flash_bwd_paramsE,(.L_x_1043 - _ZN5flash44flash_bwd_dq_dk_dv_loop_seqk_parallel_kernelI23Flash_bwd_kernel_traitsILi256ELi64ELi64ELi8ELi4ELi2ELi2ELb0ELb0EN7cutlass6half_tE19Flash_kernel_traitsILi256ELi64ELi64ELi8ES3_EELb0ELb1ELb0ELb0ELb0ELb1ELb1EEEvNS_16Flash_bwd_paramsE)
        .other          _ZN5flash44flash_bwd_dq_dk_dv_loop_seqk_parallel_kernelI23Flash_bwd_kernel_traitsILi256ELi64ELi64ELi8ELi4ELi2ELi2ELb0ELb0EN7cutlass6half_tE19Flash_kernel_traitsILi256ELi64ELi64ELi8ES3_EELb0ELb1ELb0ELb0ELb0ELb1ELb1EEEvNS_16Flash_bwd_paramsE,@"STO_CUDA_ENTRY STV_DEFAULT"
_ZN5flash44flash_bwd_dq_dk_dv_loop_seqk_parallel_kernelI23Flash_bwd_kernel_traitsILi256ELi64ELi64ELi8ELi4ELi2ELi2ELb0ELb0EN7cutlass6half_tE19Flash_kernel_traitsILi256ELi64ELi64ELi8ES3_EELb0ELb1ELb0ELb0ELb0ELb1ELb1EEEvNS_16Flash_bwd_paramsE:
.text._ZN5flash44flash_bwd_dq_dk_dv_loop_seqk_parallel_kernelI23Flash_bwd_kernel_traitsILi256ELi64ELi64ELi8ELi4ELi2ELi2ELb0ELb0EN7cutlass6half_tE19Flash_kernel_traitsILi256ELi64ELi64ELi8ES3_EELb0ELb1ELb0ELb0ELb0ELb1ELb1EEEvNS_16Flash_bwd_paramsE:
        /* <DEDUP_REMOVED lines=185> */
.L_x_895:
        /* <DEDUP_REMOVED lines=53> */
.L_x_861:
        /* <DEDUP_REMOVED lines=59> */
.L_x_863:
        /* <DEDUP_REMOVED lines=18> */
.L_x_864:
        /* <DEDUP_REMOVED lines=69> */
.L_x_865:
[----:B------:R-:W-:Y:S02]  /*1800*/  UMOV UR8, UR50 ;  /* 0x0000003200087c82 */ /* 0x000fe40008000000 */
.L_x_866:
        /* <DEDUP_REMOVED lines=106> */
.L_x_868:
        /* <DEDUP_REMOVED lines=18> */
.L_x_869:
        /* <DEDUP_REMOVED lines=30> */
.L_x_871:
[----:B------:R-:W-:Y:S05]  /*21b0*/  BSYNC B0 ;  /* 0x0000000000007941 */ /* 0x000fea0003800000 */
.L_x_870:
        /* <DEDUP_REMOVED lines=17> */
.L_x_873:
[----:B------:R-:W-:Y:S05]  /*22d0*/  BSYNC B0 ;  /* 0x0000000000007941 */ /* 0x000fea0003800000 */
.L_x_872:
        /* <DEDUP_REMOVED lines=27> */
.L_x_875:
[----:B------:R-:W-:Y:S05]  /*2490*/  BSYNC B0 ;  /* 0x0000000000007941 */ /* 0x000fea0003800000 */
.L_x_874:
        /* <DEDUP_REMOVED lines=15> */
.L_x_867:
        /* <DEDUP_REMOVED lines=61> */
.L_x_878:
[----:B------:R-:W-:Y:S01]  /*2960*/  @!PT LDS RZ, [RZ] ;  /* 0x00000000fffff984 */ /* 0x000fe20000000800 */
[----:B------:R-:W-:Y:S01]  /*2970*/  @!PT LDS RZ, [RZ] ;  /* 0x00000000fffff984 */ /* 0x000fe20000000800 */
[----:B------:R-:W-:Y:S01]  /*2980*/  @!PT LDS RZ, [RZ] ;  /* 0x00000000fffff984 */ /* 0x000fe20000000800 */
[----:B-1----:R1:W-:Y:S04]  /*2990*/  LDGSTS.E.BYPASS.LTC128B.128 [R236], [R242.64] ;  /* 0x00000000f2ec7fae */ /* 0x0023e8000b901d44 */
[----:B------:R1:W-:Y:S04]  /*29a0*/  LDGSTS.E.BYPASS.LTC128B.128 [R236+0x2000], [R242.64+0x80] ;  /* 0x02000080f2ec7fae */ /* 0x0003e8000b901d44 */
[----:B------:R1:W-:Y:S04]  /*29b0*/  LDGSTS.E.BYPASS.LTC128B.128 [R236+0x4000], [R242.64+0x100] ;  /* 0x04000100f2ec7fae */ /* 0x0003e8000b901d44 */
[----:B------:R1:W-:Y:S02]  /*29c0*/  LDGSTS.E.BYPASS.LTC128B.128 [R236+0x6000], [R242.64+0x180] ;  /* 0x06000180f2ec7fae */ /* 0x0003e4000b901d44 */
.L_x_879:
[----:B------:R-:W-:Y:S05]  /*29d0*/  BSYNC B0 ;  /* 0x0000000000007941 */ /* 0x000fea0003800000 */
.L_x_877:
        /* <DEDUP_REMOVED lines=21> */
.L_x_881:
        /* <DEDUP_REMOVED lines=9> */
.L_x_882:
[----:B------:R-:W-:Y:S05]  /*2bc0*/  BSYNC B0 ;  /* 0x0000000000007941 */ /* 0x000fea0003800000 */
.L_x_880:
        /* <DEDUP_REMOVED lines=263> */
.L_x_885:
[----:B------:R-:W0:Y:S01]  /*3c40*/  LDGDEPBAR ;  /* 0x00000000000079af */ /* 0x000e220000000000 */
[C---:B------:R-:W-:Y:S01]  /*3c50*/  IADD3 R117, R219.reuse, R231, RZ ;  /* 0x000000e7db757210 */ /* 0x040fe20007ffe0ff */
[----:B------:R-:W-:Y:S01]  /*3c60*/  USHF.L.U32 UR7, UR6, 0x6, URZ ;  /* 0x0000000606077899 */ /* 0x000fe2000800063f */
[-C--:B------:R-:W-:Y:S01]  /*3c70*/  IADD3 R116, R219, R226.reuse, RZ ;  /* 0x000000e2db747210 */ /* 0x080fe20007ffe0ff */
[----:B------:R-:W-:Y:S01]  /*3c80*/  UISETP.GT.AND UP3, UPT, UR6, UR13, UPT ;  /* 0x0000000d0600728c */ /* 0x000fe2000bf64270 */
[----:B------:R-:W-:Y:S01]  /*3c90*/  IADD3 R0, R117, R226, RZ ;  /* 0x000000e275007210 */ /* 0x000fe20007ffe0ff */
[----:B------:R-:W2:Y:S01]  /*3ca0*/  LDL R119, [R1+0x38] ;  /* 0x0000380001777983 */ /* 0x000ea20000100800 */
[----:B------:R-:W-:Y:S01]  /*3cb0*/  UISETP.GE.AND UP0, UPT, UR7, UR15, UPT ;  /* 0x0000000f0700728c */ /* 0x000fe2000bf06270 */
[----:B-----5:R-:W-:Y:S02]  /*3cc0*/  FSETP.NEU.FTZ.AND P1, PT, R247, -INF , PT ;  /* 0xff800000f700780b */ /* 0x020fe40003f3d000 */
[----:B------:R-:W-:Y:S01]  /*3cd0*/  MOV R127, c[0x0][0x22c] ;  /* 0x00008b00007f7a02 */ /* 0x000fe20000000f00 */
[----:B------:R-:W-:Y:S01]  /*3ce0*/  UISETP.LT.AND UP0, UPT, UR14, UR16, UP0 ;  /* 0x000000100e00728c */ /* 0x000fe20008701270 */
[----:B------:R-:W3:Y:S03]  /*3cf0*/  LDL R118, [R1+0x3c] ;  /* 0x00003c0001767983 */ /* 0x000ee60000100800 */
[----:B------:R-:W-:Y:S02]  /*3d00*/  IMAD R127, R127, c[0x0][0x1c0], RZ ;  /* 0x000070007f7f7a24 */ /* 0x000fe400078e02ff */
[----:B------:R-:W-:Y:S03]  /*3d10*/  PLOP3.LUT P0, PT, PT, PT, UP0, 0x80, 0x0 ;  /* 0x000000000000781c */ /* 0x000fe60003f0f008 */
[----:B------:R-:W-:Y:S01]  /*3d20*/  LEA R127, -R127, RZ, 0x6 ;  /* 0x000000ff7f7f7211 */ /* 0x000fe200078e31ff */
        /* <DEDUP_REMOVED lines=8> */
[----:B------:R-:W-:Y:S06]  /*3db0*/  LDSM.16.M88.4 R100, [R116] ;  /* 0x000000007464783b */ /* 0x000fec0000000200 */
[----:B------:R-:W4:Y:S01]  /*3dc0*/  LDSM.16.M88.4 R104, [R218+0x18000] ;  /* 0x01800000da68783b */ /* 0x000f220000000200 */
[C---:B-1----:R-:W-:Y:S05]  /*3dd0*/  HMMA.16816.F32 R4, R16.reuse, R8, RZ ;  /* 0x000000081004723c */ /* 0x042fea00000018ff */
[----:B------:R-:W-:Y:S03]  /*3de0*/  LDSM.16.M88.4 R108, [R0] ;  /* 0x00000000006c783b */ /* 0x000fe60000000200 */
[C---:B------:R-:W-:Y:S03]  /*3df0*/  HMMA.16816.F32 R8, R16.reuse, R10, RZ ;  /* 0x0000000a1008723c */ /* 0x040fe600000018ff */
[----:B------:R-:W-:Y:S05]  /*3e00*/  LDSM.16.M88.4 R112, [R217+0x18000] ;  /* 0x01800000d970783b */ /* 0x000fea0000000200 */
[C---:B----4-:R-:W-:Y:S08]  /*3e10*/  HMMA.16816.F32 R12, R16.reuse, R84, RZ ;  /* 0x00000054100c723c */ /* 0x050ff000000018ff */
[----:B------:R-:W-:Y:S01]  /*3e20*/  HMMA.16816.F32 R16, R16, R86, RZ ;  /* 0x000000561010723c */ /* 0x000fe200000018ff */
[----:B------:R-:W1:Y:S07]  /*3e30*/  LDSM.16.M88.4 R84, [R218+0x18800] ;  /* 0x01880000da54783b */ /* 0x000e6e0000000200 */
[C---:B------:R-:W-:Y:S08]  /*3e40*/  HMMA.16816.F32 R4, R88.reuse, R92, R4 ;  /* 0x0000005c5804723c */ /* 0x040ff00000001804 */
[C---:B------:R-:W-:Y:S01]  /*3e50*/  HMMA.16816.F32 R8, R88.reuse, R94, R8 ;  /* 0x0000005e5808723c */ /* 0x040fe20000001808 */
[----:B------:R-:W-:Y:S07]  /*3e60*/  LDSM.16.M88.4 R92, [R219+0x2000] ;  /* 0x00200000db5c783b */ /* 0x000fee0000000200 */
[C---:B------:R-:W-:Y:S08]  /*3e70*/  HMMA.16816.F32 R12, R88.reuse, R96, R12 ;  /* 0x00000060580c723c */ /* 0x040ff0000000180c */
[----:B------:R-:W-:Y:S01]  /*3e80*/  HMMA.16816.F32 R16, R88, R98, R16 ;  /* 0x000000625810723c */ /* 0x000fe20000001810 */
[----:B------:R-:W4:Y:S06]  /*3e90*/  LDSM.16.M88.4 R88, [R217+0x18800] ;  /* 0x01880000d958783b */ /* 0x000f2c0000000200 */
        /* <DEDUP_REMOVED lines=11> */
[C---:B----4-:R-:W-:Y:S08]  /*3f50*/  HMMA.16816.F32 R12, R108.reuse, R88, R12 ;  /* 0x000000586c0c723c */ /* 0x050ff0000000180c */
        /* <DEDUP_REMOVED lines=30> */
[----:B------:R-:W3:Y:S01]  /*4140*/  LDSM.16.M88.4 R92, [R116+0x4000] ;  /* 0x00400000745c783b */ /* 0x000ee20000000200 */
[C---:B--2---:R-:W-:Y:S08]  /*4150*/  HMMA.16816.F32 R4, R100.reuse, R104, R4 ;  /* 0x000000686404723c */ /* 0x044ff00000001804 */
[C---:B------:R-:W-:Y:S01]  /*4160*/  HMMA.16816.F32 R8, R100.reuse, R106, R8 ;  /* 0x0000006a6408723c */ /* 0x040fe20000001808 */
[----:B------:R-:W-:Y:S07]  /*4170*/  LDSM.16.M88.4 R104, [R217+0x1c000] ;  /* 0x01c00000d968783b */ /* 0x000fee0000000200 */
[C---:B-1----:R-:W-:Y:S08]  /*4180*/  HMMA.16816.F32 R12, R100.reuse, R84, R12 ;  /* 0x00000054640c723c */ /* 0x042ff0000000180c */
[----:B------:R-:W-:Y:S01]  /*4190*/  HMMA.16816.F32 R16, R100, R86, R16 ;  /* 0x000000566410723c */ /* 0x000fe20000001810 */
[----:B------:R-:W1:Y:S06]  /*41a0*/  LDSM.16.M88.4 R84, [R218+0x1c800] ;  /* 0x01c80000da54783b */ /* 0x000e6c0000000200 */
[----:B------:R-:W2:Y:S01]  /*41b0*/  LDSM.16.M88.4 R100, [R0+0x4000] ;  /* 0x004000000064783b */ /* 0x000ea20000000200 */
[C---:B------:R-:W-:Y:S08]  /*41c0*/  HMMA.16816.F32 R4, R108.reuse, R112, R4 ;  /* 0x000000706c04723c */ /* 0x040ff00000001804 */
[C---:B------:R-:W-:Y:S01]  /*41d0*/  HMMA.16816.F32 R8, R108.reuse, R114, R8 ;  /* 0x000000726c08723c */ /* 0x040fe20000001808 */
[----:B------:R-:W-:Y:S07]  /*41e0*/  LDSM.16.M88.4 R112, [R3+0x1e000] ;  /* 0x01e000000370783b */ /* 0x000fee0000000200 */
[C---:B----4-:R-:W-:Y:S08]  /*41f0*/  HMMA.16816.F32 R12, R108.reuse, R88, R12 ;  /* 0x000000586c0c723c */ /* 0x050ff0000000180c */
[----:B------:R-:W-:Y:S01]  /*4200*/  HMMA.16816.F32 R16, R108, R90, R16 ;  /* 0x0000005a6c10723c */ /* 0x000fe20000001810 */
[----:B------:R-:W4:Y:S06]  /*4210*/  LDSM.16.M88.4 R88, [R217+0x1c800] ;  /* 0x01c80000d958783b */ /* 0x000f2c0000000200 */
[----:B------:R-:W4:Y:S01]  /*4220*/  LDSM.16.M88.4 R108, [R219+0x6000] ;  /* 0x00600000db6c783b */ /* 0x000f220000000200 */
[C---:B---3--:R-:W-:Y:S08]  /*4230*/  HMMA.16816.F32 R4, R92.reuse, R96, R4 ;  /* 0x000000605c04723c */ /* 0x048ff00000001804 */
[C---:B------:R-:W-:Y:S01]  /*4240*/  HMMA.16816.F32 R8, R92.reuse, R98, R8 ;  /* 0x000000625c08723c */ /* 0x040fe20000001808 */
[----:B------:R-:W-:Y:S07]  /*4250*/  LDSM.16.M88.4 R96, [R216+0x1e000] ;  /* 0x01e00000d860783b */ /* 0x000fee0000000200 */
[C---:B-1----:R-:W-:Y:S08]  /*4260*/  HMMA.16816.F32 R12, R92.reuse, R84, R12 ;  /* 0x000000545c0c723c */ /* 0x042ff0000000180c */
[----:B------:R-:W-:Y:S01]  /*4270*/  HMMA.16816.F32 R16, R92, R86, R16 ;  /* 0x000000565c10723c */ /* 0x000fe20000001810 */
[----:B------:R-:W1:Y:S06]  /*4280*/  LDSM.16.M88.4 R84, [R3+0x1e800] ;  /* 0x01e800000354783b */ /* 0x000e6c0000000200 */
[----:B------:R-:W3:Y:S01]  /*4290*/  LDSM.16.M88.4 R92, [R117+0x6000] ;  /* 0x00600000755c783b */ /* 0x000ee20000000200 */
[C---:B--2---:R-:W-:Y:S08]  /*42a0*/  HMMA.16816.F32 R4, R100.reuse, R104, R4 ;  /* 0x000000686404723c */ /* 0x044ff00000001804 */
[C---:B------:R-:W-:Y:S01]  /*42b0*/  HMMA.16816.F32 R8, R100.reuse, R106, R8 ;  /* 0x0000006a6408723c */ /* 0x040fe20000001808 */
[----:B------:R-:W-:Y:S07]  /*42c0*/  LDSM.16.M88.4 R104, [R218+0x1e000] ;  /* 0x01e00000da68783b */ /* 0x000fee0000000200 */
[C---:B----4-:R-:W-:Y:S08]  /*42d0*/  HMMA.16816.F32 R12, R100.reuse, R88, R12 ;  /* 0x00000058640c723c */ /* 0x050ff0000000180c */
        /* <DEDUP_REMOVED lines=9> */
[----:B------:R4:W1:Y:S01]  /*4370*/  LDSM.16.M88.4 R108, [R0+0x6000] ;  /* 0x00600000006c783b */ /* 0x0008620000000200 */
[C---:B---3--:R-:W-:Y:S08]  /*4380*/  HMMA.16816.F32 R4, R92.reuse, R96, R4 ;  /* 0x000000605c04723c */ /* 0x048ff00000001804 */
[C---:B------:R-:W-:Y:S08]  /*4390*/  HMMA.16816.F32 R8, R92.reuse, R98, R8 ;  /* 0x000000625c08723c */ /* 0x040ff00000001808 */
[C---:B--2---:R-:W-:Y:S01]  /*43a0*/  HMMA.16816.F32 R12, R92.reuse, R88, R12 ;  /* 0x000000585c0c723c */ /* 0x044fe2000000180c */
[----:B----4-:R-:W-:Y:S07]  /*43b0*/  MOV R0, UR22 ;  /* 0x0000001600007c02 */ /* 0x010fee0008000f00 */
[----:B------:R-:W-:Y:S01]  /*43c0*/  HMMA.16816.F32 R16, R92, R90, R16 ;  /* 0x0000005a5c10723c */ /* 0x000fe20000001810 */
[----:B------:R-:W2:Y:S03]  /*43d0*/  LDL R94, [R1+0x18] ;  /* 0x00001800015e7983 */ /* 0x000ea60000100800 */
[----:B------:R-:W-:Y:S03]  /*43e0*/  @!P0 LEA R0, R0, R118, 0x6 ;  /* 0x0000007600008211 */ /* 0x000fe600078e30ff */
        /* <DEDUP_REMOVED lines=36> */
[----:B------:R-:W-:Y:S02]  /*4630*/  FMUL.FTZ R5, R247, 1.4426950216293334961 ;  /* 0x3fb8aa3bf7057820 */ /* 0x000fe40000410000 */
[----:B------:R-:W-:Y:S03]  /*4640*/  FMUL.FTZ R19, R19, c[0x0][0x2ec] ;  /* 0x0000bb0013137a20 */ /* 0x000fe60000410000 */
[----:B------:R-:W-:Y:S01]  /*4650*/  FSEL R5, R5, RZ, P1 ;  /* 0x000000ff05057208 */ /* 0x000fe20000800000 */
[----:B------:R1:W1:Y:S01]  /*4660*/  MUFU.TANH R100, R8 ;  /* 0x0000000800647308 */ /* 0x0002620000002400 */
[----:B----4-:R-:W-:Y:S02]  /*4670*/  MOV R4, R103 ;  /* 0x0000006700047202 */ /* 0x010fe40000000f00 */
[----:B------:R-:W-:Y:S02]  /*4680*/  @!P0 FSEL R4, R103, -INF , !P2 ;  /* 0xff80000067048808 */ /* 0x000fe40005000000 */
[CC--:B------:R-:W-:Y:S05]  /*4690*/  @!P0 ISETP.GE.AND P2, PT, R0.reuse, R6.reuse, PT ;  /* 0x000000060000820c */ /* 0x0c0fea0003f46270 */
[----:B------:R4:W-:Y:S01]  /*46a0*/  MUFU.TANH R112, R11 ;  /* 0x0000000b00707308 */ /* 0x0009e20000002400 */
[----:B-1----:R-:W-:Y:S04]  /*46b0*/  @!P0 IADD3 R9, R0, 0x1, RZ ;  /* 0x0000000100098810 */ /* 0x002fe80007ffe0ff */
[----:B------:R-:W-:Y:S05]  /*46c0*/  @!P0 ISETP.GE.AND P1, PT, R9, R7, PT ;  /* 0x000000070900820c */ /* 0x000fea0003f26270 */
[----:B------:R1:W1:Y:S01]  /*46d0*/  MUFU.TANH R113, R10 ;  /* 0x0000000a00717308 */ /* 0x0002620000002400 */
[--C-:B------:R-:W-:Y:S01]  /*46e0*/  FFMA.FTZ R8, R4, c[0x0][0x23c], -R5.reuse ;  /* 0x00008f0004087a23 */ /* 0x100fe20000010805 */
        /* <DEDUP_REMOVED lines=11> */
[----:B------:R-:W-:Y:S02]  /*47a0*/  MOV R8, R115 ;  /* 0x0000007300087202 */ /* 0x000fe40000000f00 */
[----:B------:R-:W-:Y:S03]  /*47b0*/  @!P0 FSEL R8, R115, -INF , !P2 ;  /* 0xff80000073088808 */ /* 0x000fe60005000000 */
[----:B------:R-:W1:Y:S02]  /*47c0*/  MUFU.TANH R98, R13 ;  /* 0x0000000d00627308 */ /* 0x000e640000002400 */
        /* <DEDUP_REMOVED lines=9> */
[----:B------:R-:W2:Y:S01]  /*4860*/  MUFU.TANH R107, R14 ;  /* 0x0000000e006b7308 */ /* 0x000ea20000002400 */
[----:B----4-:R-:W-:Y:S04]  /*4870*/  @!P0 IADD3 R9, R0, 0x9, RZ ;  /* 0x0000000900098810 */ /* 0x010fe80007ffe0ff */
[----:B------:R-:W-:Y:S05]  /*4880*/  @!P0 ISETP.GE.AND P1, PT, R9, R7, PT ;  /* 0x000000070900820c */ /* 0x000fea0003f26270 */
[----:B------:R-:W4:Y:S01]  /*4890*/  MUFU.TANH R106, R15 ;  /* 0x0000000f006a7308 */ /* 0x000f220000002400 */
[--C-:B-1----:R-:W-:Y:S01]  /*48a0*/  FFMA.FTZ R11, R8, c[0x0][0x23c], -R5.reuse ;  /* 0x00008f00080b7a23 */ /* 0x102fe20000010805 */
[----:B------:R-:W-:Y:S02]  /*48b0*/  MOV R8, R99 ;  /* 0x0000006300087202 */ /* 0x000fe40000000f00 */
[----:B------:R-:W-:Y:S02]  /*48c0*/  @!P0 FSEL R8, R99, -INF , !P1 ;  /* 0xff80000063088808 */ /* 0x000fe40004800000 */
[-C--:B------:R-:W-:Y:S04]  /*48d0*/  @!P0 ISETP.GE.AND P1, PT, R10, R6.reuse, PT ;  /* 0x000000060a00820c */ /* 0x080fe80003f26270 */
        /* <DEDUP_REMOVED lines=17> */
[----:B------:R-:W-:Y:S04]  /*49f0*/  @!P0 IADD3 R9, R0, 0x11, RZ ;  /* 0x0000001100098810 */ /* 0x000fe80007ffe0ff */
[----:B------:R-:W-:Y:S03]  /*4a00*/  @!P0 ISETP.GE.AND P1, PT, R9, R7, PT ;  /* 0x000000070900820c */ /* 0x000fe60003f26270 */
[----:B------:R-:W3:Y:S01]  /*4a10*/  MUFU.TANH R96, R17 ;  /* 0x0000001100607308 */ /* 0x000ee20000002400 */
[--C-:B-1----:R-:W-:Y:S01]  /*4a20*/  FFMA.FTZ R11, R8, c[0x0][0x23c], -R5.reuse ;  /* 0x00008f00080b7a23 */ /* 0x102fe20000010805 */
[----:B------:R-:W-:Y:S02]  /*4a30*/  MOV R8, R98 ;  /* 0x0000006200087202 */ /* 0x000fe40000000f00 */
[----:B------:R-:W-:Y:S02]  /*4a40*/  @!P0 FSEL R8, R98, -INF , !P1 ;  /* 0xff80000062088808 */ /* 0x000fe40004800000 */
[-C--:B------:R-:W-:Y:S04]  /*4a50*/  @!P0 ISETP.GE.AND P1, PT, R10, R6.reuse, PT ;  /* 0x000000060a00820c */ /* 0x080fe80003f26270 */
[----:B------:R1:W-:Y:S01]  /*4a60*/  MUFU.EX2 R118, R11 ;  /* 0x0000000b00767308 */ /* 0x0003e20000000800 */
[--C-:B------:R-:W-:Y:S01]  /*4a70*/  FFMA.FTZ R10, R8, c[0x0][0x23c], -R5.reuse ;  /* 0x00008f00080a7a23 */ /* 0x100fe20000010805 */
[----:B--2---:R-:W-:Y:S02]  /*4a80*/  MOV R8, R107 ;  /* 0x0000006b00087202 */ /* 0x004fe40000000f00 */
        /* <DEDUP_REMOVED lines=15> */
[----:B------:R-:W-:Y:S02]  /*4b80*/  MOV R0, R96 ;  /* 0x0000006000007202 */ /* 0x000fe40000000f00 */
[----:B------:R-:W-:Y:S01]  /*4b90*/  @!P0 ISETP.GE.AND P1, PT, R9, R7, PT ;  /* 0x000000070900820c */ /* 0x000fe20003f26270 */
[--C-:B------:R-:W-:Y:S02]  /*4ba0*/  FFMA.FTZ R7, R8, c[0x0][0x23c], -R5.reuse ;  /* 0x00008f0008077a23 */ /* 0x100fe40000010805 */
[----:B------:R-:W3:Y:S01]  /*4bb0*/  MUFU.EX2 R122, R11 ;  /* 0x0000000b007a7308 */ /* 0x000ee20000000800 */
[----:B------:R-:W-:Y:S02]  /*4bc0*/  @!P0 FSEL R0, R96, -INF , !P1 ;  /* 0xff80000060008808 */ /* 0x000fe40004800000 */
[-C--:B------:R-:W-:Y:S03]  /*4bd0*/  @!P0 ISETP.GE.AND P1, PT, R10, R6.reuse, PT ;  /* 0x000000060a00820c */ /* 0x080fe60003f26270 */
[----:B------:R-:W-:Y:S01]  /*4be0*/  FFMA.FTZ R5, R0, c[0x0][0x23c], -R5 ;  /* 0x00008f0000057a23 */ /* 0x000fe20000010805 */
[----:B-1----:R-:W-:Y:S02]  /*4bf0*/  MOV R0, R105 ;  /* 0x0000006900007202 */ /* 0x002fe40000000f00 */
[----:B------:R-:W-:Y:S01]  /*4c00*/  @!P0 FSEL R0, R105, -INF , !P1 ;  /* 0xff80000069008808 */ /* 0x000fe20004800000 */
[----:B------:R1:W-:Y:S01]  /*4c10*/  MUFU.EX2 R108, R5 ;  /* 0x00000005006c7308 */ /* 0x0003e20000000800 */
[----:B------:R-:W-:Y:S02]  /*4c20*/  @!P0 ISETP.GE.AND P1, PT, R9, R6, PT ;  /* 0x000000060900820c */ /* 0x000fe40003f26270 */
[----:B------:R-:W-:Y:S07]  /*4c30*/  F2FP.PACK_AB R6, R111, R118 ;  /* 0x000000766f06723e */ /* 0x000fee00000000ff */
[----:B------:R4:W3:Y:S01]  /*4c40*/  MUFU.EX2 R109, R7 ;  /* 0x00000007006d7308 */ /* 0x0008e20000000800 */
[--C-:B-1----:R-:W-:Y:S01]  /*4c50*/  FFMA.FTZ R5, R0, c[0x0][0x23c], -R4.reuse ;  /* 0x00008f0000057a23 */ /* 0x102fe20000010804 */
[----:B--2---:R-:W-:Y:S02]  /*4c60*/  MOV R0, R104 ;  /* 0x0000006800007202 */ /* 0x004fe40000000f00 */
[----:B------:R-:W-:Y:S06]  /*4c70*/  @!P0 FSEL R0, R104, -INF , !P1 ;  /* 0xff80000068008808 */ /* 0x000fec0004800000 */
[----:B------:R1:W-:Y:S01]  /*4c80*/  MUFU.EX2 R120, R5 ;  /* 0x0000000500787308 */ /* 0x0003e20000000800 */
[----:B------:R-:W-:Y:S01]  /*4c90*/  IADD3 R94, P0, R94, UR11, RZ ;  /* 0x0000000b5e5e7c10 */ /* 0x000fe2000ff1e0ff */
[----:B------:R-:W-:Y:S01]  /*4ca0*/  FFMA.FTZ R4, R0, c[0x0][0x23c], -R4 ;  /* 0x00008f0000047a23 */ /* 0x000fe20000010804 */
[----:B------:R-:W-:Y:S02]  /*4cb0*/  F2FP.PACK_AB R0, R110, R116 ;  /* 0x000000746e00723e */ /* 0x000fe400000000ff */
[----:B----4-:R-:W-:Y:S02]  /*4cc0*/  F2FP.PACK_AB R7, R121, R124 ;  /* 0x0000007c7907723e */ /* 0x010fe400000000ff */
[----:B------:R-:W-:Y:S03]  /*4cd0*/  IADD3.X R95, R92, UR10, RZ, P0, !PT ;  /* 0x0000000a5c5f7c10 */ /* 0x000fe600087fe4ff */
[----:B------:R2:W2:Y:S01]  /*4ce0*/  MUFU.EX2 R119, R4 ;  /* 0x0000000400777308 */ /* 0x0004a20000000800 */
[C---:B------:R-:W-:Y:S01]  /*4cf0*/  LEA R234, P0, R127.reuse, R234, 0x2 ;  /* 0x000000ea7fea7211 */ /* 0x040fe200078010ff */
[----:B------:R-:W4:Y:S03]  /*4d00*/  LDG.E R92, [R94.64] ;  /* 0x000000045e5c7981 */ /* 0x000f26000c1e1900 */
[----:B------:R-:W-:Y:S02]  /*4d10*/  LEA.HI.X.SX32 R235, R127, R235, 0x2, P0 ;  /* 0x000000eb7feb7211 */ /* 0x000fe400000f16ff */
[----:B------:R-:W-:Y:S02]  /*4d20*/  PLOP3.LUT P0, PT, PT, PT, UP3, 0x80, 0x0 ;  /* 0x000000000000781c */ /* 0x000fe40003f0f038 */
        /* <DEDUP_REMOVED lines=9> */
[----:B-1----:R-:W-:Y:S05]  /*4dc0*/  F2FP.PACK_AB R4, R108, R109 ;  /* 0x0000006d6c04723e */ /* 0x002fea00000000ff */
[----:B------:R-:W-:Y:S01]  /*4dd0*/  STS [R245+0x2a000], R4 ;  /* 0x02a00004f5007388 */ /* 0x000fe20000000800 */
[----:B--2---:R-:W-:Y:S05]  /*4de0*/  F2FP.PACK_AB R0, R119, R120 ;  /* 0x000000787700723e */ /* 0x004fea00000000ff */
[----:B------:R1:W-:Y:S06]  /*4df0*/  STS [R245+0x2a400], R0 ;  /* 0x02a40000f5007388 */ /* 0x0003ec0000000800 */
[----:B------:R-:W-:Y:S06]  /*4e00*/  LDSM.16.M88.4 R16, [R222+0x10000] ;  /* 0x01000000de10783b */ /* 0x000fec0000000200 */
[----:B------:R-:W2:Y:S06]  /*4e10*/  LDSM.16.M88.4 R8, [R3+0x20000] ;  /* 0x020000000308783b */ /* 0x000eac0000000200 */
[----:B------:R-:W3:Y:S06]  /*4e20*/  LDSM.16.M88.4 R84, [R3+0x20800] ;  /* 0x020800000354783b */ /* 0x000eec0000000200 */
[----:B------:R-:W-:Y:S06]  /*4e30*/  LDSM.16.M88.4 R88, [R223+0x10000] ;  /* 0x01000000df58783b */ /* 0x000fec0000000200 */
[----:B-1----:R-:W4:Y:S01]  /*4e40*/  LDG.E R0, [R94.64+0x20] ;  /* 0x000020045e007981 */ /* 0x002f22000c1e1900 */
[C---:B--2---:R-:W-:Y:S08]  /*4e50*/  HMMA.16816.F32 R4, R16.reuse, R8, RZ ;  /* 0x000000081004723c */ /* 0x044ff000000018ff */
[C---:B------:R-:W-:Y:S08]  /*4e60*/  HMMA.16816.F32 R8, R16.reuse, R10, RZ ;  /* 0x0000000a1008723c */ /* 0x040ff000000018ff */
[C---:B---3--:R-:W-:Y:S08]  /*4e70*/  HMMA.16816.F32 R12, R16.reuse, R84, RZ ;  /* 0x00000054100c723c */ /* 0x048ff000000018ff */
        /* <DEDUP_REMOVED lines=102> */
[----:B------:R-:W1:Y:S11]  /*54e0*/  LDSM.16.M88.4 R88, [R217+0x26800] ;  /* 0x02680000d958783b */ /* 0x000e760000000200 */
[----:B------:R-:W-:Y:S04]  /*54f0*/  @!UPT UIADD3 URZ, URZ, URZ, URZ ;  /* 0x0000003f3f3ff290 */ /* 0x000fe8000fffe03f */
[C---:B----4-:R-:W-:Y:S02]  /*5500*/  FADD.FTZ R4, -R92.reuse, R4 ;  /* 0x000000045c047221 */ /* 0x050fe40000010100 */
[----:B------:R-:W-:Y:S02]  /*5510*/  FADD.FTZ R5, -R92, R5 ;  /* 0x000000055c057221 */ /* 0x000fe40000010100 */
[----:B------:R-:W-:Y:S02]  /*5520*/  FMUL.FTZ R93, R93, R4 ;  /* 0x000000045d5d7220 */ /* 0x000fe40000410000 */
[----:B------:R-:W-:Y:S02]  /*5530*/  FFMA.FTZ R4, -R101, R101, 1 ;  /* 0x3f80000065047423 */ /* 0x000fe40000010165 */
[----:B------:R-:W-:Y:S02]  /*5540*/  FMUL.FTZ R5, R117, R5 ;  /* 0x0000000575057220 */ /* 0x000fe40000410000 */
[----:B------:R-:W-:Y:S01]  /*5550*/  FADD.FTZ R10, -R0, R10 ;  /* 0x0000000a000a7221 */ /* 0x000fe20000010100 */
[C---:B-1----:R-:W-:Y:S07]  /*5560*/  HMMA.16816.F32 R12, R84.reuse, R88, R12 ;  /* 0x00000058540c723c */ /* 0x042fee000000180c */
[----:B------:R-:W-:Y:S01]  /*5570*/  FFMA.FTZ R88, -R103, R103, 1 ;  /* 0x3f80000067587423 */ /* 0x000fe20000010167 */
[----:B------:R-:W-:Y:S04]  /*5580*/  HMMA.16816.F32 R16, R84, R90, R16 ;  /* 0x0000005a5410723c */ /* 0x000fe80000001810 */
[----:B------:R-:W-:Y:S03]  /*5590*/  FMUL.FTZ R88, R88, c[0x0][0x2ec] ;  /* 0x0000bb0058587a20 */ /* 0x000fe60000410000 */
[----:B------:R-:W-:Y:S02]  /*55a0*/  FADD.FTZ R85, -R92, R8 ;  /* 0x000000085c557221 */ /* 0x000fe40000010100 */
[----:B------:R-:W-:Y:S03]  /*55b0*/  FMUL.FTZ R8, R4, c[0x0][0x2ec] ;  /* 0x0000bb0004087a20 */ /* 0x000fe60000410000 */
[----:B------:R-:W-:Y:S02]  /*55c0*/  FADD.FTZ R84, -R92, R9 ;  /* 0x000000095c547221 */ /* 0x000fe40000010100 */
[----:B------:R-:W-:Y:S02]  /*55d0*/  FMUL.FTZ R8, R5, R8 ;  /* 0x0000000805087220 */ /* 0x000fe40000410000 */
[----:B------:R-:W-:Y:S02]  /*55e0*/  FFMA.FTZ R4, -R100, R100, 1 ;  /* 0x3f80000064047423 */ /* 0x000fe40000010164 */
[----:B------:R-:W-:Y:S02]  /*55f0*/  FFMA.FTZ R5, -R99, R99, 1 ;  /* 0x3f80000063057423 */ /* 0x000fe40000010163 */
[----:B------:R-:W-:Y:S02]  /*5600*/  FMUL.FTZ R9, R116, R85 ;  /* 0x0000005574097220 */ /* 0x000fe40000410000 */
[----:B------:R-:W-:Y:S02]  /*5610*/  FMUL.FTZ R84, R110, R84 ;  /* 0x000000546e547220 */ /* 0x000fe40000410000 */
[C---:B------:R-:W-:Y:S02]  /*5620*/  FADD.FTZ R12, -R92.reuse, R12 ;  /* 0x0000000c5c0c7221 */ /* 0x040fe40000010100 */
[C---:B------:R-:W-:Y:S02]  /*5630*/  FADD.FTZ R13, -R92.reuse, R13 ;  /* 0x0000000d5c0d7221 */ /* 0x040fe40000010100 */
[C---:B------:R-:W-:Y:S02]  /*5640*/  FADD.FTZ R85, -R92.reuse, R16 ;  /* 0x000000105c557221 */ /* 0x040fe40000010100 */
[----:B------:R-:W-:Y:S02]  /*5650*/  FADD.FTZ R92, -R92, R17 ;  /* 0x000000115c5c7221 */ /* 0x000fe40000010100 */
[----:B------:R-:W-:Y:S02]  /*5660*/  FMUL.FTZ R17, R4, c[0x0][0x2ec] ;  /* 0x0000bb0004117a20 */ /* 0x000fe40000410000 */
[----:B------:R-:W-:Y:S02]  /*5670*/  FMUL.FTZ R16, R5, c[0x0][0x2ec] ;  /* 0x0000bb0005107a20 */ /* 0x000fe40000410000 */
[----:B------:R-:W-:Y:S02]  /*5680*/  FMUL.FTZ R17, R9, R17 ;  /* 0x0000001109117220 */ /* 0x000fe40000410000 */
[----:B------:R-:W-:Y:S02]  /*5690*/  FMUL.FTZ R16, R84, R16 ;  /* 0x0000001054107220 */ /* 0x000fe40000410000 */
[----:B------:R-:W-:Y:S02]  /*56a0*/  FFMA.FTZ R87, -R102, R102, 1 ;  /* 0x3f80000066577423 */ /* 0x000fe40000010166 */
[----:B------:R-:W-:Y:S02]  /*56b0*/  FFMA.FTZ R86, -R98, R98, 1 ;  /* 0x3f80000062567423 */ /* 0x000fe40000010162 */
[----:B------:R-:W-:Y:S02]  /*56c0*/  FMUL.FTZ R9, R109, R85 ;  /* 0x000000556d097220 */ /* 0x000fe40000410000 */
[----:B------:R-:W-:Y:S02]  /*56d0*/  FFMA.FTZ R85, -R97, R97, 1 ;  /* 0x3f80000061557423 */ /* 0x000fe40000010161 */
[----:B------:R-:W-:Y:S02]  /*56e0*/  FFMA.FTZ R84, -R96, R96, 1 ;  /* 0x3f80000060547423 */ /* 0x000fe40000010160 */
[----:B------:R-:W-:Y:S02]  /*56f0*/  FMUL.FTZ R4, R118, R12 ;  /* 0x0000000c76047220 */ /* 0x000fe40000410000 */
        /* <DEDUP_REMOVED lines=8> */
[C---:B------:R-:W-:Y:S02]  /*5780*/  FADD.FTZ R4, -R0.reuse, R6 ;  /* 0x0000000600047221 */ /* 0x040fe40000010100 */
[----:B------:R-:W-:Y:S02]  /*5790*/  FADD.FTZ R5, -R0, R7 ;  /* 0x0000000700057221 */ /* 0x000fe40000010100 */
[----:B------:R-:W-:Y:S02]  /*57a0*/  FMUL.FTZ R85, R9, R85 ;  /* 0x0000005509557220 */ /* 0x000fe40000410000 */
[----:B------:R-:W-:Y:S02]  /*57b0*/  FMUL.FTZ R84, R12, R84 ;  /* 0x000000540c547220 */ /* 0x000fe40000410000 */
[----:B------:R-:W-:Y:S02]  /*57c0*/  FFMA.FTZ R6, -R115, R115, 1 ;  /* 0x3f80000073067423 */ /* 0x000fe40000010173 */
[----:B------:R-:W-:Y:S02]  /*57d0*/  FFMA.FTZ R7, -R114, R114, 1 ;  /* 0x3f80000072077423 */ /* 0x000fe40000010172 */
[----:B------:R-:W-:Y:S02]  /*57e0*/  FADD.FTZ R12, -R0, R11 ;  /* 0x0000000b000c7221 */ /* 0x000fe40000010100 */
[----:B------:R-:W-:Y:S02]  /*57f0*/  FMUL.FTZ R11, R124, R10 ;  /* 0x0000000a7c0b7220 */ /* 0x000fe40000410000 */
[----:B------:R-:W-:Y:S02]  /*5800*/  FFMA.FTZ R10, -R113, R113, 1 ;  /* 0x3f800000710a7423 */ /* 0x000fe40000010171 */
[----:B------:R-:W-:Y:S02]  /*5810*/  FFMA.FTZ R9, -R112, R112, 1 ;  /* 0x3f80000070097423 */ /* 0x000fe40000010170 */
[----:B------:R-:W-:Y:S02]  /*5820*/  FMUL.FTZ R4, R126, R4 ;  /* 0x000000047e047220 */ /* 0x000fe40000410000 */
[----:B------:R-:W-:Y:S02]  /*5830*/  FMUL.FTZ R5, R125, R5 ;  /* 0x000000057d057220 */ /* 0x000fe40000410000 */
[----:B------:R-:W-:Y:S02]  /*5840*/  FMUL.FTZ R6, R6, c[0x0][0x2ec] ;  /* 0x0000bb0006067a20 */ /* 0x000fe40000410000 */
[----:B------:R-:W-:Y:S02]  /*5850*/  FMUL.FTZ R7, R7, c[0x0][0x2ec] ;  /* 0x0000bb0007077a20 */ /* 0x000fe40000410000 */
[----:B------:R-:W-:Y:S02]  /*5860*/  FMUL.FTZ R12, R121, R12 ;  /* 0x0000000c790c7220 */ /* 0x000fe40000410000 */
[----:B------:R-:W-:Y:S02]  /*5870*/  FADD.FTZ R14, -R0, R14 ;  /* 0x0000000e000e7221 */ /* 0x000fe40000010100 */
[----:B------:R-:W-:Y:S02]  /*5880*/  FMUL.FTZ R10, R10, c[0x0][0x2ec] ;  /* 0x0000bb000a0a7a20 */ /* 0x000fe40000410000 */
[----:B------:R-:W-:Y:S02]  /*5890*/  FMUL.FTZ R9, R9, c[0x0][0x2ec] ;  /* 0x0000bb0009097a20 */ /* 0x000fe40000410000 */
        /* <DEDUP_REMOVED lines=51> */
.L_x_883:
        /* <DEDUP_REMOVED lines=129> */
.L_x_884:
        /* <DEDUP_REMOVED lines=700> */
.L_x_886:
        /* <DEDUP_REMOVED lines=18> */
.L_x_887:
        /* <DEDUP_REMOVED lines=58> */
.L_x_889:
[----:B-1-34-:R-:W-:Y:S05]  /*9460*/  BSYNC B0 ;  /* 0x0000000000007941 */ /* 0x01afea0003800000 */
.L_x_888:
        /* <DEDUP_REMOVED lines=18> */
.L_x_891:
[----:B------:R-:W-:Y:S05]  /*9590*/  BSYNC B0 ;  /* 0x0000000000007941 */ /* 0x000fea0003800000 */
.L_x_890:
        /* <DEDUP_REMOVED lines=27> */
.L_x_893:
[----:B------:R-:W-:Y:S05]  /*9750*/  BSYNC B0 ;  /* 0x0000000000007941 */ /* 0x000fea0003800000 */
.L_x_892:
        /* <DEDUP_REMOVED lines=14> */
.L_x_876:
[----:B------:R-:W-:Y:S05]  /*9840*/  BSYNC B1 ;  /* 0x0000000000017941 */ /* 0x000fea0003800000 */
.L_x_862:
        /* <DEDUP_REMOVED lines=11> */
.L_x_894:
[----:B------:R-:W-:Y:S05]  /*9900*/  EXIT ;  /* 0x000000000000794d */ /* 0x000fea0003800000 */
.L_x_896:
        /* <DEDUP_REMOVED lines=15> */
.L_x_1043:


//--------------------- .text._ZN5flash44flash_bwd_dq_dk_dv_loop_seqk_parallel_kernelI23Flash_bwd_kernel_traitsILi256ELi64ELi64ELi8ELi4ELi2ELi2ELb0ELb0EN7cutlass6half_tE19Flash_kernel_traitsILi256ELi64ELi64ELi8ES3_EELb1ELb1ELb0ELb1ELb0ELb0ELb0EEEvNS_16Flash_bwd_paramsE --------------------------
	.section	.text._ZN5flash44flash_bwd_dq_dk_dv_loop_seqk_parallel_kernelI23Flash_bwd_kernel_traitsILi256ELi64ELi64ELi8ELi4ELi2ELi2ELb0ELb0EN7cutlass6half_tE19Flash_kernel_traitsILi256ELi64ELi64ELi8ES3_EELb1ELb1ELb0ELb1ELb0ELb0ELb0EEEvNS_16Flash_bwd_paramsE,"ax",@progbits
	.sectioninfo	@"SHI_REGISTERS=255"
	.align	128
        .global         _ZN5flash44flash_bwd_dq_dk_dv_loop_seqk_parallel_kernelI23Flash_bwd_kernel_traitsILi256ELi64ELi64ELi8ELi4ELi2ELi2ELb0ELb0EN7cutlass6half_tE19Flash_kernel_traitsILi256ELi64ELi64ELi8ES3_EELb1ELb1ELb0ELb1ELb0ELb0ELb0EEEvNS_16Flash_bwd_paramsE
        .type           _ZN5flash44flash_bwd_dq_dk_dv_loop_seqk_parallel_kernelI23Flash_bwd_kernel_traitsILi256ELi64ELi64ELi8ELi4ELi2ELi2ELb0ELb0EN7cutlass6half_tE19Flash_kernel_traitsILi256ELi64ELi64ELi8ES3_EELb1ELb1ELb0ELb1ELb0ELb0ELb0EEEvNS_16Flash_bwd_paramsE,@function
        .size           _ZN5flash44flash_bwd_dq_dk_dv_loop_seqk_parallel_kernelI23Flash_bwd_kernel_traitsILi256ELi64ELi64ELi8ELi4ELi2ELi2ELb0ELb0EN7cutlass6half_tE19Flash_kernel_traitsILi256ELi64ELi64ELi8ES3_EELb1ELb1ELb0ELb1ELb0ELb0ELb0EEEvNS_16Flash_bwd_paramsE,(.L_x_1044 - _ZN5flash44flash_bwd_dq_dk_dv_loop_seqk_parallel_kernelI23Flash_bwd_kernel_traitsILi256ELi64ELi64ELi8ELi4ELi2ELi2ELb0ELb0EN7cutlass6half_tE19Flash_kernel_traitsILi256ELi64ELi64ELi8ES3_EELb1ELb1ELb0ELb1ELb0ELb0ELb0EEEvNS_16Flash_bwd_paramsE)
        .other          _ZN5flash44flash_bwd_dq_dk_dv_loop_seqk_parallel_kernelI23Flash_bwd_kernel_traitsILi256ELi64ELi64ELi8ELi4ELi2ELi2ELb0ELb0EN7cutlass6half_tE19Flash_kernel_traitsILi256ELi64ELi64ELi8ES3_EELb1ELb1ELb0ELb1ELb0ELb0ELb0EEEvNS_16Flash_bwd_paramsE,@"STO_CUDA_ENTRY STV_DEFAULT"
_ZN5flash44flash_bwd_dq_dk_dv_loop_seqk_parallel_kernelI23Flash_bwd_kernel_traitsILi256ELi64ELi64ELi8ELi4ELi2ELi2ELb0ELb0EN7cutlass6half_tE19Flash_kernel_traitsILi256ELi64ELi64ELi8ES3_EELb1ELb1ELb0ELb1ELb0ELb0ELb0EEEvNS_16Flash_bwd_paramsE:
.text._ZN5flash44flash_bwd_dq_dk_dv_loop_seqk_parallel_kernelI23Flash_bwd_kernel_traitsILi256ELi64ELi64ELi8ELi4ELi2ELi2ELb0ELb0EN7cutlass6half_tE19Flash_kernel_traitsILi256ELi64ELi64ELi8ES3_EELb1ELb1ELb0ELb1ELb0ELb0ELb0EEEvNS_16Flash_bwd_paramsE:
        /* <DEDUP_REMOVED lines=58> */
[----:B------:R-:W-:Y:S01]  /*03a0*/  UIMAD UR7, UR33, UR11, UR35 ;  /* 0x0000000b210772a4 */ /* 0x000fe2000f8e0223 */
[----:B------:R-:W-:Y:S01]  /*03b0*/  LEA.HI R7, R12, R0, RZ, 0x2 ;  /* 0x000000000c077211 */ /* 0x000fe200078f10ff */
[----:B------:R-:W-:Y:S01]  /*03c0*/  @!UP5 UIMAD UR8, UR33, UR14, UR35 ;  /* 0x0000000e2108d2a4 */ /* 0x000fe2000f8e0223 */
[----:B------:R-:W-:Y:S01]  /*03d0*/  LEA.HI R4, R2, R5, RZ, 0x1 ;  /* 0x0000000502047211 */ /* 0x000fe200078f08ff */
[----:B------:R-:W-:Y:S01]  /*03e0*/  USHF.L.U32 UR46, UR47, 0x6, URZ ;  /* 0x000000062f2e7899 */ /* 0x000fe2000800063f */
[----:B------:R-:W-:Y:S01]  /*03f0*/  LOP3.LUT R2, R3, 0xfffffffe, RZ, 0xc0, !PT ;  /* 0xfffffffe03027812 */ /* 0x000fe200078ec0ff */
[----:B------:R-:W-:Y:S01]  /*0400*/  USHF.L.U32 UR41, UR6, 0x5, URZ ;  /* 0x0000000506297899 */ /* 0x000fe2000800063f */
        /* <DEDUP_REMOVED lines=13> */
[----:B------:R-:W-:Y:S01]  /*04e0*/  STL [R1+0xa0], R16 ;  /* 0x0000a01001007387 */ /* 0x000fe20000100800 */
[----:B------:R-:W-:Y:S01]  /*04f0*/  SHF.R.S32.HI R6, RZ, 0x7, R13 ;  /* 0x00000007ff067819 */ /* 0x000fe2000001140d */
[----:B------:R-:W-:Y:S01]  /*0500*/  ULDC UR58, c[0x0][0x1c8] ;  /* 0x00007200003a7ab9 */ /* 0x000fe20000000800 */
[----:B------:R-:W-:Y:S01]  /*0510*/  LOP3.LUT R0, R0, 0xfffffff8, RZ, 0xc0, !PT ;  /* 0xfffffff800007812 */ /* 0x000fe200078ec0ff */
[----:B------:R-:W-:Y:S01]  /*0520*/  ULDC.U8 UR10, c[0x0][0x3d0] ;  /* 0x0000f400000a7ab9 */ /* 0x000fe20000000000 */
[C---:B------:R-:W-:Y:S01]  /*0530*/  LOP3.LUT P4, RZ, R8.reuse, 0x4, RZ, 0xc0, !PT ;  /* 0x0000000408ff7812 */ /* 0x040fe2000788c0ff */
[----:B------:R-:W-:Y:S01]  /*0540*/  ULDC UR52, c[0x0][0x224] ;  /* 0x0000890000347ab9 */ /* 0x000fe20000000800 */
[----:B------:R-:W-:Y:S01]  /*0550*/  LOP3.LUT P3, RZ, R8, 0x2, RZ, 0xc0, !PT ;  /* 0x0000000208ff7812 */ /* 0x000fe2000786c0ff */
[----:B------:R-:W-:Y:S01]  /*0560*/  IMAD.IADD R4, R3, 0x1, -R0 ;  /* 0x0000000103047824 */ /* 0x000fe200078e0a00 */
[----:B------:R-:W-:Y:S01]  /*0570*/  LOP3.LUT R0, R2, 0x1c0, RZ, 0xc0, !PT ;  /* 0x000001c002007812 */ /* 0x000fe200078ec0ff */
[----:B------:R-:W-:Y:S01]  /*0580*/  @UP5 UIMAD UR56, UR33, UR51, URZ ;  /* 0x00000033213852a4 */ /* 0x000fe2000f8e023f */
[----:B------:R-:W-:Y:S01]  /*0590*/  SHF.R.S32.HI R3, RZ, 0x1f, R10 ;  /* 0x0000001fff037819 */ /* 0x000fe2000001140a */
[----:B------:R-:W-:Y:S01]  /*05a0*/  UMOV UR39, URZ ;  /* 0x0000003f00277c82 */ /* 0x000fe20008000000 */
[----:B------:R-:W-:Y:S01]  /*05b0*/  LOP3.LUT R2, R0, 0x38, R244, 0xf8, !PT ;  /* 0x0000003800027812 */ /* 0x000fe200078ef8f4 */
[----:B------:R-:W-:Y:S01]  /*05c0*/  ULDC.64 UR4, c[0x0][0x118] ;  /* 0x0000460000047ab9 */ /* 0x000fe20000000a00 */
[----:B------:R-:W-:Y:S01]  /*05d0*/  SHF.R.U32.HI R0, RZ, 0x3, R0 ;  /* 0x00000003ff007819 */ /* 0x000fe20000011600 */
[----:B------:R-:W-:Y:S01]  /*05e0*/  ULOP3.LUT UR58, UR35, UR58, URZ, 0x3c, !UPT ;  /* 0x0000003a233a7292 */ /* 0x000fe2000f8e3c3f */
[----:B------:R-:W-:Y:S01]  /*05f0*/  LEA.HI R246, R3, R10, RZ, 0x2 ;  /* 0x0000000a03f67211 */ /* 0x000fe200078f10ff */
[----:B------:R-:W-:Y:S01]  /*0600*/  UISETP.NE.AND UP6, UPT, UR10, URZ, UPT ;  /* 0x0000003f0a00728c */ /* 0x000fe2000bfc5270 */
[----:B------:R-:W-:Y:S01]  /*0610*/  LEA.HI R10, R5, R9, RZ, 0x3 ;  /* 0x00000009050a7211 */ /* 0x000fe200078f18ff */
[----:B------:R-:W-:Y:S01]  /*0620*/  IMAD.U32 R5, RZ, RZ, UR15 ;  /* 0x0000000fff057e24 */ /* 0x000fe2000f8e00ff */
[----:B------:R-:W-:Y:S01]  /*0630*/  LOP3.LUT R7, R2, R0, RZ, 0x3c, !PT ;  /* 0x0000000002077212 */ /* 0x000fe200078e3cff */
[----:B------:R-:W-:Y:S01]  /*0640*/  IMAD.SHL.U32 R0, R8, 0x40, RZ ;  /* 0x0000004008007824 */ /* 0x000fe200078e00ff */
[----:B------:R-:W-:Y:S01]  /*0650*/  LOP3.LUT R2, R10, 0xfffffff8, RZ, 0xc0, !PT ;  /* 0xfffffff80a027812 */ /* 0x000fe200078ec0ff */
[----:B------:R-:W-:Y:S01]  /*0660*/  USHF.R.S32.HI UR59, URZ, 0x1f, UR35 ;  /* 0x0000001f3f3b7899 */ /* 0x000fe20008011423 */
[----:B------:R-:W-:Y:S01]  /*0670*/  LOP3.LUT R3, R4, 0x1, RZ, 0xc0, !PT ;  /* 0x0000000104037812 */ /* 0x000fe200078ec0ff */
[----:B------:R-:W-:Y:S01]  /*0680*/  USHF.R.S32.HI UR61, URZ, 0x1f, UR33 ;  /* 0x0000001f3f3d7899 */ /* 0x000fe20008011421 */
[----:B------:R-:W-:Y:S01]  /*0690*/  LOP3.LUT R0, R0, 0x1c0, RZ, 0xc0, !PT ;  /* 0x000001c000007812 */ /* 0x000fe200078ec0ff */
[----:B------:R-:W-:Y:S01]  /*06a0*/  IMAD.IADD R17, R9, 0x1, -R2 ;  /* 0x0000000109117824 */ /* 0x000fe200078e0a02 */
[----:B------:R-:W-:Y:S01]  /*06b0*/  ISETP.NE.U32.AND P0, PT, R3, 0x1, PT ;  /* 0x000000010300780c */ /* 0x000fe20003f05070 */
[----:B------:R-:W-:Y:S01]  /*06c0*/  IMAD.SHL.U32 R2, R229, 0x10, RZ ;  /* 0x00000010e5027824 */ /* 0x000fe200078e00ff */
[----:B------:R-:W-:Y:S01]  /*06d0*/  LOP3.LUT R223, R0, 0x8, R11, 0xf8, !PT ;  /* 0x0000000800df7812 */ /* 0x000fe200078ef80b */
[C---:B------:R-:W-:Y:S01]  /*06e0*/  IMAD.SHL.U32 R3, R4.reuse, 0x40, RZ ;  /* 0x0000004004037824 */ /* 0x040fe200078e00ff */
[----:B------:R-:W-:Y:S01]  /*06f0*/  R2P PR, R4, 0x6 ;  /* 0x0000000604007804 */ /* 0x000fe20000000000 */
[----:B------:R-:W-:Y:S01]  /*0700*/  STL [R1+0xa4], R17 ;  /* 0x0000a41101007387 */ /* 0x000fe20000100800 */
[----:B------:R-:W-:Y:S01]  /*0710*/  LOP3.LUT R5, R0, 0x10, R2, 0xf8, !PT ;  /* 0x0000001000057812 */ /* 0x000fe200078ef802 */
[C---:B------:R-:W-:Y:S01]  /*0720*/  IMAD R2, R6.reuse, 0x800, R227 ;  /* 0x0000080006027824 */ /* 0x040fe200078e02e3 */
[----:B------:R-:W-:Y:S01]  /*0730*/  SHF.R.U32.HI R0, RZ, 0x3, R0 ;  /* 0x00000003ff007819 */ /* 0x000fe20000011600 */
[----:B------:R-:W-:Y:S01]  /*0740*/  USHF.R.S32.HI UR60, URZ, 0x1f, UR35 ;  /* 0x0000001f3f3c7899 */ /* 0x000fe20008011423 */
[----:B------:R-:W-:Y:S01]  /*0750*/  LOP3.LUT R5, R5, 0x8, R11, 0xf8, !PT ;  /* 0x0000000805057812 */ /* 0x000fe200078ef80b */
[----:B------:R-:W-:Y:S01]  /*0760*/  UIMAD.WIDE.U32 UR42, UR36, UR44, URZ ;  /* 0x0000002c242a72a5 */ /* 0x000fe2000f8e003f */
[----:B------:R-:W-:Y:S01]  /*0770*/  LOP3.LUT R223, R223, R0, RZ, 0x3c, !PT ;  /* 0x00000000dfdf7212 */ /* 0x000fe200078e3cff */
[----:B------:R-:W-:Y:S01]  /*0780*/  UIMAD UR53, UR37, UR44, URZ ;  /* 0x0000002c253572a4 */ /* 0x000fe2000f8e023f */
[----:B------:R-:W-:Y:S01]  /*0790*/  LOP3.LUT R227, R227, R5, R0, 0xf6, !PT ;  /* 0x00000005e3e37212 */ /* 0x000fe200078ef600 */
[----:B------:R-:W-:Y:S01]  /*07a0*/  IMAD.SHL.U32 R5, R6, 0x20, RZ ;  /* 0x0000002006057824 */ /* 0x000fe200078e00ff */
[----:B------:R-:W-:Y:S01]  /*07b0*/  LOP3.LUT R0, R3, 0x1c0, RZ, 0xc0, !PT ;  /* 0x000001c003007812 */ /* 0x000fe200078ec0ff */
[----:B------:R-:W-:Y:S01]  /*07c0*/  IMAD.IADD R223, R2, 0x1, R223 ;  /* 0x0000000102df7824 */ /* 0x000fe200078e02df */
[----:B------:R-:W-:Y:S01]  /*07d0*/  SHF.R.S32.HI R2, RZ, 0x6, R14 ;  /* 0x00000006ff027819 */ /* 0x000fe2000001140e */
[----:B------:R-:W-:Y:S01]  /*07e0*/  USHF.R.S32.HI UR55, URZ, 0x1f, UR48 ;  /* 0x0000001f3f377899 */ /* 0x000fe20008011430 */
[----:B------:R-:W-:Y:S01]  /*07f0*/  SHF.R.U32.HI R3, RZ, 0x3, R0 ;  /* 0x00000003ff037819 */ /* 0x000fe20000011600 */
[----:B------:R-:W-:Y:S01]  /*0800*/  IMAD.SHL.U32 R224, R223, 0x2, RZ ;  /* 0x00000002dfe07824 */ /* 0x000fe200078e00ff */
[----:B------:R-:W-:Y:S01]  /*0810*/  SEL R221, R221, 0xffffffe0, !P3 ;  /* 0xffffffe0dddd7807 */ /* 0x000fe20005800000 */
[----:B------:R-:W-:Y:S01]  /*0820*/  IMAD R4, R2, 0x200, R7 ;  /* 0x0000020002047824 */ /* 0x000fe200078e0207 */
[----:B------:R-:W-:Y:S01]  /*0830*/  SEL R226, R226, 0xffffffc0, !P4 ;  /* 0xffffffc0e2e27807 */ /* 0x000fe20006000000 */
[----:B------:R-:W-:Y:S01]  /*0840*/  IMAD.SHL.U32 R2, R2, 0x8, RZ ;  /* 0x0000000802027824 */ /* 0x000fe200078e00ff */
[----:B------:R-:W-:Y:S01]  /*0850*/  SEL R249, R249, 0x10, !P0 ;  /* 0x00000010f9f97807 */ /* 0x000fe20004000000 */
[C---:B------:R-:W-:Y:S01]  /*0860*/  IMAD R221, R223.reuse, 0x2, R221 ;  /* 0x00000002dfdd7824 */ /* 0x040fe200078e02dd */
[----:B------:R1:W-:Y:S01]  /*0870*/  STL [R1+0xa8], R4 ;  /* 0x0000a80401007387 */ /* 0x0003e20000100800 */
[----:B------:R-:W-:Y:S01]  /*0880*/  SHF.R.S32.HI R246, RZ, 0x2, R246 ;  /* 0x00000002fff67819 */ /* 0x000fe200000114f6 */
[--C-:B------:R-:W-:Y:S01]  /*0890*/  IMAD R223, R223, 0x2, R226.reuse ;  /* 0x00000002dfdf7824 */ /* 0x100fe200078e02e2 */
[----:B------:R-:W-:Y:S01]  /*08a0*/  LOP3.LUT R2, R2, 0x18, RZ, 0xc0, !PT ;  /* 0x0000001802027812 */ /* 0x000fe200078ec0ff */
[----:B------:R-:W-:Y:S01]  /*08b0*/  IMAD.IADD R222, R226, 0x1, R221 ;  /* 0x00000001e2de7824 */ /* 0x000fe200078e02dd */
[----:B------:R-:W-:Y:S01]  /*08c0*/  UIMAD UR52, UR7, UR52, URZ ;  /* 0x00000034073472a4 */ /* 0x000fe2000f8e023f */
[C---:B------:R-:W-:Y:S01]  /*08d0*/  IMAD R226, R227.reuse, 0x2, R226 ;  /* 0x00000002e3e27824 */ /* 0x040fe200078e02e2 */
[----:B------:R-:W-:Y:S01]  /*08e0*/  @!UP5 UIMAD UR51, UR8, UR51, URZ ;  /* 0x000000330833d2a4 */ /* 0x000fe2000f8e023f */
[----:B------:R-:W-:Y:S01]  /*08f0*/  IMAD R246, R16, 0x10, R246 ;  /* 0x0000001010f67824 */ /* 0x000fe200078e02f6 */
[----:B------:R-:W-:Y:S01]  /*0900*/  USHF.R.S32.HI UR50, URZ, 0x1f, UR46 ;  /* 0x0000001f3f327899 */ /* 0x000fe2000801142e */
[----:B------:R-:W-:Y:S01]  /*0910*/  IMAD.SHL.U32 R227, R227, 0x2, RZ ;  /* 0x00000002e3e37824 */ /* 0x000fe200078e00ff */
[----:B------:R-:W-:-:S02]  /*0920*/  USHF.R.S32.HI UR49, URZ, 0x1f, UR41 ;  /* 0x0000001f3f317899 */ /* 0x000fc40008011429 */
        /* <DEDUP_REMOVED lines=18> */
[----:B------:R-:W-:Y:S01]  /*0a50*/  LOP3.LUT R0, R4, 0xfffffe00, RZ, 0xc0, !PT ;  /* 0xfffffe0004007812 */ /* 0x000fe200078ec0ff */
[----:B------:R-:W-:Y:S01]  /*0a60*/  IMAD.IADD R250, R247, 0x1, R249 ;  /* 0x00000001f7fa7824 */ /* 0x000fe200078e02f9 */
[----:B------:R-:W-:-:S02]  /*0a70*/  LOP3.LUT R2, R3, R6, R2, 0x1e, !PT ;  /* 0x0000000603027212 */ /* 0x000fc400078e1e02 */
[----:B------:R-:W-:Y:S01]  /*0a80*/  LOP3.LUT R3, R5, R3, RZ, 0x3c, !PT ;  /* 0x0000000305037212 */ /* 0x000fe200078e3cff */
[--C-:B------:R-:W-:Y:S01]  /*0a90*/  IMAD R231, R16, 0x400, R0.reuse ;  /* 0x0000040010e77824 */ /* 0x100fe200078e0200 */
[----:B------:R-:W-:Y:S01]  /*0aa0*/  LOP3.LUT R230, R2, R0, RZ, 0xfc, !PT ;  /* 0x0000000002e67212 */ /* 0x000fe200078efcff */
[----:B------:R-:W-:Y:S01]  /*0ab0*/  IMAD R229, R229, 0x400, R0 ;  /* 0x00000400e5e57824 */ /* 0x000fe200078e0200 */
[C---:B------:R-:W-:Y:S01]  /*0ac0*/  IADD3 R2, R244.reuse, 0x80, RZ ;  /* 0x00000080f4027810 */ /* 0x040fe20007ffe0ff */
[----:B------:R-:W-:Y:S01]  /*0ad0*/  IMAD.IADD R231, R231, 0x1, R3 ;  /* 0x00000001e7e77824 */ /* 0x000fe200078e0203 */
[C---:B------:R-:W-:Y:S01]  /*0ae0*/  IADD3 R0, R244.reuse, 0xc0, RZ ;  /* 0x000000c0f4007810 */ /* 0x040fe20007ffe0ff */
[----:B------:R-:W-:Y:S01]  /*0af0*/  IMAD.IADD R229, R3, 0x1, R229 ;  /* 0x0000000103e57824 */ /* 0x000fe200078e02e5 */
[----:B------:R-:W-:Y:S02]  /*0b00*/  IADD3 R3, R244, 0x40, RZ ;  /* 0x00000040f4037810 */ /* 0x000fe40007ffe0ff */
[----:B------:R-:W-:-:S02]  /*0b10*/  IADD3 R248, R247, 0x20, RZ ;  /* 0x00000020f7f87810 */ /* 0x000fc40007ffe0ff */
[----:B------:R-:W-:Y:S01]  /*0b20*/  @P1 IADD3 R248, R247, -0x20, RZ ;  /* 0xffffffe0f7f81810 */ /* 0x000fe20007ffe0ff */
[----:B------:R-:W-:Y:S01]  /*0b30*/  STL [R1+0x4], R3 ;  /* 0x0000040301007387 */ /* 0x000fe20000100800 */
[----:B------:R-:W-:-:S03]  /*0b40*/  LEA R229, R229, 0x28000, 0x1 ;  /* 0x00028000e5e57811 */ /* 0x000fc600078e08ff */
[----:B------:R1:W-:Y:S01]  /*0b50*/  STL [R1], R2 ;  /* 0x0000000201007387 */ /* 0x0003e20000100800 */
[----:B------:R-:W-:-:S03]  /*0b60*/  IMAD.IADD R249, R249, 0x1, R248 ;  /* 0x00000001f9f97824 */ /* 0x000fc600078e02f8 */
[----:B------:R2:W-:Y:S01]  /*0b70*/  STL [R1+0x8], R0 ;  /* 0x0000080001007387 */ /* 0x0005e20000100800 */
[----:B-1----:R-:W-:-:S04]  /*0b80*/  LEA R2, R7, 0x18000, 0x1 ;  /* 0x0001800007027811 */ /* 0x002fc800078e08ff */
[C---:B--2---:R-:W-:Y:S01]  /*0b90*/  IADD3 R0, R2.reuse, 0x40, RZ ;  /* 0x0000004002007810 */ /* 0x044fe20007ffe0ff */
[----:B------:R1:W-:Y:S01]  /*0ba0*/  STL [R1+0x8c], R2 ;  /* 0x00008c0201007387 */ /* 0x0003e20000100800 */
[----:B------:R-:W-:-:S05]  /*0bb0*/  @P2 IADD3 R0, R2, -0x40, RZ ;  /* 0xffffffc002002810 */ /* 0x000fca0007ffe0ff */
[----:B------:R1:W-:Y:S02]  /*0bc0*/  STL [R1+0x90], R0 ;  /* 0x0000900001007387 */ /* 0x0003e40000100800 */
.L_x_943:
        /* <DEDUP_REMOVED lines=14> */
[----:B-12---:R-:W-:Y:S01]  /*0cb0*/  IMAD.U32 R2, RZ, RZ, UR6 ;  /* 0x00000006ff027e24 */ /* 0x006fe2000f8e00ff */
[----:B------:R-:W-:Y:S02]  /*0cc0*/  UISETP.NE.AND UP3, UPT, UR14, URZ, UPT ;  /* 0x0000003f0e00728c */ /* 0x000fe4000bf65270 */
[----:B------:R-:W-:Y:S01]  /*0cd0*/  UISETP.EQ.U32.AND UP4, UPT, URZ, UR8, UPT ;  /* 0x000000083f00728c */ /* 0x000fe2000bf82070 */
[----:B------:R-:W-:Y:S01]  /*0ce0*/  IMAD.U32 R3, RZ, RZ, UR7 ;  /* 0x00000007ff037e24 */ /* 0x000fe2000f8e00ff */
[----:B------:R-:W-:Y:S02]  /*0cf0*/  @UP2 UIADD3 UR6, UP0, UR13, UR10, URZ ;  /* 0x0000000a0d062290 */ /* 0x000fe4000ff1e03f */
[----:B------:R-:W-:Y:S02]  /*0d00*/  UISETP.EQ.OR.EX UP4, UPT, URZ, UR9, !UP3, UP4 ;  /* 0x000000093f00728c */ /* 0x000fe4000df82740 */
[----:B------:R-:W-:Y:S01]  /*0d10*/  @UP2 UIADD3.X UR7, UR12, UR11, URZ, UP0, !UPT ;  /* 0x0000000b0c072290 */ /* 0x000fe200087fe43f */
[----:B------:R1:W2:Y:S01]  /*0d20*/  @P2 LDG.E R7, [R2.64] ;  /* 0x0000000402072981 */ /* 0x0002a2000c1e1900 */
[----:B------:R-:W-:-:S02]  /*0d30*/  UIADD3 UR8, UP0, UR13, UR8, URZ ;  /* 0x000000080d087290 */ /* 0x000fc4000ff1e03f */
[----:B------:R-:W-:Y:S01]  /*0d40*/  PLOP3.LUT P1, PT, PT, PT, UP4, 0x80, 0x0 ;  /* 0x000000000000781c */ /* 0x000fe20003f2f048 */
[----:B------:R1:W3:Y:S01]  /*0d50*/  @P2 LDG.E R6, [R2.64+0x4] ;  /* 0x0000040402062981 */ /* 0x0002e2000c1e1900 */
[----:B------:R-:W-:Y:S01]  /*0d60*/  UIADD3.X UR9, UR12, UR9, URZ, UP0, !UPT ;  /* 0x000000090c097290 */ /* 0x000fe200087fe43f */
[----:B------:R-:W-:Y:S01]  /*0d70*/  PLOP3.LUT P0, PT, PT, PT, UP2, 0x80, 0x0 ;  /* 0x000000000000781c */ /* 0x000fe20003f0f028 */
[----:B------:R-:W-:Y:S02]  /*0d80*/  IMAD.U32 R4, RZ, RZ, UR6 ;  /* 0x00000006ff047e24 */ /* 0x000fe4000f8e00ff */
[----:B------:R-:W-:-:S10]  /*0d90*/  IMAD.U32 R5, RZ, RZ, UR7 ;  /* 0x00000007ff057e24 */ /* 0x000fd4000f8e00ff */
[----:B------:R-:W4:Y:S01]  /*0da0*/  @P0 LDG.E R4, [R4.64] ;  /* 0x0000000404040981 */ /* 0x000f22000c1e1900 */
[----:B-1----:R-:W-:Y:S02]  /*0db0*/  IMAD.U32 R2, RZ, RZ, UR8 ;  /* 0x00000008ff027e24 */ /* 0x002fe4000f8e00ff */
[----:B------:R-:W-:-:S05]  /*0dc0*/  IMAD.U32 R3, RZ, RZ, UR9 ;  /* 0x00000009ff037e24 */ /* 0x000fca000f8e00ff */
[----:B-----5:R-:W5:Y:S01]  /*0dd0*/  @!P1 LDG.E R0, [R2.64] ;  /* 0x0000000402009981 */ /* 0x020f62000c1e1900 */
        /* <DEDUP_REMOVED lines=11> */
[----:B--2---:R-:W1:Y:S08]  /*0e90*/  @P2 R2UR UR15, R7 ;  /* 0x00000000070f23c2 */ /* 0x004e7000000e0000 */
[----:B---3--:R-:W1:Y:S08]  /*0ea0*/  @P2 R2UR UR7, R6 ;  /* 0x00000000060723c2 */ /* 0x008e7000000e0000 */
[----:B----4-:R2:W3:Y:S08]  /*0eb0*/  @P0 R2UR UR22, R4 ;  /* 0x00000000041603c2 */ /* 0x0104f000000e0000 */
[----:B-----5:R4:W2:Y:S01]  /*0ec0*/  @!P1 R2UR UR30, R0 ;  /* 0x00000000001e93c2 */ /* 0x0208a200000e0000 */
[----:B------:R-:W-:-:S04]  /*0ed0*/  ISETP.NE.U32.AND P1, PT, RZ, c[0x0][0x248], PT ;  /* 0x00009200ff007a0c */ /* 0x000fc80003f25070 */
[----:B------:R-:W-:Y:S01]  /*0ee0*/  ISETP.NE.AND.EX P1, PT, RZ, c[0x0][0x24c], PT, P1 ;  /* 0x00009300ff007a0c */ /* 0x000fe20003f25310 */
[----:B-1----:R-:W-:-:S07]  /*0ef0*/  @UP1 UIADD3 UR19, UR7, -UR15, URZ ;  /* 0x8000000f07131290 */ /* 0x002fce000fffe03f */
[----:B------:R-:W-:Y:S01]  /*0f00*/  @!UP1 ULDC UR19, c[0x0][0x214] ;  /* 0x0000850000139ab9 */ /* 0x000fe20000000800 */
[----:B----4-:R-:W-:-:S04]  /*0f10*/  LEA.HI R0, R24, R25, RZ, 0x3 ;  /* 0x0000001918007211 */ /* 0x010fc800078f18ff */
[----:B------:R-:W-:Y:S01]  /*0f20*/  SHF.R.S32.HI R12, RZ, 0x3, R0 ;  /* 0x00000003ff0c7819 */ /* 0x000fe20000011400 */
[----:B------:R-:W-:-:S03]  /*0f30*/  IMAD.U32 R0, RZ, RZ, UR6 ;  /* 0x00000006ff007e24 */ /* 0x000fc6000f8e00ff */
[----:B------:R-:W-:Y:S02]  /*0f40*/  IADD3 R19, P0, R12, UR6, RZ ;  /* 0x000000060c137c10 */ /* 0x000fe4000ff1e0ff */
[----:B------:R-:W-:-:S04]  /*0f50*/  SHF.R.S32.HI R23, RZ, 0x1f, R12 ;  /* 0x0000001fff177819 */ /* 0x000fc8000001140c */
[----:B------:R-:W-:Y:S01]  /*0f60*/  LEA.HI.X.SX32 R20, R0, R23, 0x1, P0 ;  /* 0x0000001700147211 */ /* 0x000fe200000f0eff */
[----:B------:R-:W-:Y:S05]  /*0f70*/  @!P1 BRA `(.L_x_897) ;  /* 0x0000007000009947 */ /* 0x000fea0003800000 */
[----:B--23--:R-:W-:-:S13]  /*0f80*/  PLOP3.LUT P0, PT, PT, PT, UP3, 0x80, 0x0 ;  /* 0x000000000000781c */ /* 0x00cfda0003f0f038 */
[----:B------:R-:W2:Y:S04]  /*0f90*/  @P0 LDG.E R0, [R2.64+0x4] ;  /* 0x0000040402000981 */ /* 0x000ea8000c1e1900 */
[----:B------:R-:W3:Y:S01]  /*0fa0*/  @!P0 LDG.E R2, [R2.64] ;  /* 0x0000000402028981 */ /* 0x000ee2000c1e1900 */
[----:B--2---:R-:W1:Y:S02]  /*0fb0*/  @P0 R2UR UR6, R0 ;  /* 0x00000000000603c2 */ /* 0x004e6400000e0000 */
[----:B-1----:R-:W-:-:S11]  /*0fc0*/  @UP3 UIADD3 UR8, UR6, -UR30, URZ ;  /* 0x8000001e06083290 */ /* 0x002fd6000fffe03f */
[----:B---3--:R1:W2:Y:S01]  /*0fd0*/  @!P0 R2UR UR8, R2 ;  /* 0x00000000020883c2 */ /* 0x0082a200000e0000 */
[----:B------:R-:W-:-:S07]  /*0fe0*/  DEPBAR.LE SB1, 0x0, {2} ;  /* 0x000090040000791a */ /* 0x000fce0000000000 */
.L_x_897:
[----:B--23--:R-:W-:Y:S02]  /*0ff0*/  ULDC.64 UR6, c[0x0][0x258] ;  /* 0x0000960000067ab9 */ /* 0x00cfe40000000a00 */
        /* <DEDUP_REMOVED lines=58> */
.L_x_899:
        /* <DEDUP_REMOVED lines=43> */
.L_x_900:
        /* <DEDUP_REMOVED lines=45> */
.L_x_901:
[----:B------:R-:W-:-:S04]  /*1920*/  UMOV UR11, UR52 ;  /* 0x00000034000b7c82 */ /* 0x000fc80008000000 */
.L_x_902:
[----:B------:R-:W-:Y:S01]  /*1930*/  UIADD3 UR6, UP4, UP3, UR6, UR46, UR48 ;  /* 0x0000002e06067290 */ /* 0x000fe2000fb9e030 */
[----:B------:R-:W-:Y:S01]  /*1940*/  IMAD.U32 R17, RZ, RZ, UR5 ;  /* 0x00000005ff117e24 */ /* 0x000fe2000f8e00ff */
[----:B------:R-:W-:Y:S01]  /*1950*/  LEA.HI R0, R24, R25, RZ, 0x5 ;  /* 0x0000001918007211 */ /* 0x000fe200078f28ff */
[----:B------:R-:W-:Y:S01]  /*1960*/  IMAD.U32 R16, RZ, RZ, UR4 ;  /* 0x00000004ff107e24 */ /* 0x000fe2000f8e00ff */
[----:B------:R-:W-:Y:S01]  /*1970*/  UIADD3 UR15, UP2, UP1, UR16, UR6, UR17 ;  /* 0x00000006100f7290 */ /* 0x000fe2000f95e011 */
[----:B------:R-:W-:Y:S01]  /*1980*/  SHF.R.S32.HI R245, RZ, 0x1f, R244 ;  /* 0x0000001ffff57819 */ /* 0x000fe200000114f4 */
[----:B------:R-:W-:Y:S01]  /*1990*/  UIADD3.X UR6, UR9, UR50, UR55, UP4, UP3 ;  /* 0x0000003209067290 */ /* 0x000fe2000a7e6437 */
[----:B------:R-:W-:Y:S01]  /*19a0*/  LOP3.LUT R2, R0, 0xffffffe0, RZ, 0xc0, !PT ;  /* 0xffffffe000027812 */ /* 0x000fe200078ec0ff */
[----:B------:R-:W-:Y:S01]  /*19b0*/  ULDC.64 UR4, c[0x0][0x3c8] ;  /* 0x0000f20000047ab9 */ /* 0x000fe20000000a00 */
[----:B------:R-:W-:Y:S01]  /*19c0*/  SHF.R.S32.HI R0, RZ, 0x5, R0 ;  /* 0x00000005ff007819 */ /* 0x000fe20000011400 */
[----:B------:R-:W-:Y:S01]  /*19d0*/  UIADD3.X UR12, UR10, UR6, UR12, UP2, UP1 ;  /* 0x000000060a0c7290 */ /* 0x000fe200097e240c */
[----:B------:R-:W-:Y:S01]  /*19e0*/  IADD3 R9, P0, R12, UR13, RZ ;  /* 0x0000000d0c097c10 */ /* 0x000fe2000ff1e0ff */
[----:B------:R-:W-:Y:S01]  /*19f0*/  IMAD.IADD R21, R25, 0x1, -R2 ;  /* 0x0000000119157824 */ /* 0x000fe200078e0a02 */
[----:B------:R-:W-:Y:S01]  /*1a00*/  ULDC.64 UR6, c[0x0][0x1a8] ;  /* 0x00006a0000067ab9 */ /* 0x000fe20000000a00 */
[----:B------:R-:W-:Y:S01]  /*1a10*/  IADD3 R2, P2, R244, UR21, RZ ;  /* 0x00000015f4027c10 */ /* 0x000fe2000ff5e0ff */
[----:B------:R-:W-:Y:S01]  /*1a20*/  UIMAD UR6, UR59, UR6, URZ ;  /* 0x000000063b0672a4 */ /* 0x000fe2000f8e023f */
[----:B------:R-:W-:Y:S01]  /*1a30*/  IMAD R0, R0, UR47, R21 ;  /* 0x0000002f00007c24 */ /* 0x000fe2000f8e0215 */
[----:B------:R-:W-:Y:S01]  /*1a40*/  IADD3.X R13, R23, UR32, RZ, P0, !PT ;  /* 0x00000020170d7c10 */ /* 0x000fe200087fe4ff */
[----:B------:R-:W-:Y:S01]  /*1a50*/  IMAD.U32 R4, RZ, RZ, UR13 ;  /* 0x0000000dff047e24 */ /* 0x000fe2000f8e00ff */
[----:B------:R-:W-:Y:S01]  /*1a60*/  UIMAD UR9, UR35, UR7, UR6 ;  /* 0x00000007230972a4 */ /* 0x000fe2000f8e0206 */
[----:B------:R-:W-:Y:S01]  /*1a70*/  IADD3.X R3, R245, UR24, RZ, P2, !PT ;  /* 0x00000018f5037c10 */ /* 0x000fe200097fe4ff */
[----:B------:R-:W-:Y:S01]  /*1a80*/  IMAD.U32 R7, RZ, RZ, UR35 ;  /* 0x00000023ff077e24 */ /* 0x000fe2000f8e00ff */
[----:B------:R-:W-:Y:S01]  /*1a90*/  ULDC.64 UR6, c[0x0][0x370] ;  /* 0x0000dc0000067ab9 */ /* 0x000fe20000000a00 */
[----:B------:R-:W-:Y:S01]  /*1aa0*/  IADD3 R8, P0, R0, UR15, RZ ;  /* 0x0000000f00087c10 */ /* 0x000fe2000ff1e0ff */
[----:B------:R-:W-:Y:S01]  /*1ab0*/  UIMAD UR6, UR32, UR6, URZ ;  /* 0x00000006200672a4 */ /* 0x000fe2000f8e023f */
[----:B------:R-:W-:Y:S01]  /*1ac0*/  IMAD.WIDE.U32 R2, R4, c[0x0][0x370], R2 ;  /* 0x0000dc0004027a25 */ /* 0x000fe200078e0002 */
[----:B------:R-:W-:Y:S01]  /*1ad0*/  UIADD3 UR14, UR13, UR14, URZ ;  /* 0x0000000e0d0e7290 */ /* 0x000fe2000fffe03f */
[----:B------:R-:W-:Y:S01]  /*1ae0*/  LEA.HI.X.SX32 R15, R0, UR12, 0x1, P0 ;  /* 0x0000000c000f7c11 */ /* 0x000fe200080f0eff */
[----:B------:R-:W-:Y:S01]  /*1af0*/  UIMAD UR10, UR13, UR7, UR6 ;  /* 0x000000070d0a72a4 */ /* 0x000fe2000f8e0206 */
[----:B------:R-:W-:Y:S01]  /*1b00*/  IMAD R0, R13, c[0x0][0x190], RZ ;  /* 0x000064000d007a24 */ /* 0x000fe200078e02ff */
[----:B------:R-:W-:Y:S01]  /*1b10*/  BSSY B1, `(.L_x_898) ;  /* 0x0000a83000017945 */ /* 0x000fe20003800000 */
        /* <DEDUP_REMOVED lines=8> */
[----:B------:R-:W-:Y:S02]  /*1ba0*/  IMAD.WIDE.U32 R2, R7, c[0x0][0x378], R2 ;  /* 0x0000de0007027a25 */ /* 0x000fe400078e0002 */
[----:B------:R-:W-:Y:S01]  /*1bb0*/  UMOV UR11, 0x4 ;  /* 0x00000004000b7882 */ /* 0x000fe20000000000 */
[----:B------:R-:W-:Y:S01]  /*1bc0*/  IADD3.X R7, R5, UR29, R18, P0, !PT ;  /* 0x0000001d05077c10 */ /* 0x000fe200087fe412 */
[----:B------:R-:W-:Y:S01]  /*1bd0*/  UIMAD.WIDE UR6, UR6, UR11, UR4 ;  /* 0x0000000b060672a5 */ /* 0x000fe2000f8e0204 */
[C---:B------:R-:W-:Y:S01]  /*1be0*/  LEA R234, P0, R8.reuse, c[0x0][0x350], 0x2 ;  /* 0x0000d40008ea7a11 */ /* 0x040fe200078010ff */
[----:B------:R-:W-:Y:S01]  /*1bf0*/  IMAD.U32 R10, RZ, RZ, UR35 ;  /* 0x00000023ff0a7e24 */ /* 0x000fe2000f8e00ff */
[----:B------:R-:W-:Y:S01]  /*1c00*/  ULDC UR5, c[0x0][0x2e8] ;  /* 0x0000ba0000057ab9 */ /* 0x000fe20000000800 */
[----:B------:R-:W-:Y:S01]  /*1c10*/  IADD3 R5, R3, UR8, RZ ;  /* 0x0000000803057c10 */ /* 0x000fe2000fffe0ff */
[----:B------:R-:W-:Y:S01]  /*1c20*/  IMAD R0, R23, c[0x0][0x370], RZ ;  /* 0x0000dc0017007a24 */ /* 0x000fe200078e02ff */
[----:B------:R-:W-:Y:S01]  /*1c30*/  LEA.HI.X R235, R8, c[0x0][0x354], R15, 0x2, P0 ;  /* 0x0000d50008eb7a11 */ /* 0x000fe200000f140f */
[----:B------:R-:W-:Y:S01]  /*1c40*/  UMOV UR16, UR6 ;  /* 0x0000000600107c82 */ /* 0x000fe20008000000 */
[----:B------:R-:W-:Y:S01]  /*1c50*/  IMAD.MOV.U32 R4, RZ, RZ, R2 ;  /* 0x000000ffff047224 */ /* 0x000fe200078e0002 */
[----:B------:R-:W-:Y:S01]  /*1c60*/  UIADD3 UR6, -UR18, UR19, UR20 ;  /* 0x0000001312067290 */ /* 0x000fe2000fffe114 */
[----:B------:R-:W-:Y:S01]  /*1c70*/  IMAD.WIDE.U32 R10, R10, c[0x0][0x1a8], R6 ;  /* 0x00006a000a0a7a25 */ /* 0x000fe200078e0006 */
[----:B------:R-:W-:-:S02]  /*1c80*/  UMOV UR13, UR7 ;  /* 0x00000007000d7c82 */ /* 0x000fc40008000000 */
[----:B------:R-:W-:Y:S01]  /*1c90*/  UIADD3 UR6, UR6, -UR5, URZ ;  /* 0x8000000506067290 */ /* 0x000fe2000fffe03f */
[C---:B------:R-:W-:Y:S01]  /*1ca0*/  IMAD R0, R12.reuse, c[0x0][0x374], R0 ;  /* 0x0000dd000c007a24 */ /* 0x040fe200078e0200 */
[----:B------:R-:W-:Y:S01]  /*1cb0*/  IADD3 R15, R11, UR9, RZ ;  /* 0x000000090b0f7c10 */ /* 0x000fe2000fffe0ff */
[----:B------:R-:W-:Y:S01]  /*1cc0*/  IMAD.WIDE.U32 R4, R12, c[0x0][0x370], R4 ;  /* 0x0000dc000c047a25 */ /* 0x000fe200078e0004 */
[----:B------:R-:W-:Y:S01]  /*1cd0*/  USHF.R.S32.HI UR17, URZ, 0x1f, UR6 ;  /* 0x0000001f3f117899 */ /* 0x000fe20008011406 */
[----:B------:R-:W-:Y:S01]  /*1ce0*/  LEA R241, P3, R10, c[0x0][0x160], 0x1 ;  /* 0x000058000af17a11 */ /* 0x000fe200078608ff */
[----:B------:R-:W-:Y:S01]  /*1cf0*/  ULDC.64 UR4, c[0x0][0x200] ;  /* 0x0000800000047ab9 */ /* 0x000fe20000000a00 */
[----:B------:R-:W-:Y:S01]  /*1d00*/  IMAD.IADD R8, R5, 0x1, R0 ;  /* 0x0000000105087824 */ /* 0x000fe200078e0200 */
[----:B------:R-:W-:Y:S01]  /*1d10*/  ULEA.HI UR17, UR17, UR6, URZ, 0x6 ;  /* 0x0000000611117291 */ /* 0x000fe2000f8f303f */
[----:B------:R-:W-:Y:S01]  /*1d20*/  LEA R240, P2, R4, c[0x0][0x330], 0x1 ;  /* 0x0000cc0004f07a11 */ /* 0x000fe200078408ff */
[----:B------:R-:W-:Y:S01]  /*1d30*/  UIMAD.WIDE UR14, UR14, UR11, UR4 ;  /* 0x0000000b0e0e72a5 */ /* 0x000fe2000f8e0204 */
[----:B------:R1:W2:Y:S01]  /*1d40*/  R2UR UR5, R17 ;  /* 0x00000000110573c2 */ /* 0x0002a200000e0000 */
[----:B------:R-:W-:Y:S01]  /*1d50*/  USHF.R.S32.HI UR17, URZ, 0x6, UR17 ;  /* 0x000000063f117899 */ /* 0x000fe20008011411 */
[----:B------:R-:W-:Y:S01]  /*1d60*/  LEA.HI.X R242, R10, c[0x0][0x164], R15, 0x1, P3 ;  /* 0x000059000af27a11 */ /* 0x000fe200018f0c0f */
[----:B------:R-:W-:Y:S01]  /*1d70*/  UIADD3 UR7, UR34, -0x1, URZ ;  /* 0xffffffff22077890 */ /* 0x000fe2000fffe03f */
[----:B------:R-:W-:Y:S01]  /*1d80*/  LEA.HI.X R243, R4, c[0x0][0x334], R8, 0x1, P2 ;  /* 0x0000cd0004f37a11 */ /* 0x000fe200010f0c08 */
[----:B------:R-:W-:-:S03]  /*1d90*/  UISETP.LT.AND UP1, UPT, URZ, UR17, UPT ;  /* 0x000000113f00728c */ /* 0x000fc6000bf21270 */
[----:B------:R1:W3:Y:S01]  /*1da0*/  R2UR UR4, R16 ;  /* 0x00000000100473c2 */ /* 0x0002e200000e0000 */
[----:B------:R-:W-:-:S04]  /*1db0*/  USEL UR17, URZ, UR17, !UP1 ;  /* 0x000000113f117287 */ /* 0x000fc8000c800000 */
[----:B------:R-:W-:-:S06]  /*1dc0*/  UISETP.GT.AND UP1, UPT, UR34, UR17, UPT ;  /* 0x000000112200728c */ /* 0x000fcc000bf24270 */
[----:B------:R-:W-:-:S13]  /*1dd0*/  PLOP3.LUT P0, PT, PT, PT, UP1, 0x80, 0x0 ;  /* 0x000000000000781c */ /* 0x000fda0003f0f018 */
        /* <DEDUP_REMOVED lines=19> */
.L_x_904:
        /* <DEDUP_REMOVED lines=18> */
.L_x_905:
[----:B------:R1:W5:Y:S04]  /*2030*/  LDL R13, [R1+0x4] ;  /* 0x00000400010d7983 */ /* 0x0003680000100800 */
[----:B------:R1:W5:Y:S04]  /*2040*/  LDL R11, [R1] ;  /* 0x00000000010b7983 */ /* 0x0003680000100800 */
[----:B------:R1:W5:Y:S01]  /*2050*/  LDL R10, [R1+0x8] ;  /* 0x00000800010a7983 */ /* 0x0003620000100800 */
[----:B------:R-:W-:Y:S01]  /*2060*/  USHF.R.S32.HI UR10, URZ, 0x1f, UR20 ;  /* 0x0000001f3f0a7899 */ /* 0x000fe20008011414 */
[----:B------:R-:W-:Y:S01]  /*2070*/  IMAD.U32 R9, RZ, RZ, UR20 ;  /* 0x00000014ff097e24 */ /* 0x000fe2000f8e00ff */
[----:B------:R-:W-:Y:S01]  /*2080*/  ULDC.64 UR6, c[0x0][0x3a0] ;  /* 0x0000e80000067ab9 */ /* 0x000fe20000000a00 */
[----:B------:R-:W-:Y:S01]  /*2090*/  BSSY B0, `(.L_x_906) ;  /* 0x0000020000007945 */ /* 0x000fe20003800000 */
[----:B------:R-:W-:Y:S01]  /*20a0*/  UIMAD UR6, UR10, UR6, URZ ;  /* 0x000000060a0672a4 */ /* 0x000fe2000f8e023f */
[----:B------:R-:W-:Y:S01]  /*20b0*/  IMAD.WIDE.U32 R2, R9, c[0x0][0x3a0], R244 ;  /* 0x0000e80009027a25 */ /* 0x000fe200078e00f4 */
[----:B------:R-:W-:-:S02]  /*20c0*/  ULDC.64 UR8, c[0x0][0x3b8] ;  /* 0x0000ee0000087ab9 */ /* 0x000fc40000000a00 */
[----:B------:R-:W-:Y:S02]  /*20d0*/  UIMAD UR7, UR20, UR7, UR6 ;  /* 0x00000007140772a4 */ /* 0x000fe4000f8e0206 */
        /* <DEDUP_REMOVED lines=11> */
[----:B-1----:R-:W-:Y:S01]  /*2190*/  IMAD R0, R23, c[0x0][0x3a0], RZ ;  /* 0x0000e80017007a24 */ /* 0x002fe200078e02ff */
[----:B------:R-:W-:Y:S01]  /*21a0*/  ISETP.GE.AND P4, PT, R244, c[0x0][0x220], PT ;  /* 0x00008800f4007a0c */ /* 0x000fe20003f86270 */
[----:B------:R-:W-:Y:S01]  /*21b0*/  IMAD.MOV.U32 R2, RZ, RZ, R4 ;  /* 0x000000ffff027224 */ /* 0x000fe200078e0004 */
[----:B-----5:R-:W-:Y:S01]  /*21c0*/  ISETP.GE.AND P3, PT, R13, c[0x0][0x220], PT ;  /* 0x000088000d007a0c */ /* 0x020fe20003f66270 */
        /* <DEDUP_REMOVED lines=12> */
.L_x_907:
[----:B-1----:R-:W-:Y:S05]  /*2290*/  BSYNC B0 ;  /* 0x0000000000007941 */ /* 0x002fea0003800000 */
.L_x_906:
[----:B------:R-:W-:Y:S01]  /*22a0*/  IADD3 R0, R12, 0x20, RZ ;  /* 0x000000200c007810 */ /* 0x000fe20007ffe0ff */
[----:B------:R-:W-:Y:S03]  /*22b0*/  BSSY B0, `(.L_x_908) ;  /* 0x0000014000007945 */ /* 0x000fe60003800000 */
[----:B------:R-:W-:-:S13]  /*22c0*/  ISETP.GE.AND P4, PT, R0, UR6, PT ;  /* 0x0000000600007c0c */ /* 0x000fda000bf86270 */
[----:B------:R-:W-:Y:S05]  /*22d0*/  @P4 BRA `(.L_x_909) ;  /* 0x0000011000004947 */ /* 0x000fea0003800000 */
[----:B------:R-:W-:Y:S01]  /*22e0*/  IADD3 R0, P0, R12, 0x20, RZ ;  /* 0x000000200c007810 */ /* 0x000fe20007f1e0ff */
[----:B------:R-:W-:Y:S01]  /*22f0*/  IMAD.MOV.U32 R5, RZ, RZ, R8 ;  /* 0x000000ffff057224 */ /* 0x000fe200078e0008 */
[----:B------:R-:W-:Y:S02]  /*2300*/  ISETP.GE.AND P3, PT, R244, c[0x0][0x220], PT ;  /* 0x00008800f4007a0c */ /* 0x000fe40003f66270 */
[----:B-----5:R-:W-:Y:S01]  /*2310*/  ISETP.GE.AND P2, PT, R13, c[0x0][0x220], PT ;  /* 0x000088000d007a0c */ /* 0x020fe20003f46270 */
        /* <DEDUP_REMOVED lines=13> */
.L_x_909:
[----:B------:R-:W-:Y:S05]  /*23f0*/  BSYNC B0 ;  /* 0x0000000000007941 */ /* 0x000fea0003800000 */
.L_x_908:
        /* <DEDUP_REMOVED lines=31> */
.L_x_911:
[----:B------:R-:W-:Y:S05]  /*25f0*/  BSYNC B0 ;  /* 0x0000000000007941 */ /* 0x000fea0003800000 */
.L_x_910:
[----:B------:R-:W-:Y:S05]  /*2600*/  @P4 BRA `(.L_x_912) ;  /* 0x00009d3000004947 */ /* 0x000fea0003800000 */
[----:B------:R-:W-:Y:S01]  /*2610*/  IADD3 R0, P0, R12, 0x20, RZ ;  /* 0x000000200c007810 */ /* 0x000fe20007f1e0ff */
[----:B------:R-:W-:Y:S01]  /*2620*/  IMAD.MOV.U32 R5, RZ, RZ, R8 ;  /* 0x000000ffff057224 */ /* 0x000fe200078e0008 */
[----:B------:R-:W-:-:S02]  /*2630*/  ISETP.GE.AND P2, PT, R244, c[0x0][0x220], PT ;  /* 0x00008800f4007a0c */ /* 0x000fc40003f46270 */
[----:B-----5:R-:W-:Y:S01]  /*2640*/  ISETP.GE.AND P1, PT, R13, c[0x0][0x220], PT ;  /* 0x000088000d007a0c */ /* 0x020fe20003f26270 */
        /* <DEDUP_REMOVED lines=15> */
.L_x_903:
        /* <DEDUP_REMOVED lines=16> */
[----:B------:R-:W2:Y:S04]  /*2840*/  LDL R27, [R1+0x4] ;  /* 0x00000400011b7983 */ /* 0x000ea80000100800 */
[----:B------:R-:W3:Y:S04]  /*2850*/  LDL R26, [R1] ;  /* 0x00000000011a7983 */ /* 0x000ee80000100800 */
[----:B------:R-:W4:Y:S01]  /*2860*/  LDL R17, [R1+0x8] ;  /* 0x0000080001117983 */ /* 0x000f220000100800 */
[----:B------:R-:W-:Y:S01]  /*2870*/  MOV R3, UR24 ;  /* 0x0000001800037c02 */ /* 0x000fe20008000f00 */
[----:B------:R-:W-:Y:S01]  /*2880*/  IMAD R0, R13, c[0x0][0x370], RZ ;  /* 0x0000dc000d007a24 */ /* 0x000fe200078e02ff */
[----:B------:R-:W-:Y:S01]  /*2890*/  MOV R6, UR35 ;  /* 0x0000002300067c02 */ /* 0x000fe20008000f00 */
[----:B------:R-:W-:Y:S01]  /*28a0*/  IMAD.U32 R2, RZ, RZ, UR21 ;  /* 0x00000015ff027e24 */ /* 0x000fe2000f8e00ff */
[----:B------:R-:W-:Y:S01]  /*28b0*/  ISETP.GE.AND P4, PT, R244, c[0x0][0x220], PT ;  /* 0x00008800f4007a0c */ /* 0x000fe20003f86270 */
[----:B------:R-:W-:-:S02]  /*28c0*/  IMAD R0, R9, c[0x0][0x374], R0 ;  /* 0x0000dd0009007a24 */ /* 0x000fc400078e0200 */
[----:B------:R-:W-:-:S04]  /*28d0*/  IMAD.WIDE.U32 R2, R9, c[0x0][0x370], R2 ;  /* 0x0000dc0009027a25 */ /* 0x000fc800078e0002 */
        /* <DEDUP_REMOVED lines=13> */
[----:B------:R1:W-:Y:S01]  /*29b0*/  @!P4 LDGSTS.E.BYPASS.LTC128B.128 [R237+0x10000], [R6.64] ;  /* 0x1000000006edcfae */ /* 0x0003e2000b901d44 */
[----:B--2---:R-:W-:Y:S02]  /*29c0*/  ISETP.GE.AND P3, PT, R27, c[0x0][0x220], PT ;  /* 0x000088001b007a0c */ /* 0x004fe40003f66270 */
[----:B---3--:R-:W-:Y:S02]  /*29d0*/  ISETP.GE.AND P2, PT, R26, c[0x0][0x220], PT ;  /* 0x000088001a007a0c */ /* 0x008fe40003f46270 */
[----:B----4-:R-:W-:-:S09]  /*29e0*/  ISETP.GE.AND P1, PT, R17, c[0x0][0x220], PT ;  /* 0x0000880011007a0c */ /* 0x010fd20003f26270 */
        /* <DEDUP_REMOVED lines=16> */
.L_x_914:
[----:B------:R-:W-:Y:S05]  /*2af0*/  BSYNC B0 ;  /* 0x0000000000007941 */ /* 0x000fea0003800000 */
.L_x_913:
        /* <DEDUP_REMOVED lines=9> */
[----:B-12---:R-:W2:Y:S04]  /*2b90*/  LDL R2, [R1+0x4] ;  /* 0x0000040001027983 */ /* 0x006ea80000100800 */
[----:B------:R-:W4:Y:S04]  /*2ba0*/  LDL R0, [R1] ;  /* 0x0000000001007983 */ /* 0x000f280000100800 */
[----:B------:R-:W5:Y:S01]  /*2bb0*/  LDL R26, [R1+0x8] ;  /* 0x00000800011a7983 */ /* 0x000f620000100800 */
[----:B------:R-:W-:Y:S01]  /*2bc0*/  ISETP.GE.AND P4, PT, R244, c[0x0][0x220], PT ;  /* 0x00008800f4007a0c */ /* 0x000fe20003f86270 */
[----:B------:R-:W-:-:S12]  /*2bd0*/  IMAD.WIDE.U32 R6, R13, c[0x0][0x370], RZ ;  /* 0x0000dc000d067a25 */ /* 0x000fd800078e00ff */
[----:B------:R-:W-:Y:S01]  /*2be0*/  @!P4 IMAD.MOV.U32 R3, RZ, RZ, c[0x0][0x374] ;  /* 0x0000dd00ff03c624 */ /* 0x000fe200078e00ff */
[----:B------:R1:W-:Y:S01]  /*2bf0*/  @P4 STS.128 [R237+0x11000], RZ ;  /* 0x011000ffed004388 */ /* 0x0003e20000000c00 */
[----:B--2---:R-:W-:Y:S01]  /*2c00*/  ISETP.GE.AND P3, PT, R2, c[0x0][0x220], PT ;  /* 0x0000880002007a0c */ /* 0x004fe20003f66270 */
[----:B------:R-:W-:Y:S01]  /*2c10*/  @!P4 IMAD.MOV.U32 R2, RZ, RZ, c[0x0][0x370] ;  /* 0x0000dc00ff02c624 */ /* 0x000fe200078e00ff */
[----:B----4-:R-:W-:Y:S02]  /*2c20*/  ISETP.GE.AND P2, PT, R0, c[0x0][0x220], PT ;  /* 0x0000880000007a0c */ /* 0x010fe40003f46270 */
[----:B------:R-:W-:Y:S01]  /*2c30*/  IADD3 R0, P1, R4, R6, RZ ;  /* 0x0000000604007210 */ /* 0x000fe20007f3e0ff */
[----:B------:R-:W-:Y:S01]  /*2c40*/  IMAD R4, R13, c[0x0][0x374], RZ ;  /* 0x0000dd000d047a24 */ /* 0x000fe200078e02ff */
[----:B------:R-:W-:-:S04]  /*2c50*/  @!P4 LEA R6, P0, R2, R240, 0x6 ;  /* 0x000000f00206c211 */ /* 0x000fc800078030ff */
[----:B------:R-:W-:Y:S02]  /*2c60*/  IADD3.X R8, R8, R7, R4, P1, !PT ;  /* 0x0000000708087210 */ /* 0x000fe40000ffe404 */
        /* <DEDUP_REMOVED lines=8> */
[----:B-----5:R-:W-:Y:S01]  /*2cf0*/  ISETP.GE.AND P0, PT, R26, c[0x0][0x220], PT ;  /* 0x000088001a007a0c */ /* 0x020fe20003f06270 */
        /* <DEDUP_REMOVED lines=19> */
.L_x_916:
[----:B------:R-:W-:Y:S05]  /*2e30*/  BSYNC B0 ;  /* 0x0000000000007941 */ /* 0x000fea0003800000 */
.L_x_915:
        /* <DEDUP_REMOVED lines=23> */
.L_x_918:
[----:B-1----:R-:W4:Y:S04]  /*2fb0*/  LDL R7, [R1+0x4] ;  /* 0x0000040001077983 */ /* 0x002f280000100800 */
[----:B------:R-:W5:Y:S04]  /*2fc0*/  LDL R6, [R1] ;  /* 0x0000000001067983 */ /* 0x000f680000100800 */
[----:B--2---:R-:W2:Y:S01]  /*2fd0*/  LDL R8, [R1+0x8] ;  /* 0x0000080001087983 */ /* 0x004ea20000100800 */
[----:B------:R-:W-:Y:S01]  /*2fe0*/  IMAD.U32 R2, RZ, RZ, UR31 ;  /* 0x0000001fff027e24 */ /* 0x000fe2000f8e00ff */
[----:B------:R-:W-:Y:S01]  /*2ff0*/  ISETP.GE.AND P1, PT, R244, c[0x0][0x220], PT ;  /* 0x00008800f4007a0c */ /* 0x000fe20003f26270 */
[----:B------:R-:W-:Y:S01]  /*3000*/  IMAD.U32 R3, RZ, RZ, UR29 ;  /* 0x0000001dff037e24 */ /* 0x000fe2000f8e00ff */
[----:B------:R-:W-:Y:S01]  /*3010*/  MOV R0, 0x2 ;  /* 0x0000000200007802 */ /* 0x000fe20000000f00 */
[----:B------:R-:W-:-:S02]  /*3020*/  IMAD.U32 R4, RZ, RZ, UR35 ;  /* 0x00000023ff047e24 */ /* 0x000fc4000f8e00ff */
[----:B------:R-:W-:-:S05]  /*3030*/  IMAD.WIDE.U32 R2, R9, c[0x0][0x190], R2 ;  /* 0x0000640009027a25 */ /* 0x000fca00078e0002 */
[----:B------:R-:W-:-:S03]  /*3040*/  IADD3 R3, R18, R3, RZ ;  /* 0x0000000312037210 */ /* 0x000fc60007ffe0ff */
[----:B------:R1:W-:Y:S02]  /*3050*/  @P1 STS [R236], RZ ;  /* 0x000000ffec001388 */ /* 0x0003e40000000800 */
[----:B------:R-:W-:Y:S02]  /*3060*/  IMAD.WIDE.U32 R4, R4, c[0x0][0x1a8], R2 ;  /* 0x00006a0004047a25 */ /* 0x000fe400078e0002 */
[----:B------:R1:W-:Y:S02]  /*3070*/  @P1 STS [R236+0x4], RZ ;  /* 0x000004ffec001388 */ /* 0x0003e40000000800 */
[----:B------:R-:W-:Y:S01]  /*3080*/  IMAD.WIDE R2, R244, R0, c[0x0][0x160] ;  /* 0x00005800f4027625 */ /* 0x000fe200078e0200 */
[----:B------:R-:W-:Y:S01]  /*3090*/  IADD3 R0, R5, UR9, RZ ;  /* 0x0000000905007c10 */ /* 0x000fe2000fffe0ff */
[----:B------:R1:W-:Y:S03]  /*30a0*/  @P1 STS [R236+0x8], RZ ;  /* 0x000008ffec001388 */ /* 0x0003e60000000800 */
[C---:B------:R-:W-:Y:S01]  /*30b0*/  LEA R2, P4, R4.reuse, R2, 0x1 ;  /* 0x0000000204027211 */ /* 0x040fe200078808ff */
[----:B------:R1:W-:Y:S03]  /*30c0*/  @P1 STS [R236+0xc], RZ ;  /* 0x00000cffec001388 */ /* 0x0003e60000000800 */
[----:B------:R-:W-:-:S02]  /*30d0*/  LEA.HI.X R3, R4, R3, R0, 0x1, P4 ;  /* 0x0000000304037211 */ /* 0x000fc400020f0c00 */
[----:B----4-:R-:W-:Y:S02]  /*30e0*/  ISETP.GE.AND P3, PT, R7, c[0x0][0x220], PT ;  /* 0x0000880007007a0c */ /* 0x010fe40003f66270 */
[----:B------:R-:W-:Y:S02]  /*30f0*/  @!P1 MOV R7, R242 ;  /* 0x000000f200079202 */ /* 0x000fe40000000f00 */
[----:B-----5:R-:W-:Y:S01]  /*3100*/  ISETP.GE.AND P2, PT, R6, c[0x0][0x220], PT ;  /* 0x0000880006007a0c */ /* 0x020fe20003f46270 */
[----:B------:R-:W-:-:S05]  /*3110*/  @!P1 IMAD.MOV.U32 R6, RZ, RZ, R241 ;  /* 0x000000ffff069224 */ /* 0x000fca00078e00f1 */
[----:B------:R-:W-:Y:S01]  /*3120*/  @!PT LDS RZ, [RZ] ;  /* 0x00000000fffff984 */ /* 0x000fe20000000800 */
[----:B------:R-:W-:Y:S01]  /*3130*/  @!PT LDS RZ, [RZ] ;  /* 0x00000000fffff984 */ /* 0x000fe20000000800 */
[----:B------:R-:W-:Y:S01]  /*3140*/  @!PT LDS RZ, [RZ] ;  /* 0x00000000fffff984 */ /* 0x000fe20000000800 */
[----:B------:R1:W-:Y:S01]  /*3150*/  @!P1 LDGSTS.E.BYPASS.LTC128B.128 [R236], [R6.64] ;  /* 0x0000000006ec9fae */ /* 0x0003e2000b901d44 */
[----:B--2---:R-:W-:-:S03]  /*3160*/  ISETP.GE.AND P1, PT, R8, c[0x0][0x220], PT ;  /* 0x0000880008007a0c */ /* 0x004fc60003f26270 */
        /* <DEDUP_REMOVED lines=25> */
.L_x_919:
[----:B------:R-:W-:Y:S05]  /*3300*/  BSYNC B0 ;  /* 0x0000000000007941 */ /* 0x000fea0003800000 */
.L_x_917:
[----:B------:R-:W-:Y:S01]  /*3310*/  BSSY B0, `(.L_x_920) ;  /* 0x0000049000007945 */ /* 0x000fe20003800000 */
[----:B-1----:R-:W-:-:S02]  /*3320*/  IMAD R4, R13, c[0x0][0x194], RZ ;  /* 0x000065000d047a24 */ /* 0x002fc400078e02ff */
        /* <DEDUP_REMOVED lines=19> */
.L_x_921:
[----:B------:R-:W5:Y:S04]  /*3460*/  LDL R0, [R1] ;  /* 0x0000000001007983 */ /* 0x000f680000100800 */
[----:B--2---:R-:W2:Y:S04]  /*3470*/  LDL R2, [R1+0x4] ;  /* 0x0000040001027983 */ /* 0x004ea80000100800 */
[----:B---3--:R-:W3:Y:S01]  /*3480*/  LDL R13, [R1+0x8] ;  /* 0x00000800010d7983 */ /* 0x008ee20000100800 */
[----:B------:R-:W-:-:S13]  /*3490*/  ISETP.GE.AND P4, PT, R244, c[0x0][0x220], PT ;  /* 0x00008800f4007a0c */ /* 0x000fda0003f86270 */
[----:B------:R-:W-:Y:S01]  /*34a0*/  @!P4 IMAD.MOV.U32 R3, RZ, RZ, c[0x0][0x194] ;  /* 0x00006500ff03c624 */ /* 0x000fe200078e00ff */
[----:B------:R1:W-:Y:S04]  /*34b0*/  @P4 STS [R236+0x1000], RZ ;  /* 0x001000ffec004388 */ /* 0x0003e80000000800 */
[----:B------:R1:W-:Y:S04]  /*34c0*/  @P4 STS [R236+0x1004], RZ ;  /* 0x001004ffec004388 */ /* 0x0003e80000000800 */
[----:B------:R1:W-:Y:S04]  /*34d0*/  @P4 STS [R236+0x1008], RZ ;  /* 0x001008ffec004388 */ /* 0x0003e80000000800 */
[----:B------:R1:W-:Y:S01]  /*34e0*/  @P4 STS [R236+0x100c], RZ ;  /* 0x00100cffec004388 */ /* 0x0003e20000000800 */
[----:B-----5:R-:W-:-:S02]  /*34f0*/  ISETP.GE.AND P2, PT, R0, c[0x0][0x220], PT ;  /* 0x0000880000007a0c */ /* 0x020fc40003f46270 */
[----:B--2---:R-:W-:Y:S01]  /*3500*/  ISETP.GE.AND P3, PT, R2, c[0x0][0x220], PT ;  /* 0x0000880002007a0c */ /* 0x004fe20003f66270 */
[----:B------:R-:W-:Y:S01]  /*3510*/  @!P4 IMAD.MOV.U32 R2, RZ, RZ, c[0x0][0x190] ;  /* 0x00006400ff02c624 */ /* 0x000fe200078e00ff */
[----:B------:R-:W-:-:S04]  /*3520*/  IADD3 R0, P5, R10, R8, RZ ;  /* 0x000000080a007210 */ /* 0x000fc80007fbe0ff */
[C---:B------:R-:W-:Y:S02]  /*3530*/  @!P4 LEA R6, P1, R2.reuse, R241, 0x6 ;  /* 0x000000f10206c211 */ /* 0x040fe400078230ff */
        /* <DEDUP_REMOVED lines=8> */
[----:B------:R-:W-:-:S02]  /*35c0*/  @!P2 LEA.HI.X R3, R0, c[0x0][0x164], R8, 0x1, P1 ;  /* 0x000059000003aa11 */ /* 0x000fc400008f0c08 */
[----:B---3--:R-:W-:Y:S02]  /*35d0*/  ISETP.GE.AND P1, PT, R13, c[0x0][0x220], PT ;  /* 0x000088000d007a0c */ /* 0x008fe40003f26270 */
[----:B------:R-:W-:Y:S01]  /*35e0*/  @!P3 LEA.HI.X R5, R0, c[0x0][0x164], R8, 0x1, P5 ;  /* 0x000059000005ba11 */ /* 0x000fe200028f0c08 */
        /* <DEDUP_REMOVED lines=21> */
[----:B-1----:R-:W-:-:S04]  /*3740*/  LEA R2, P1, R0, c[0x0][0x160], 0x1 ;  /* 0x0000580000027a11 */ /* 0x002fc800078208ff */
[----:B------:R-:W-:-:S05]  /*3750*/  LEA.HI.X R3, R0, c[0x0][0x164], R8, 0x1, P1 ;  /* 0x0000590000037a11 */ /* 0x000fca00008f0c08 */
[----:B------:R-:W-:Y:S01]  /*3760*/  @!PT LDS RZ, [RZ] ;  /* 0x00000000fffff984 */ /* 0x000fe20000000800 */
[----:B------:R-:W-:Y:S01]  /*3770*/  @!PT LDS RZ, [RZ] ;  /* 0x00000000fffff984 */ /* 0x000fe20000000800 */
[----:B------:R-:W-:Y:S01]  /*3780*/  @!PT LDS RZ, [RZ] ;  /* 0x00000000fffff984 */ /* 0x000fe20000000800 */
[----:B------:R1:W-:Y:S04]  /*3790*/  LDGSTS.E.BYPASS.LTC128B.128 [R236+0x7000], [R2.64+0x180] ;  /* 0x0700018002ec7fae */ /* 0x0003e8000b901d44 */
.L_x_922:
[----:B------:R-:W-:Y:S05]  /*37a0*/  BSYNC B0 ;  /* 0x0000000000007941 */ /* 0x000fea0003800000 */
.L_x_920:
[C---:B------:R-:W-:Y:S01]  /*37b0*/  IADD3 R0, R246.reuse, 0x8, RZ ;  /* 0x00000008f6007810 */ /* 0x040fe20007ffe0ff */
[----:B------:R-:W-:Y:S01]  /*37c0*/  USHF.R.S32.HI UR8, URZ, 0x1f, UR20 ;  /* 0x0000001f3f087899 */ /* 0x000fe20008011414 */
[----:B------:R-:W-:Y:S01]  /*37d0*/  ISETP.GE.AND P2, PT, R246, UR6, PT ;  /* 0x00000006f6007c0c */ /* 0x000fe2000bf46270 */
[----:B-12---:R-:W-:Y:S01]  /*37e0*/  IMAD.MOV.U32 R2, RZ, RZ, 0x4 ;  /* 0x00000004ff027424 */ /* 0x006fe200078e00ff */
[----:B------:R-:W-:Y:S01]  /*37f0*/  ISETP.GE.AND P1, PT, R0, UR6, PT ;  /* 0x0000000600007c0c */ /* 0x000fe2000bf26270 */
[----:B------:R-:W-:Y:S01]  /*3800*/  UIADD3 UR6, -UR20, UR18, URZ ;  /* 0x0000001214067290 */ /* 0x000fe2000fffe13f */
[----:B------:R-:W-:Y:S01]  /*3810*/  MOV R251, 0x7f800000 ;  /* 0x7f80000000fb7802 */ /* 0x000fe20000000f00 */
[----:B------:R-:W-:Y:S01]  /*3820*/  ULDC.64 UR10, c[0x0][0x198] ;  /* 0x00006600000a7ab9 */ /* 0x000fe20000000a00 */
[----:B------:R-:W-:Y:S01]  /*3830*/  IMAD.MOV.U32 R252, RZ, RZ, 0x7f800000 ;  /* 0x7f800000fffc7424 */ /* 0x000fe200078e00ff */
[----:B------:R-:W-:Y:S01]  /*3840*/  UIMAD UR9, UR8, UR10, URZ ;  /* 0x0000000a080972a4 */ /* 0x000fe2000f8e023f */
[----:B------:R-:W-:Y:S01]  /*3850*/  IMAD.WIDE R2, R246, R2, UR14 ;  /* 0x0000000ef6027e25 */ /* 0x000fe2000f8e0202 */
[----:B------:R-:W-:-:S02]  /*3860*/  ISETP.GE.AND P6, PT, R12, UR6, PT ;  /* 0x000000060c007c0c */ /* 0x000fc4000bfc6270 */
[----:B------:R-:W-:Y:S01]  /*3870*/  MOV R16, UR20 ;  /* 0x0000001400107c02 */ /* 0x000fe20008000f00 */
[----:B------:R-:W-:Y:S01]  /*3880*/  UIMAD UR9, UR20, UR11, UR9 ;  /* 0x0000000b140972a4 */ /* 0x000fe2000f8e0209 */
[----:B------:R1:W5:Y:S04]  /*3890*/  @!P2 LDG.E R251, [R2.64] ;  /* 0x0000000402fba981 */ /* 0x000368000c1e1900 */
[----:B------:R1:W5:Y:S01]  /*38a0*/  @!P1 LDG.E R252, [R2.64+0x20] ;  /* 0x0000200402fc9981 */ /* 0x000362000c1e1900 */
[----:B------:R-:W-:-:S04]  /*38b0*/  IMAD.U32 R0, RZ, RZ, UR9 ;  /* 0x00000009ff007e24 */ /* 0x000fc8000f8e00ff */
[----:B------:R2:W-:Y:S04]  /*38c0*/  @P6 STS.128 [R237+0x18000], RZ ;  /* 0x018000ffed006388 */ /* 0x0005e80000000c00 */
[----:B------:R2:W-:Y:S04]  /*38d0*/  @P6 STS.128 [R237+0x1a000], RZ ;  /* 0x01a000ffed006388 */ /* 0x0005e80000000c00 */
[----:B------:R2:W-:Y:S04]  /*38e0*/  @P6 STS.128 [R237+0x1c000], RZ ;  /* 0x01c000ffed006388 */ /* 0x0005e80000000c00 */
[----:B------:R2:W-:Y:S01]  /*38f0*/  @P6 STS.128 [R237+0x1e000], RZ ;  /* 0x01e000ffed006388 */ /* 0x0005e20000000c00 */
[----:B-1----:R-:W-:-:S05]  /*3900*/  IMAD.WIDE.U32 R2, R16, c[0x0][0x198], R244 ;  /* 0x0000660010027a25 */ /* 0x002fca00078e00f4 */
[----:B------:R-:W-:-:S04]  /*3910*/  IADD3 R2, P1, R2, UR26, RZ ;  /* 0x0000001a02027c10 */ /* 0x000fc8000ff3e0ff */
[----:B------:R-:W-:Y:S01]  /*3920*/  IADD3.X R3, R3, UR28, R0, P1, !PT ;  /* 0x0000001c03037c10 */ /* 0x000fe20008ffe400 */
[----:B------:R-:W-:Y:S01]  /*3930*/  IMAD R0, R22, c[0x0][0x1b0], RZ ;  /* 0x00006c0016007a24 */ /* 0x000fe200078e02ff */
[----:B------:R-:W-:Y:S03]  /*3940*/  BSSY B0, `(.L_x_923) ;  /* 0x0000035000007945 */ /* 0x000fe60003800000 */
[C---:B------:R-:W-:Y:S02]  /*3950*/  IMAD R13, R14.reuse, c[0x0][0x1b4], R0 ;  /* 0x00006d000e0d7a24 */ /* 0x040fe400078e0200 */
[----:B------:R-:W-:-:S05]  /*3960*/  IMAD.WIDE.U32 R8, R14, c[0x0][0x1b0], R2 ;  /* 0x00006c000e087a25 */ /* 0x000fca00078e0002 */
[----:B------:R-:W-:Y:S01]  /*3970*/  IADD3 R15, R9, R13, RZ ;  /* 0x0000000d090f7210 */ /* 0x000fe20007ffe0ff */
[----:B------:R-:W-:Y:S05]  /*3980*/  @P6 BRA `(.L_x_924) ;  /* 0x0000030000006947 */ /* 0x000fea0003800000 */
[----:B--2---:R-:W2:Y:S04]  /*3990*/  LDL R27, [R1+0x4] ;  /* 0x00000400011b7983 */ /* 0x004ea80000100800 */
[----:B---3--:R-:W3:Y:S04]  /*39a0*/  LDL R26, [R1] ;  /* 0x00000000011a7983 */ /* 0x008ee80000100800 */
[----:B----4-:R-:W4:Y:S01]  /*39b0*/  LDL R18, [R1+0x8] ;  /* 0x0000080001127983 */ /* 0x010f220000100800 */
[----:B------:R-:W-:Y:S01]  /*39c0*/  ISETP.GE.AND P4, PT, R244, c[0x0][0x220], PT ;  /* 0x00008800f4007a0c */ /* 0x000fe20003f86270 */
[----:B------:R-:W-:-:S02]  /*39d0*/  IMAD.U32 R2, RZ, RZ, UR26 ;  /* 0x0000001aff027e24 */ /* 0x000fc4000f8e00ff */
[----:B------:R-:W-:Y:S02]  /*39e0*/  IMAD.U32 R3, RZ, RZ, UR28 ;  /* 0x0000001cff037e24 */ /* 0x000fe4000f8e00ff */
        /* <DEDUP_REMOVED lines=16> */
[----:B------:R-:W-:Y:S02]  /*3af0*/  IADD3 R0, R13, R5, RZ ;  /* 0x000000050d007210 */ /* 0x000fe40007ffe0ff */
[C---:B------:R-:W-:Y:S01]  /*3b00*/  LEA R2, P5, R4.reuse, R2, 0x1 ;  /* 0x0000000204027211 */ /* 0x040fe200078a08ff */
[----:B------:R-:W-:Y:S01]  /*3b10*/  @!PT LDS RZ, [RZ] ;  /* 0x00000000fffff984 */ /* 0x000fe20000000800 */
[----:B------:R-:W-:Y:S01]  /*3b20*/  @!PT LDS RZ, [RZ] ;  /* 0x00000000fffff984 */ /* 0x000fe20000000800 */
[----:B------:R-:W-:Y:S01]  /*3b30*/  @!PT LDS RZ, [RZ] ;  /* 0x00000000fffff984 */ /* 0x000fe20000000800 */
[----:B------:R1:W-:Y:S03]  /*3b40*/  @!P4 LDGSTS.E.BYPASS.LTC128B.128 [R237+0x18000], [R10.64] ;  /* 0x180000000aedcfae */ /* 0x0003e6000b901d44 */
[----:B------:R-:W-:Y:S02]  /*3b50*/  LEA.HI.X R3, R4, R3, R0, 0x1, P5 ;  /* 0x0000000304037211 */ /* 0x000fe400028f0c00 */
[----:B--2---:R-:W-:-:S02]  /*3b60*/  ISETP.GE.AND P3, PT, R27, c[0x0][0x220], PT ;  /* 0x000088001b007a0c */ /* 0x004fc40003f66270 */
        /* <DEDUP_REMOVED lines=18> */
.L_x_924:
[----:B--2---:R-:W-:Y:S05]  /*3c90*/  BSYNC B0 ;  /* 0x0000000000007941 */ /* 0x004fea0003800000 */
.L_x_923:
[----:B------:R-:W-:Y:S01]  /*3ca0*/  ISETP.GE.AND P5, PT, R17, UR6, PT ;  /* 0x0000000611007c0c */ /* 0x000fe2000bfa6270 */
[----:B------:R-:W-:-:S12]  /*3cb0*/  BSSY B0, `(.L_x_925) ;  /* 0x0000039000007945 */ /* 0x000fd80003800000 */
[----:B------:R2:W-:Y:S04]  /*3cc0*/  @P5 STS.128 [R237+0x19000], RZ ;  /* 0x019000ffed005388 */ /* 0x0005e80000000c00 */
[----:B------:R2:W-:Y:S04]  /*3cd0*/  @P5 STS.128 [R237+0x1b000], RZ ;  /* 0x01b000ffed005388 */ /* 0x0005e80000000c00 */
[----:B------:R2:W-:Y:S04]  /*3ce0*/  @P5 STS.128 [R237+0x1d000], RZ ;  /* 0x01d000ffed005388 */ /* 0x0005e80000000c00 */
[----:B------:R2:W-:Y:S01]  /*3cf0*/  @P5 STS.128 [R237+0x1f000], RZ ;  /* 0x01f000ffed005388 */ /* 0x0005e20000000c00 */
[----:B------:R-:W-:Y:S05]  /*3d00*/  @P5 BRA `(.L_x_926) ;  /* 0x0000033000005947 */ /* 0x000fea0003800000 */
[----:B--2---:R-:W2:Y:S04]  /*3d10*/  LDL R18, [R1+0x4] ;  /* 0x0000040001127983 */ /* 0x004ea80000100800 */
[----:B-1-3--:R-:W3:Y:S04]  /*3d20*/  LDL R11, [R1] ;  /* 0x00000000010b7983 */ /* 0x00aee80000100800 */
[----:B----4-:R-:W4:Y:S01]  /*3d30*/  LDL R10, [R1+0x8] ;  /* 0x00000800010a7983 */ /* 0x010f220000100800 */
[----:B------:R-:W-:Y:S01]  /*3d40*/  IADD3 R0, P1, R19, 0x20, RZ ;  /* 0x0000002013007810 */ /* 0x000fe20007f3e0ff */
[----:B------:R-:W-:Y:S01]  /*3d50*/  IMAD.U32 R3, RZ, RZ, UR28 ;  /* 0x0000001cff037e24 */ /* 0x000fe2000f8e00ff */
[----:B------:R-:W-:Y:S01]  /*3d60*/  MOV R2, UR26 ;  /* 0x0000001a00027c02 */ /* 0x000fe20008000f00 */
[----:B------:R-:W-:Y:S01]  /*3d70*/  IMAD.MOV.U32 R9, RZ, RZ, R15 ;  /* 0x000000ffff097224 */ /* 0x000fe200078e000f */
[----:B------:R-:W-:Y:S01]  /*3d80*/  ISETP.GE.AND P4, PT, R244, c[0x0][0x220], PT ;  /* 0x00008800f4007a0c */ /* 0x000fe20003f86270 */
[----:B------:R-:W-:Y:S01]  /*3d90*/  IMAD.X R4, RZ, RZ, R20, P1 ;  /* 0x000000ffff047224 */ /* 0x000fe200008e0614 */
[----:B------:R-:W-:Y:S01]  /*3da0*/  MOV R7, 0x2 ;  /* 0x0000000200077802 */ /* 0x000fe20000000f00 */
[----:B------:R-:W-:-:S04]  /*3db0*/  IMAD.WIDE.U32 R2, R0, c[0x0][0x198], R2 ;  /* 0x0000660000027a25 */ /* 0x000fc800078e0002 */
        /* <DEDUP_REMOVED lines=15> */
[----:B------:R-:W-:-:S04]  /*3eb0*/  LEA.HI.X R3, R4, R3, R5, 0x1, P2 ;  /* 0x0000000304037211 */ /* 0x000fc800010f0c05 */
[----:B------:R-:W-:-:S05]  /*3ec0*/  @!P4 LEA.HI.X R7, R8, c[0x0][0x16c], R0, 0x1, P1 ;  /* 0x00005b000807ca11 */ /* 0x000fca00008f0c00 */
        /* <DEDUP_REMOVED lines=23> */
.L_x_926:
[----:B------:R-:W-:Y:S05]  /*4040*/  BSYNC B0 ;  /* 0x0000000000007941 */ /* 0x000fea0003800000 */
.L_x_925:
        /* <DEDUP_REMOVED lines=17> */
[----:B------:R-:W2:Y:S04]  /*4160*/  LDL R26, [R1+0x4] ;  /* 0x00000400011a7983 */ /* 0x000ea80000100800 */
        /* <DEDUP_REMOVED lines=47> */
.L_x_928:
[----:B------:R-:W-:Y:S05]  /*4460*/  BSYNC B0 ;  /* 0x0000000000007941 */ /* 0x000fea0003800000 */
.L_x_927:
[----:B------:R1:W-:Y:S01]  /*4470*/  @P5 STS.128 [R237+0x21000], RZ ;  /* 0x021000ffed005388 */ /* 0x0003e20000000c00 */
[----:B------:R-:W-:Y:S03]  /*4480*/  BSSY B0, `(.L_x_929) ;  /* 0x0000037000007945 */ /* 0x000fe60003800000 */
[----:B------:R1:W-:Y:S04]  /*4490*/  @P5 STS.128 [R237+0x23000], RZ ;  /* 0x023000ffed005388 */ /* 0x0003e80000000c00 */
[----:B------:R1:W-:Y:S04]  /*44a0*/  @P5 STS.128 [R237+0x25000], RZ ;  /* 0x025000ffed005388 */ /* 0x0003e80000000c00 */
[----:B------:R1:W-:Y:S01]  /*44b0*/  @P5 STS.128 [R237+0x27000], RZ ;  /* 0x027000ffed005388 */ /* 0x0003e20000000c00 */
[----:B------:R-:W-:Y:S05]  /*44c0*/  @P5 BRA `(.L_x_930) ;  /* 0x0000032000005947 */ /* 0x000fea0003800000 */
[----:B-12---:R-:W2:Y:S04]  /*44d0*/  LDL R11, [R1+0x4] ;  /* 0x00000400010b7983 */ /* 0x006ea80000100800 */
[----:B---3--:R-:W3:Y:S04]  /*44e0*/  LDL R7, [R1] ;  /* 0x0000000001077983 */ /* 0x008ee80000100800 */
[----:B----4-:R-:W4:Y:S01]  /*44f0*/  LDL R10, [R1+0x8] ;  /* 0x00000800010a7983 */ /* 0x010f220000100800 */
[----:B------:R-:W-:Y:S01]  /*4500*/  IADD3 R0, P1, R19, 0x20, RZ ;  /* 0x0000002013007810 */ /* 0x000fe20007f3e0ff */
[----:B------:R-:W-:Y:S01]  /*4510*/  IMAD.U32 R3, RZ, RZ, UR27 ;  /* 0x0000001bff037e24 */ /* 0x000fe2000f8e00ff */
        /* <DEDUP_REMOVED lines=8> */
[----:B------:R-:W-:-:S04]  /*45a0*/  IMAD.WIDE.U32 R2, R0, c[0x0][0x1a0], R2 ;  /* 0x0000680000027a25 */ /* 0x000fc800078e0002 */
[----:B------:R-:W-:Y:S02]  /*45b0*/  IMAD R0, R0, c[0x0][0x1a4], R5 ;  /* 0x0000690000007a24 */ /* 0x000fe400078e0205 */
        /* <DEDUP_REMOVED lines=10> */
[----:B------:R-:W-:-:S04]  /*4660*/  LEA R2, P5, R4, R2, 0x1 ;  /* 0x0000000204027211 */ /* 0x000fc800078a08ff */
[----:B------:R-:W-:Y:S02]  /*4670*/  LEA.HI.X R3, R4, R3, R5, 0x1, P5 ;  /* 0x0000000304037211 */ /* 0x000fe400028f0c05 */
[----:B--2---:R-:W-:Y:S02]  /*4680*/  ISETP.GE.AND P3, PT, R11, c[0x0][0x220], PT ;  /* 0x000088000b007a0c */ /* 0x004fe40003f66270 */
[----:B---3--:R-:W-:Y:S02]  /*4690*/  ISETP.GE.AND P2, PT, R7, c[0x0][0x220], PT ;  /* 0x0000880007007a0c */ /* 0x008fe40003f46270 */
[----:B------:R-:W-:Y:S02]  /*46a0*/  @!P4 LEA.HI.X R7, R8, c[0x0][0x174], R0, 0x1, P6 ;  /* 0x00005d000807ca11 */ /* 0x000fe400030f0c00 */
[----:B----4-:R-:W-:-:S03]  /*46b0*/  ISETP.GE.AND P1, PT, R10, c[0x0][0x220], PT ;  /* 0x000088000a007a0c */ /* 0x010fc60003f26270 */
        /* <DEDUP_REMOVED lines=19> */
.L_x_930:
[----:B------:R-:W-:Y:S05]  /*47f0*/  BSYNC B0 ;  /* 0x0000000000007941 */ /* 0x000fea0003800000 */
.L_x_929:
[----:B------:R-:W-:Y:S01]  /*4800*/  ULDC.64 UR10, c[0x0][0x318] ;  /* 0x0000c600000a7ab9 */ /* 0x000fe20000000a00 */
[----:B------:R-:W-:Y:S01]  /*4810*/  IMAD.MOV.U32 R8, RZ, RZ, c[0x0][0x308] ;  /* 0x0000c200ff087624 */ /* 0x000fe200078e00ff */
[----:B------:R-:W-:Y:S01]  /*4820*/  UISETP.NE.U32.AND UP1, UPT, URZ, UR10, UPT ;  /* 0x0000000a3f00728c */ /* 0x000fe2000bf25070 */
[----:B------:R-:W-:Y:S01]  /*4830*/  MOV R9, c[0x0][0x30c] ;  /* 0x0000c30000097a02 */ /* 0x000fe20000000f00 */
[----:B------:R-:W-:Y:S01]  /*4840*/  ULDC.64 UR20, c[0x0][0x320] ;  /* 0x0000c80000147ab9 */ /* 0x000fe20000000a00 */
[----:B-1----:R-:W1:Y:S01]  /*4850*/  S2R R6, SR_TID.X ;  /* 0x0000000000067919 */ /* 0x002e620000002100 */
[----:B------:R-:W-:Y:S01]  /*4860*/  UISETP.NE.AND.EX UP1, UPT, URZ, UR11, UPT, UP1 ;  /* 0x0000000b3f00728c */ /* 0x000fe2000bf25310 */
[----:B------:R-:W-:Y:S01]  /*4870*/  LEA.HI R0, R24, R25, RZ, 0x7 ;  /* 0x0000001918007211 */ /* 0x000fe200078f38ff */
[----:B------:R-:W-:Y:S01]  /*4880*/  IMAD.U32 R4, RZ, RZ, UR23 ;  /* 0x00000017ff047e24 */ /* 0x000fe2000f8e00ff */
[----:B------:R-:W0:Y:S03]  /*4890*/  LDGDEPBAR ;  /* 0x00000000000079af */ /* 0x000e260000000000 */
[----:B------:R-:W-:-:S05]  /*48a0*/  PLOP3.LUT P1, PT, PT, PT, UP1, 0x80, 0x0 ;  /* 0x000000000000781c */ /* 0x000fca0003f2f018 */
[----:B------:R-:W-:Y:S02]  /*48b0*/  @UP1 UMOV UR8, UR35 ;  /* 0x0000002300081c82 */ /* 0x000fe40008000000 */
[----:B------:R-:W-:Y:S02]  /*48c0*/  @UP1 UMOV UR9, UR59 ;  /* 0x0000003b00091c82 */ /* 0x000fe40008000000 */
[----:B------:R-:W-:Y:S02]  /*48d0*/  @UP1 UIMAD.WIDE.U32 UR8, UR33, UR20, UR8 ;  /* 0x00000014210812a5 */ /* 0x000fe4000f8e0008 */
[----:B------:R-:W-:Y:S02]  /*48e0*/  @UP1 UIMAD UR20, UR38, UR20, URZ ;  /* 0x00000014261412a4 */ /* 0x000fe4000f8e023f */
[----:B------:R-:W-:Y:S02]  /*48f0*/  @UP1 ULEA UR10, UP0, UR8, UR10, 0x2 ;  /* 0x0000000a080a1291 */ /* 0x000fe4000f80103f */
[----:B------:R-:W-:-:S04]  /*4900*/  @UP1 UIMAD UR21, UR33, UR21, UR20 ;  /* 0x00000015211512a4 */ /* 0x000fc8000f8e0214 */
[----:B------:R-:W-:Y:S01]  /*4910*/  @UP1 UIADD3 UR21, UR9, UR21, URZ ;  /* 0x0000001509151290 */ /* 0x000fe2000fffe03f */
[----:B--2---:R-:W-:-:S03]  /*4920*/  IMAD.U32 R2, RZ, RZ, UR10 ;  /* 0x0000000aff027e24 */ /* 0x004fc6000f8e00ff */
[----:B------:R-:W-:-:S06]  /*4930*/  @UP1 ULEA.HI.X UR11, UR8, UR11, UR21, 0x2, UP0 ;  /* 0x0000000b080b1291 */ /* 0x000fcc00080f1415 */
[----:B------:R-:W-:-:S05]  /*4940*/  IMAD.U32 R3, RZ, RZ, UR11 ;  /* 0x0000000bff037e24 */ /* 0x000fca000f8e00ff */
[----:B---3--:R2:W3:Y:S04]  /*4950*/  @P1 LDG.E R5, [R2.64] ;  /* 0x0000000402051981 */ /* 0x0084e8000c1e1900 */
[----:B--2-4-:R2:W4:Y:S04]  /*4960*/  LDG.E.64 R2, [R8.64+0x8] ;  /* 0x0000080408027981 */ /* 0x014528000c1e1b00 */
[----:B--2---:R-:W2:Y:S01]  /*4970*/  LDG.E.64 R8, [R8.64] ;  /* 0x0000000408087981 */ /* 0x004ea2000c1e1b00 */
[----:B------:R-:W3:Y:S01]  /*4980*/  @P1 MUFU.RCP R10, c[0x0][0x238] ;  /* 0x00008e00000a1b08 */ /* 0x000ee20000001000 */
[----:B------:R-:W-:Y:S01]  /*4990*/  SHF.R.S32.HI R0, RZ, 0x7, R0 ;  /* 0x00000007ff007819 */ /* 0x000fe20000011400 */
[----:B-1----:R-:W-:Y:S01]  /*49a0*/  IMAD.SHL.U32 R6, R6, 0x2, RZ ;  /* 0x0000000206067824 */ /* 0x002fe200078e00ff */
[----:B------:R-:W-:Y:S01]  /*49b0*/  MOV R238, R236 ;  /* 0x000000ec00ee7202 */ /* 0x000fe20000000f00 */
        /* <DEDUP_REMOVED lines=8> */
[----:B------:R-:W-:Y:S01]  /*4a40*/  CS2R R186, SRZ ;  /* 0x0000000000ba7805 */ /* 0x000fe2000001ff00 */
[----:B------:R-:W-:Y:S01]  /*4a50*/  MOV R6, UR23 ;  /* 0x0000001700067c02 */ /* 0x000fe20008000f00 */
[----:B------:R-:W-:Y:S01]  /*4a60*/  CS2R R184, SRZ ;  /* 0x0000000000b87805 */ /* 0x000fe2000001ff00 */
        /* <DEDUP_REMOVED lines=64> */
[----:B------:R1:W3:Y:S01]  /*4e70*/  @P1 R2UR UR8, R0 ;  /* 0x00000000000813c2 */ /* 0x0002e200000e0000 */
[----:B----4-:R-:W-:Y:S02]  /*4e80*/  IADD3 R5, P3, P2, R2, UR41, R21 ;  /* 0x0000002902057c10 */ /* 0x010fe4000fa7e015 */
[----:B------:R-:W-:Y:S01]  /*4e90*/  IADD3 R2, R230, 0x4000, RZ ;  /* 0x00004000e6027810 */ /* 0x000fe20007ffe0ff */
[----:B------:R-:W-:Y:S01]  /*4ea0*/  CS2R R20, SRZ ;  /* 0x0000000000147805 */ /* 0x000fe2000001ff00 */
[----:B-1----:R-:W-:Y:S01]  /*4eb0*/  IADD3.X R0, R3, UR49, R4, P3, P2 ;  /* 0x0000003103007c10 */ /* 0x002fe20009fe4404 */
[----:B------:R-:W-:Y:S01]  /*4ec0*/  IMAD.WIDE.U32 R4, R5, -0x2daee0ad, RZ ;  /* 0xd2511f5305047825 */ /* 0x000fe200078e00ff */
[----:B------:R-:W-:Y:S01]  /*4ed0*/  SEL R2, R2, R230, !P0 ;  /* 0x000000e602027207 */ /* 0x000fe20004000000 */
[----:B---3--:R-:W-:Y:S02]  /*4ee0*/  @UP1 UMOV UR6, UR8 ;  /* 0x0000000800061c82 */ /* 0x008fe40008000000 */
[----:B------:R1:W-:Y:S02]  /*4ef0*/  STL [R1+0x94], R0 ;  /* 0x0000940001007387 */ /* 0x0003e40000100800 */
[----:B------:R-:W-:-:S02]  /*4f00*/  IMAD.SHL.U32 R220, R2, 0x2, RZ ;  /* 0x0000000202dc7824 */ /* 0x000fc400078e00ff */
[----:B------:R-:W3:Y:S01]  /*4f10*/  I2F R2, R12 ;  /* 0x0000000c00027306 */ /* 0x000ee20000201400 */
[----:B--2---:R-:W2:Y:S08]  /*4f20*/  R2UR UR12, R9 ;  /* 0x00000000090c73c2 */ /* 0x004eb000000e0000 */
[----:B------:R4:W4:Y:S01]  /*4f30*/  R2UR UR11, R8 ;  /* 0x00000000080b73c2 */ /* 0x00092200000e0000 */
[----:B-1----:R-:W-:-:S04]  /*4f40*/  IADD3 R0, R231, 0x4000, RZ ;  /* 0x00004000e7007810 */ /* 0x002fc80007ffe0ff */
[----:B------:R-:W-:-:S05]  /*4f50*/  SEL R0, R0, R231, !P0 ;  /* 0x000000e700007207 */ /* 0x000fca0004000000 */
[----:B------:R-:W-:Y:S01]  /*4f60*/  IMAD.SHL.U32 R225, R0, 0x2, RZ ;  /* 0x0000000200e17824 */ /* 0x000fe200078e00ff */
[----:B------:R-:W-:-:S05]  /*4f70*/  IADD3 R0, R12, 0x19, RZ ;  /* 0x000000190c007810 */ /* 0x000fca0007ffe0ff */
[----:B------:R-:W-:Y:S01]  /*4f80*/  STL [R1+0x4c], R0 ;  /* 0x00004c0001007387 */ /* 0x000fe20000100800 */
[----:B--2---:R-:W-:-:S03]  /*4f90*/  LOP3.LUT R11, R11, UR12, RZ, 0x3c, !PT ;  /* 0x0000000c0b0b7c12 */ /* 0x004fc6000f8e3cff */
[----:B---3--:R1:W-:Y:S01]  /*4fa0*/  STL [R1+0x6c], R2 ;  /* 0x00006c0201007387 */ /* 0x0083e20000100800 */
[----:B------:R-:W-:Y:S01]  /*4fb0*/  LOP3.LUT R11, R11, R5, RZ, 0x3c, !PT ;  /* 0x000000050b0b7212 */ /* 0x000fe200078e3cff */
[----:B-1----:R1:W2:Y:S02]  /*4fc0*/  I2F R2, R0 ;  /* 0x0000000000027306 */ /* 0x0022a40000201400 */
[----:B-1----:R-:W-:-:S05]  /*4fd0*/  IADD3 R0, R12, 0x18, RZ ;  /* 0x000000180c007810 */ /* 0x002fca0007ffe0ff */
[----:B------:R-:W-:Y:S04]  /*4fe0*/  STL [R1+0x48], R0 ;  /* 0x0000480001007387 */ /* 0x000fe80000100800 */
[----:B--2---:R1:W-:Y:S02]  /*4ff0*/  STL [R1+0x88], R2 ;  /* 0x0000880201007387 */ /* 0x0043e40000100800 */
        /* <DEDUP_REMOVED lines=9> */
[----:B-1----:R-:W-:-:S06]  /*5090*/  IADD3 R0, R12, 0x9, RZ ;  /* 0x000000090c007810 */ /* 0x002fcc0007ffe0ff */
[----:B------:R-:W1:Y:S01]  /*50a0*/  I2F R3, R0 ;  /* 0x0000000000037306 */ /* 0x000e620000201400 */
[----:B------:R3:W-:Y:S04]  /*50b0*/  STL [R1+0x18], R0 ;  /* 0x0000180001007387 */ /* 0x0007e80000100800 */
[----:B--2---:R2:W-:Y:S04]  /*50c0*/  STL [R1+0x7c], R2 ;  /* 0x00007c0201007387 */ /* 0x0045e80000100800 */
[----:B-1----:R1:W-:Y:S01]  /*50d0*/  STL [R1+0x78], R3 ;  /* 0x0000780301007387 */ /* 0x0023e20000100800 */
[----:B---3--:R-:W-:-:S02]  /*50e0*/  MOV R0, c[0x0][0x22c] ;  /* 0x00008b0000007a02 */ /* 0x008fc40000000f00 */
[----:B--2---:R-:W-:-:S03]  /*50f0*/  IADD3 R2, R12, 0x8, RZ ;  /* 0x000000080c027810 */ /* 0x004fc60007ffe0ff */
[----:B------:R-:W-:Y:S02]  /*5100*/  IMAD R0, R0, c[0x0][0x1c0], RZ ;  /* 0x0000700000007a24 */ /* 0x000fe400078e02ff */
[----:B------:R2:W-:Y:S02]  /*5110*/  STL [R1+0x14], R2 ;  /* 0x0000140201007387 */ /* 0x0005e40000100800 */
[C---:B----4-:R-:W-:Y:S02]  /*5120*/  IMAD.SHL.U32 R8, R0.reuse, 0x10, RZ ;  /* 0x0000001000087824 */ /* 0x050fe400078e00ff */
[----:B------:R-:W-:Y:S01]  /*5130*/  IMAD.SHL.U32 R239, R0, 0x8, RZ ;  /* 0x0000000800ef7824 */ /* 0x000fe200078e00ff */
[----:B-1----:R-:W1:Y:S02]  /*5140*/  I2F R3, R2 ;  /* 0x0000000200037306 */ /* 0x002e640000201400 */
[C---:B------:R-:W-:Y:S02]  /*5150*/  IADD3 R7, R8.reuse, 0x20, RZ ;  /* 0x0000002008077810 */ /* 0x040fe40007ffe0ff */
[----:B------:R-:W-:-:S02]  /*5160*/  IADD3 R6, R8, 0x40, RZ ;  /* 0x0000004008067810 */ /* 0x000fc40007ffe0ff */
[C---:B------:R-:W-:Y:S02]  /*5170*/  IADD3 R7, R239.reuse, R7, RZ ;  /* 0x00000007ef077210 */ /* 0x040fe40007ffe0ff */
[----:B------:R-:W-:Y:S01]  /*5180*/  IADD3 R0, R8, 0xe0, RZ ;  /* 0x000000e008007810 */ /* 0x000fe20007ffe0ff */
[C---:B------:R-:W-:Y:S02]  /*5190*/  IMAD.IADD R6, R239.reuse, 0x1, R6 ;  /* 0x00000001ef067824 */ /* 0x040fe400078e0206 */
[C---:B------:R-:W-:Y:S01]  /*51a0*/  IMAD.IADD R7, R239.reuse, 0x1, R7 ;  /* 0x00000001ef077824 */ /* 0x040fe200078e0207 */
[C---:B------:R-:W-:Y:S01]  /*51b0*/  IADD3 R0, R239.reuse, R0, RZ ;  /* 0x00000000ef007210 */ /* 0x040fe20007ffe0ff */
[C---:B------:R-:W-:Y:S02]  /*51c0*/  IMAD.IADD R6, R239.reuse, 0x1, R6 ;  /* 0x00000001ef067824 */ /* 0x040fe400078e0206 */
[C---:B------:R-:W-:Y:S01]  /*51d0*/  IMAD.IADD R7, R239.reuse, 0x1, R7 ;  /* 0x00000001ef077824 */ /* 0x040fe200078e0207 */
[----:B-1----:R-:W-:Y:S02]  /*51e0*/  STL [R1+0x74], R3 ;  /* 0x0000740301007387 */ /* 0x002fe40000100800 */
[C---:B------:R-:W-:Y:S01]  /*51f0*/  IADD3 R6, R239.reuse, R6, RZ ;  /* 0x00000006ef067210 */ /* 0x040fe20007ffe0ff */
[C---:B------:R-:W-:Y:S01]  /*5200*/  IMAD.IADD R0, R239.reuse, 0x1, R0 ;  /* 0x00000001ef007824 */ /* 0x040fe200078e0200 */
[----:B--2---:R-:W-:Y:S01]  /*5210*/  IADD3 R2, R12, 0x1, RZ ;  /* 0x000000010c027810 */ /* 0x004fe20007ffe0ff */
[----:B------:R1:W-:Y:S01]  /*5220*/  STL.64 [R1+0x98], R4 ;  /* 0x0000980401007387 */ /* 0x0003e20000100a00 */
[C---:B------:R-:W-:Y:S01]  /*5230*/  IADD3 R7, R239.reuse, R7, RZ ;  /* 0x00000007ef077210 */ /* 0x040fe20007ffe0ff */
[----:B------:R-:W-:-:S02]  /*5240*/  IMAD.IADD R6, R239, 0x1, R6 ;  /* 0x00000001ef067824 */ /* 0x000fc400078e0206 */
[----:B------:R2:W-:Y:S01]  /*5250*/  STL [R1+0x10], R2 ;  /* 0x0000100201007387 */ /* 0x0005e20000100800 */
[----:B------:R-:W-:-:S05]  /*5260*/  IMAD.IADD R0, R239, 0x1, R0 ;  /* 0x00000001ef007824 */ /* 0x000fca00078e0200 */
[----:B------:R-:W-:Y:S02]  /*5270*/  IADD3 R0, R239, R0, RZ ;  /* 0x00000000ef007210 */ /* 0x000fe40007ffe0ff */
[C---:B-1----:R-:W-:Y:S01]  /*5280*/  IADD3 R5, R8.reuse, 0x60, RZ ;  /* 0x0000006008057810 */ /* 0x042fe20007ffe0ff */
[----:B--2---:R-:W1:Y:S01]  /*5290*/  I2F R2, R2 ;  /* 0x0000000200027306 */ /* 0x004e620000201400 */
[----:B------:R-:W-:-:S03]  /*52a0*/  IADD3 R4, R8, 0x80, RZ ;  /* 0x0000008008047810 */ /* 0x000fc60007ffe0ff */
[C---:B------:R-:W-:Y:S01]  /*52b0*/  IMAD.IADD R5, R239.reuse, 0x1, R5 ;  /* 0x00000001ef057824 */ /* 0x040fe200078e0205 */
[----:B------:R-:W-:-:S04]  /*52c0*/  IADD3 R4, R239, R4, RZ ;  /* 0x00000004ef047210 */ /* 0x000fc80007ffe0ff */
[C---:B------:R-:W-:Y:S01]  /*52d0*/  IADD3 R5, R239.reuse, R5, RZ ;  /* 0x00000005ef057210 */ /* 0x040fe20007ffe0ff */
[----:B------:R-:W-:-:S04]  /*52e0*/  IMAD.IADD R4, R239, 0x1, R4 ;  /* 0x00000001ef047824 */ /* 0x000fc800078e0204 */
[C---:B------:R-:W-:Y:S02]  /*52f0*/  IMAD.IADD R5, R239.reuse, 0x1, R5 ;  /* 0x00000001ef057824 */ /* 0x040fe400078e0205 */
[C---:B------:R-:W-:Y:S01]  /*5300*/  IMAD.IADD R4, R239.reuse, 0x1, R4 ;  /* 0x00000001ef047824 */ /* 0x040fe200078e0204 */
[----:B-1----:R1:W-:Y:S01]  /*5310*/  STL [R1+0x70], R2 ;  /* 0x0000700201007387 */ /* 0x0023e20000100800 */
[----:B------:R-:W-:-:S03]  /*5320*/  IMAD.IADD R5, R239, 0x1, R5 ;  /* 0x00000001ef057824 */ /* 0x000fc600078e0205 */
[----:B------:R-:W-:Y:S01]  /*5330*/  IADD3 R4, R239, R4, RZ ;  /* 0x00000004ef047210 */ /* 0x000fe20007ffe0ff */
[----:B-1----:R-:W-:-:S05]  /*5340*/  IMAD.WIDE.U32 R2, R11, -0x326172a9, RZ ;  /* 0xcd9e8d570b027825 */ /* 0x002fca00078e00ff */
[----:B------:R1:W-:Y:S04]  /*5350*/  STL.64 [R1+0x20], R2 ;  /* 0x0000200201007387 */ /* 0x0003e80000100a00 */
[----:B------:R2:W-:Y:S04]  /*5360*/  STL [R1+0x3c], R7 ;  /* 0x00003c0701007387 */ /* 0x0005e80000100800 */
[----:B------:R-:W-:Y:S04]  /*5370*/  STL [R1+0x38], R6 ;  /* 0x0000380601007387 */ /* 0x000fe80000100800 */
[----:B------:R3:W-:Y:S04]  /*5380*/  STL [R1+0x34], R5 ;  /* 0x0000340501007387 */ /* 0x0007e80000100800 */
[----:B------:R4:W-:Y:S01]  /*5390*/  STL [R1+0x30], R4 ;  /* 0x0000300401007387 */ /* 0x0009e20000100800 */
[----:B-1----:R-:W-:-:S02]  /*53a0*/  IADD3 R3, R8, 0xa0, RZ ;  /* 0x000000a008037810 */ /* 0x002fc40007ffe0ff */
[----:B------:R-:W-:Y:S01]  /*53b0*/  IADD3 R2, R8, 0xc0, RZ ;  /* 0x000000c008027810 */ /* 0x000fe20007ffe0ff */
[C---:B--2---:R-:W-:Y:S02]  /*53c0*/  IMAD.IADD R7, R239.reuse, 0x1, R7 ;  /* 0x00000001ef077824 */ /* 0x044fe400078e0207 */
[C---:B------:R-:W-:Y:S02]  /*53d0*/  IMAD.IADD R3, R239.reuse, 0x1, R3 ;  /* 0x00000001ef037824 */ /* 0x040fe400078e0203 */
[C---:B------:R-:W-:Y:S02]  /*53e0*/  IMAD.IADD R2, R239.reuse, 0x1, R2 ;  /* 0x00000001ef027824 */ /* 0x040fe400078e0202 */
[C---:B------:R-:W-:Y:S01]  /*53f0*/  IMAD.IADD R3, R239.reuse, 0x1, R3 ;  /* 0x00000001ef037824 */ /* 0x040fe200078e0203 */
[C---:B---3--:R-:W-:Y:S01]  /*5400*/  IADD3 R5, R239.reuse, R5, RZ ;  /* 0x00000005ef057210 */ /* 0x048fe20007ffe0ff */
[C---:B------:R-:W-:Y:S01]  /*5410*/  IMAD.IADD R6, R239.reuse, 0x1, R6 ;  /* 0x00000001ef067824 */ /* 0x040fe200078e0206 */
[----:B------:R-:W-:-:S02]  /*5420*/  IADD3 R2, R239, R2, RZ ;  /* 0x00000002ef027210 */ /* 0x000fc40007ffe0ff */
[C---:B------:R-:W-:Y:S01]  /*5430*/  IADD3 R3, R239.reuse, R3, RZ ;  /* 0x00000003ef037210 */ /* 0x040fe20007ffe0ff */
[C---:B----4-:R-:W-:Y:S02]  /*5440*/  IMAD.IADD R4, R239.reuse, 0x1, R4 ;  /* 0x00000001ef047824 */ /* 0x050fe400078e0204 */
[C---:B------:R-:W-:Y:S02]  /*5450*/  IMAD.IADD R2, R239.reuse, 0x1, R2 ;  /* 0x00000001ef027824 */ /* 0x040fe400078e0202 */
[C---:B------:R-:W-:Y:S02]  /*5460*/  IMAD.IADD R3, R239.reuse, 0x1, R3 ;  /* 0x00000001ef037824 */ /* 0x040fe400078e0203 */
[----:B------:R-:W-:-:S03]  /*5470*/  IMAD.IADD R2, R239, 0x1, R2 ;  /* 0x00000001ef027824 */ /* 0x000fc600078e0202 */
[----:B------:R1:W-:Y:S04]  /*5480*/  STL [R1+0x2c], R3 ;  /* 0x00002c0301007387 */ /* 0x0003e80000100800 */
[----:B------:R-:W-:Y:S04]  /*5490*/  STL [R1+0x68], R7 ;  /* 0x0000680701007387 */ /* 0x000fe80000100800 */
[----:B------:R2:W-:Y:S04]  /*54a0*/  STL [R1+0x28], R2 ;  /* 0x0000280201007387 */ /* 0x0005e80000100800 */
[----:B------:R-:W-:Y:S04]  /*54b0*/  STL [R1+0x64], R6 ;  /* 0x0000640601007387 */ /* 0x000fe80000100800 */
[----:B------:R3:W-:Y:S04]  /*54c0*/  STL [R1+0x1c], R0 ;  /* 0x00001c0001007387 */ /* 0x0007e80000100800 */
[----:B------:R4:W-:Y:S04]  /*54d0*/  STL [R1+0x60], R5 ;  /* 0x0000600501007387 */ /* 0x0009e80000100800 */
[----:B------:R4:W-:Y:S01]  /*54e0*/  STL [R1+0x5c], R4 ;  /* 0x00005c0401007387 */ /* 0x0009e20000100800 */
[----:B-1----:R-:W-:-:S05]  /*54f0*/  IMAD.IADD R3, R239, 0x1, R3 ;  /* 0x00000001ef037824 */ /* 0x002fca00078e0203 */
[----:B------:R4:W-:Y:S01]  /*5500*/  STL [R1+0x58], R3 ;  /* 0x0000580301007387 */ /* 0x0009e20000100800 */
[C---:B--2---:R-:W-:Y:S01]  /*5510*/  IADD3 R2, R239.reuse, R2, RZ ;  /* 0x00000002ef027210 */ /* 0x044fe20007ffe0ff */
[----:B---3--:R-:W-:-:S05]  /*5520*/  IMAD.IADD R0, R239, 0x1, R0 ;  /* 0x00000001ef007824 */ /* 0x008fca00078e0200 */
[----:B------:R4:W-:Y:S04]  /*5530*/  STL [R1+0x50], R0 ;  /* 0x0000500001007387 */ /* 0x0009e80000100800 */
[----:B------:R4:W-:Y:S02]  /*5540*/  STL [R1+0x54], R2 ;  /* 0x0000540201007387 */ /* 0x0009e40000100800 */
.L_x_933:
[----:B----4-:R-:W2:Y:S01]  /*5550*/  LDL R0, [R1+0xa4] ;  /* 0x0000a40001007983 */ /* 0x010ea20000100800 */
[----:B------:R-:W-:Y:S02]  /*5560*/  USHF.L.U32 UR8, UR23, 0x6, URZ ;  /* 0x0000000617087899 */ /* 0x000fe4000800063f */
[----:B------:R-:W-:Y:S02]  /*5570*/  USHF.L.U32 UR9, UR7, 0x6, URZ ;  /* 0x0000000607097899 */ /* 0x000fe4000800063f */
[----:B------:R-:W0:Y:S01]  /*5580*/  LDGDEPBAR ;  /* 0x00000000000079af */ /* 0x000e220000000000 */
[----:B------:R-:W-:Y:S02]  /*5590*/  UIADD3 UR10, UR19, 0x40, UR8 ;  /* 0x00000040130a7890 */ /* 0x000fe4000fffe008 */
[----:B------:R-:W-:Y:S02]  /*55a0*/  UIADD3 UR8, UR8, 0x40, URZ ;  /* 0x0000004008087890 */ /* 0x000fe4000fffe03f */
[----:B------:R-:W3:Y:S01]  /*55b0*/  LDL R122, [R1+0xa0] ;  /* 0x0000a000017a7983 */ /* 0x000ee20000100800 */
[----:B------:R-:W-:Y:S02]  /*55c0*/  UIADD3 UR10, UR10, -UR18, URZ ;  /* 0x800000120a0a7290 */ /* 0x000fe4000fffe03f */
[----:B------:R-:W-:Y:S02]  /*55d0*/  UISETP.GT.AND UP2, UPT, UR7, UR17, UPT ;  /* 0x000000110700728c */ /* 0x000fe4000bf44270 */
[----:B------:R-:W4:Y:S01]  /*55e0*/  LDL R114, [R1+0x94] ;  /* 0x0000940001727983 */ /* 0x000f220000100800 */
[----:B------:R-:W-:Y:S04]  /*55f0*/  UISETP.GE.AND UP0, UPT, UR9, UR10, UPT ;  /* 0x0000000a0900728c */ /* 0x000fe8000bf06270 */
[----:B------:R-:W3:Y:S01]  /*5600*/  LDL R113, [R1+0x6c] ;  /* 0x00006c0001717983 */ /* 0x000ee20000100800 */
[----:B------:R-:W-:Y:S02]  /*5610*/  UISETP.LT.AND UP0, UPT, UR8, UR18, UP0 ;  /* 0x000000120800728c */ /* 0x000fe40008701270 */
[----:B------:R-:W-:Y:S02]  /*5620*/  UIADD3 UR8, UR11, -0x61c88647, URZ ;  /* 0x9e3779b90b087890 */ /* 0x000fe4000fffe03f */
[----:B------:R-:W3:Y:S05]  /*5630*/  LDL.64 R118, [R1+0x20] ;  /* 0x0000200001767983 */ /* 0x000eea0000100a00 */
[----:B------:R-:W3:Y:S05]  /*5640*/  LDL R112, [R1+0xc] ;  /* 0x00000c0001707983 */ /* 0x000eea0000100800 */
[----:B------:R-:W3:Y:S05]  /*5650*/  LDL.64 R120, [R1+0x98] ;  /* 0x0000980001787983 */ /* 0x000eea0000100a00 */
[----:B------:R-:W3:Y:S05]  /*5660*/  LDL R117, [R1+0x70] ;  /* 0x0000700001757983 */ /* 0x000eea0000100800 */
[----:B------:R-:W3:Y:S01]  /*5670*/  LDL R115, [R1+0x10] ;  /* 0x0000100001737983 */ /* 0x000ee20000100800 */
[----:B------:R-:W-:Y:S04]  /*5680*/  DEPBAR.LE SB0, 0x0 ;  /* 0x000080000000791a */ /* 0x000fe80000000000 */
[----:B------:R-:W-:Y:S06]  /*5690*/  BAR.SYNC.DEFER_BLOCKING 0x0 ;  /* 0x0000000000007b1d */ /* 0x000fec0000010000 */
[----:B------:R-:W-:Y:S05]  /*56a0*/  LDSM.16.M88.4 R16, [R225] ;  /* 0x00000000e110783b */ /* 0x000fea0000000200 */
[----:B------:R-:W1:Y:S05]  /*56b0*/  LDSM.16.M88.4 R8, [R224+0x18000] ;  /* 0x01800000e008783b */ /* 0x000e6a0000000200 */
[----:B------:R-:W1:Y:S05]  /*56c0*/  LDSM.16.M88.4 R84, [R224+0x18800] ;  /* 0x01880000e054783b */ /* 0x000e6a0000000200 */
[----:B------:R-:W-:Y:S05]  /*56d0*/  LDSM.16.M88.4 R92, [R221+0x18000] ;  /* 0x01800000dd5c783b */ /* 0x000fea0000000200 */
[----:B------:R-:W-:Y:S05]  /*56e0*/  LDSM.16.M88.4 R96, [R221+0x18800] ;  /* 0x01880000dd60783b */ /* 0x000fea0000000200 */
[----:B------:R-:W-:Y:S05]  /*56f0*/  LDSM.16.M88.4 R100, [R223+0x18000] ;  /* 0x01800000df64783b */ /* 0x000fea0000000200 */
[----:B------:R-:W-:Y:S05]  /*5700*/  LDSM.16.M88.4 R104, [R223+0x18800] ;  /* 0x01880000df68783b */ /* 0x000fea0000000200 */
[----:B------:R-:W-:Y:S01]  /*5710*/  LDSM.16.M88.4 R108, [R222+0x1e000] ;  /* 0x01e00000de6c783b */ /* 0x000fe20000000200 */
[C---:B-1----:R-:W-:Y:S08]  /*5720*/  HMMA.16816.F32 R4, R16.reuse, R8, RZ ;  /* 0x000000081004723c */ /* 0x042ff000000018ff */
[C---:B------:R-:W-:Y:S08]  /*5730*/  HMMA.16816.F32 R8, R16.reuse, R10, RZ ;  /* 0x0000000a1008723c */ /* 0x040ff000000018ff */
[C---:B------:R-:W-:Y:S08]  /*5740*/  HMMA.16816.F32 R12, R16.reuse, R84, RZ ;  /* 0x00000054100c723c */ /* 0x040ff000000018ff */
[----:B------:R-:W-:Y:S01]  /*5750*/  HMMA.16816.F32 R16, R16, R86, RZ ;  /* 0x000000561010723c */ /* 0x000fe200000018ff */
[----:B--2---:R-:W-:Y:S02]  /*5760*/  R2P PR, R0, 0x6 ;  /* 0x0000000600007804 */ /* 0x004fe40000000000 */
[----:B-----5:R-:W-:Y:S03]  /*5770*/  FSETP.NEU.FTZ.AND P0, PT, R251, -INF , PT ;  /* 0xff800000fb00780b */ /* 0x020fe60003f1d000 */
[----:B------:R-:W-:Y:S02]  /*5780*/  SEL R116, R233, 0xffffffe0, !P1 ;  /* 0xffffffe0e9747807 */ /* 0x000fe40004800000 */
[----:B------:R-:W-:Y:S02]  /*5790*/  SEL R217, R232, 0xffffffc0, !P2 ;  /* 0xffffffc0e8d97807 */ /* 0x000fe40005000000 */
[----:B------:R-:W-:Y:S02]  /*57a0*/  PLOP3.LUT P2, PT, PT, PT, UP0, 0x80, 0x0 ;  /* 0x000000000000781c */ /* 0x000fe40003f4f008 */
[C---:B------:R-:W-:Y:S02]  /*57b0*/  IMAD.IADD R3, R225.reuse, 0x1, R116 ;  /* 0x00000001e1037824 */ /* 0x040fe400078e0274 */
[--C-:B------:R-:W-:Y:S02]  /*57c0*/  IMAD.IADD R2, R225, 0x1, R217.reuse ;  /* 0x00000001e1027824 */ /* 0x100fe400078e02d9 */
[----:B------:R-:W-:Y:S01]  /*57d0*/  IMAD.IADD R0, R3, 0x1, R217 ;  /* 0x0000000103007824 */ /* 0x000fe200078e02d9 */
[----:B------:R-:W1:Y:S05]  /*57e0*/  LDSM.16.M88.4 R88, [R3] ;  /* 0x000000000358783b */ /* 0x000e6a0000000200 */
[----:B------:R-:W2:Y:S01]  /*57f0*/  LDSM.16.M88.4 R84, [R2] ;  /* 0x000000000254783b */ /* 0x000ea20000000200 */
[C---:B-1----:R-:W-:Y:S08]  /*5800*/  HMMA.16816.F32 R4, R88.reuse, R92, R4 ;  /* 0x0000005c5804723c */ /* 0x042ff00000001804 */
[C---:B------:R-:W-:Y:S01]  /*5810*/  HMMA.16816.F32 R8, R88.reuse, R94, R8 ;  /* 0x0000005e5808723c */ /* 0x040fe20000001808 */
[----:B------:R-:W-:Y:S07]  /*5820*/  LDSM.16.M88.4 R92, [R222+0x18000] ;  /* 0x01800000de5c783b */ /* 0x000fee0000000200 */
[C---:B------:R-:W-:Y:S08]  /*5830*/  HMMA.16816.F32 R12, R88.reuse, R96, R12 ;  /* 0x00000060580c723c */ /* 0x040ff0000000180c */
[----:B------:R-:W-:Y:S01]  /*5840*/  HMMA.16816.F32 R16, R88, R98, R16 ;  /* 0x000000625810723c */ /* 0x000fe20000001810 */
[----:B------:R-:W1:Y:S05]  /*5850*/  LDSM.16.M88.4 R88, [R0] ;  /* 0x000000000058783b */ /* 0x000e6a0000000200 */
[----:B------:R-:W3:Y:S02]  /*5860*/  LDSM.16.M88.4 R96, [R222+0x18800] ;  /* 0x01880000de60783b */ /* 0x000ee40000000200 */
[C---:B--2---:R-:W-:Y:S08]  /*5870*/  HMMA.16816.F32 R4, R84.reuse, R100, R4 ;  /* 0x000000645404723c */ /* 0x044ff00000001804 */
        /* <DEDUP_REMOVED lines=61> */
[----:B------:R-:W-:Y:S02]  /*5c50*/  LDSM.16.M88.4 R104, [R221+0x1e800] ;  /* 0x01e80000dd68783b */ /* 0x000fe40000000200 */
[C---:B-1----:R-:W-:Y:S08]  /*5c60*/  HMMA.16816.F32 R4, R88.reuse, R92, R4 ;  /* 0x0000005c5804723c */ /* 0x042ff00000001804 */
[C---:B------:R-:W-:Y:S01]  /*5c70*/  HMMA.16816.F32 R8, R88.reuse, R94, R8 ;  /* 0x0000005e5808723c */ /* 0x040fe20000001808 */
[----:B------:R-:W1:Y:S07]  /*5c80*/  LDSM.16.M88.4 R92, [R224+0x1e800] ;  /* 0x01e80000e05c783b */ /* 0x000e6e0000000200 */
[C---:B---3--:R-:W-:Y:S08]  /*5c90*/  HMMA.16816.F32 R12, R88.reuse, R96, R12 ;  /* 0x00000060580c723c */ /* 0x048ff0000000180c */
[----:B------:R-:W-:Y:S01]  /*5ca0*/  HMMA.16816.F32 R16, R88, R98, R16 ;  /* 0x000000625810723c */ /* 0x000fe20000001810 */
[----:B------:R-:W-:Y:S05]  /*5cb0*/  LDSM.16.M88.4 R88, [R3+0x6000] ;  /* 0x006000000358783b */ /* 0x000fea0000000200 */
[----:B------:R-:W3:Y:S02]  /*5cc0*/  LDSM.16.M88.4 R96, [R221+0x1e000] ;  /* 0x01e00000dd60783b */ /* 0x000ee40000000200 */
[C---:B--2---:R-:W-:Y:S08]  /*5cd0*/  HMMA.16816.F32 R4, R84.reuse, R100, R4 ;  /* 0x000000645404723c */ /* 0x044ff00000001804 */
[C---:B------:R-:W-:Y:S01]  /*5ce0*/  HMMA.16816.F32 R8, R84.reuse, R102, R8 ;  /* 0x000000665408723c */ /* 0x040fe20000001808 */
[----:B------:R-:W-:Y:S07]  /*5cf0*/  LDSM.16.M88.4 R100, [R223+0x1e800] ;  /* 0x01e80000df64783b */ /* 0x000fee0000000200 */
[C---:B-1----:R-:W-:Y:S08]  /*5d00*/  HMMA.16816.F32 R12, R84.reuse, R92, R12 ;  /* 0x0000005c540c723c */ /* 0x042ff0000000180c */
[----:B------:R-:W-:Y:S01]  /*5d10*/  HMMA.16816.F32 R16, R84, R94, R16 ;  /* 0x0000005e5410723c */ /* 0x000fe20000001810 */
[----:B------:R1:W-:Y:S05]  /*5d20*/  LDSM.16.M88.4 R84, [R2+0x6000] ;  /* 0x006000000254783b */ /* 0x0003ea0000000200 */
[----:B------:R-:W2:Y:S02]  /*5d30*/  LDSM.16.M88.4 R92, [R223+0x1e000] ;  /* 0x01e00000df5c783b */ /* 0x000ea40000000200 */
[C---:B---3--:R-:W-:Y:S08]  /*5d40*/  HMMA.16816.F32 R4, R88.reuse, R96, R4 ;  /* 0x000000605804723c */ /* 0x048ff00000001804 */
[C---:B------:R-:W-:Y:S01]  /*5d50*/  HMMA.16816.F32 R8, R88.reuse, R98, R8 ;  /* 0x000000625808723c */ /* 0x040fe20000001808 */
[----:B------:R3:W2:Y:S03]  /*5d60*/  LDSM.16.M88.4 R96, [R0+0x6000] ;  /* 0x006000000060783b */ /* 0x0006a60000000200 */
[----:B-1----:R-:W-:Y:S04]  /*5d70*/  IMAD.U32 R2, RZ, RZ, UR7 ;  /* 0x00000007ff027e24 */ /* 0x002fe8000f8e00ff */
[C---:B------:R-:W-:Y:S01]  /*5d80*/  HMMA.16816.F32 R12, R88.reuse, R104, R12 ;  /* 0x00000068580c723c */ /* 0x040fe2000000180c */
[----:B------:R-:W4:Y:S03]  /*5d90*/  LDL R104, [R1+0x18] ;  /* 0x0000180001687983 */ /* 0x000f260000100800 */
[----:B------:R-:W-:Y:S04]  /*5da0*/  IMAD R2, R2, 0x4, R122 ;  /* 0x0000000402027824 */ /* 0x000fe800078e027a */
[----:B------:R-:W-:Y:S04]  /*5db0*/  HMMA.16816.F32 R16, R88, R106, R16 ;  /* 0x0000006a5810723c */ /* 0x000fe80000001810 */
[----:B------:R-:W-:Y:S04]  /*5dc0*/  IMAD.WIDE.U32 R2, R2, -0x326172a9, RZ ;  /* 0xcd9e8d5702027825 */ /* 0x000fe800078e00ff */
[----:B---3--:R-:W-:Y:S01]  /*5dd0*/  IMAD.U32 R0, RZ, RZ, UR9 ;  /* 0x00000009ff007e24 */ /* 0x008fe2000f8e00ff */
[C---:B--2---:R-:W-:Y:S01]  /*5de0*/  HMMA.16816.F32 R4, R84.reuse, R92, R4 ;  /* 0x0000005c5404723c */ /* 0x044fe20000001804 */
[----:B------:R-:W-:Y:S04]  /*5df0*/  UIADD3 UR9, UR12, 0x76cf5d0a, URZ ;  /* 0x76cf5d0a0c097890 */ /* 0x000fe8000fffe03f */
[----:B------:R-:W-:Y:S01]  /*5e00*/  LOP3.LUT R2, R119, UR8, R2, 0x96, !PT ;  /* 0x0000000877027c12 */ /* 0x000fe2000f8e9602 */
[----:B------:R-:W-:Y:S01]  /*5e10*/  UIADD3 UR8, UR12, -0x4498517b, URZ ;  /* 0xbb67ae850c087890 */ /* 0x000fe2000fffe03f */
[----:B------:R-:W-:Y:S01]  /*5e20*/  FMUL.FTZ R88, R251, 1.4426950216293334961 ;  /* 0x3fb8aa3bfb587820 */ /* 0x000fe20000410000 */
[C---:B------:R-:W-:Y:S04]  /*5e30*/  HMMA.16816.F32 R8, R84.reuse, R94, R8 ;  /* 0x0000005e5408723c */ /* 0x040fe80000001808 */
[----:B------:R-:W-:Y:S02]  /*5e40*/  FSEL R88, R88, RZ, P0 ;  /* 0x000000ff58587208 */ /* 0x000fe40000000000 */
[----:B------:R-:W-:Y:S01]  /*5e50*/  FSETP.NEU.FTZ.AND P0, PT, R252, -INF , PT ;  /* 0xff800000fc00780b */ /* 0x000fe20003f1d000 */
[----:B------:R-:W-:Y:S01]  /*5e60*/  IMAD.WIDE.U32 R94, R2, -0x2daee0ad, RZ ;  /* 0xd2511f53025e7825 */ /* 0x000fe200078e00ff */
[C---:B------:R-:W-:Y:S01]  /*5e70*/  HMMA.16816.F32 R12, R84.reuse, R100, R12 ;  /* 0x00000064540c723c */ /* 0x040fe2000000180c */
[----:B------:R-:W2:Y:S05]  /*5e80*/  LDL R101, [R1+0x7c] ;  /* 0x00007c0001657983 */ /* 0x000eaa0000100800 */
[----:B------:R-:W3:Y:S02]  /*5e90*/  LDL R100, [R1+0x80] ;  /* 0x0000800001647983 */ /* 0x000ee40000100800 */
[----:B------:R-:W-:Y:S03]  /*5ea0*/  HMMA.16816.F32 R16, R84, R102, R16 ;  /* 0x000000665410723c */ /* 0x000fe60000001810 */
[----:B------:R-:W4:Y:S04]  /*5eb0*/  LDL R102, [R1+0x74] ;  /* 0x0000740001667983 */ /* 0x000f280000100800 */
[----:B------:R-:W-:Y:S01]  /*5ec0*/  LOP3.LUT R85, R3, UR11, R114, 0x96, !PT ;  /* 0x0000000b03557c12 */ /* 0x000fe2000f8e9672 */
[C---:B------:R-:W-:Y:S01]  /*5ed0*/  HMMA.16816.F32 R4, R96.reuse, R108, R4 ;  /* 0x0000006c6004723c */ /* 0x040fe20000001804 */
[----:B------:R-:W4:Y:S03]  /*5ee0*/  LDL R114, [R1+0x14] ;  /* 0x0000140001727983 */ /* 0x000f260000100800 */
[----:B------:R-:W-:Y:S02]  /*5ef0*/  IMAD.U32 R84, RZ, RZ, UR19 ;  /* 0x00000013ff547e24 */ /* 0x000fe4000f8e00ff */
[----:B------:R-:W4:Y:S02]  /*5f00*/  LDL R103, [R1+0x48] ;  /* 0x0000480001677983 */ /* 0x000f240000100800 */
[C---:B------:R-:W-:Y:S03]  /*5f10*/  HMMA.16816.F32 R8, R96.reuse, R110, R8 ;  /* 0x0000006e6008723c */ /* 0x040fe60000001808 */
[----:B------:R-:W4:Y:S01]  /*5f20*/  LDL R111, [R1+0x44] ;  /* 0x00004400016f7983 */ /* 0x000f220000100800 */
[----:B------:R-:W-:Y:S04]  /*5f30*/  @!P2 IADD3 R84, -R84, 0x1, R246 ;  /* 0x000000015454a810 */ /* 0x000fe80007ffe1f6 */
[----:B------:R-:W-:Y:S01]  /*5f40*/  @!P2 IADD3 R0, R0, UR18, R84 ;  /* 0x000000120000ac10 */ /* 0x000fe2000fffe054 */
[----:B------:R-:W-:Y:S01]  /*5f50*/  IMAD.WIDE.U32 R84, R85, -0x2daee0ad, RZ ;  /* 0xd2511f5355547825 */ /* 0x000fe200078e00ff */
[----:B------:R-:W4:Y:S02]  /*5f60*/  LDL R110, [R1+0x4c] ;  /* 0x00004c00016e7983 */ /* 0x000f240000100800 */
[C---:B------:R-:W-:Y:S02]  /*5f70*/  @!P2 IMNMX R3, R0.reuse, UR18, PT ;  /* 0x000000120003ac17 */ /* 0x040fe4000b800200 */
[----:B------:R-:W-:Y:S01]  /*5f80*/  @!P2 IADD3 R2, R0, 0x8, RZ ;  /* 0x000000080002a810 */ /* 0x000fe20007ffe0ff */
[----:B------:R-:W-:Y:S01]  /*5f90*/  FMUL.FTZ R0, R252, 1.4426950216293334961 ;  /* 0x3fb8aa3bfc007820 */ /* 0x000fe20000410000 */
[-C--:B------:R-:W-:Y:S01]  /*5fa0*/  @!P2 ISETP.GE.AND P1, PT, R112, R3.reuse, PT ;  /* 0x000000037000a20c */ /* 0x080fe20003f26270 */
[----:B------:R-:W-:Y:S01]  /*5fb0*/  FFMA.FTZ R4, R113, UR6, R4 ;  /* 0x0000000671047c23 */ /* 0x000fe20008010004 */
[----:B------:R-:W-:Y:S01]  /*5fc0*/  LOP3.LUT R91, R85, UR8, R120, 0x96, !PT ;  /* 0x00000008555b7c12 */ /* 0x000fe2000f8e9678 */
[----:B------:R-:W-:Y:S01]  /*5fd0*/  FFMA.FTZ R6, R113, UR6, R6 ;  /* 0x0000000671067c23 */ /* 0x000fe20008010006 */
[----:B------:R-:W-:Y:S01]  /*5fe0*/  LOP3.LUT R90, R95, UR9, R84, 0x96, !PT ;  /* 0x000000095f5a7c12 */ /* 0x000fe2000f8e9654 */
[----:B------:R-:W4:Y:S01]  /*5ff0*/  LDL R113, [R1+0x78] ;  /* 0x0000780001717983 */ /* 0x000f220000100800 */
[C---:B------:R-:W-:Y:S01]  /*6000*/  FFMA.FTZ R5, R117.reuse, UR6, R5 ;  /* 0x0000000675057c23 */ /* 0x040fe20008010005 */
[----:B------:R-:W-:Y:S01]  /*6010*/  @!P2 IMNMX R2, R2, UR18, PT ;  /* 0x000000120202ac17 */ /* 0x000fe2000b800200 */
[----:B------:R-:W-:Y:S01]  /*6020*/  FFMA.FTZ R7, R117, UR6, R7 ;  /* 0x0000000675077c23 */ /* 0x000fe20008010007 */
[----:B------:R-:W-:Y:S01]  /*6030*/  @!P2 FSEL R4, R4, -INF , !P1 ;  /* 0xff8000000404a808 */ /* 0x000fe20004800000 */
[----:B------:R-:W1:Y:S01]  /*6040*/  LDSM.16.M88.4 R84, [R222+0x1e800] ;  /* 0x01e80000de54783b */ /* 0x000e620000000200 */
[-C--:B------:R-:W-:Y:S01]  /*6050*/  @!P2 ISETP.GE.AND P1, PT, R115, R3.reuse, PT ;  /* 0x000000037300a20c */ /* 0x080fe20003f26270 */
[----:B------:R-:W-:Y:S01]  /*6060*/  UIADD3 UR9, UR11, -0x255992d5, URZ ;  /* 0xdaa66d2b0b097890 */ /* 0x000fe2000fffe03f */
[----:B------:R-:W-:Y:S01]  /*6070*/  FSEL R0, R0, RZ, P0 ;  /* 0x000000ff00007208 */ /* 0x000fe20000000000 */
[--C-:B------:R-:W-:Y:S01]  /*6080*/  FFMA.FTZ R4, R4, c[0x0][0x23c], -R88.reuse ;  /* 0x00008f0004047a23 */ /* 0x100fe20000010858 */
[----:B------:R-:W-:Y:S01]  /*6090*/  @!P2 FSEL R5, R5, -INF , !P1 ;  /* 0xff8000000505a808 */ /* 0x000fe20004800000 */
[----:B------:R-:W-:Y:S01]  /*60a0*/  UIADD3 UR8, UR11, 0x3c6ef372, URZ ;  /* 0x3c6ef3720b087890 */ /* 0x000fe2000fffe03f */
[-C--:B------:R-:W-:Y:S01]  /*60b0*/  @!P2 ISETP.GE.AND P1, PT, R112, R2.reuse, PT ;  /* 0x000000027000a20c */ /* 0x080fe20003f26270 */
[----:B------:R1:W1:Y:S01]  /*60c0*/  MUFU.EX2 R107, R4 ;  /* 0x00000004006b7308 */ /* 0x0002620000000800 */
[----:B------:R-:W4:Y:S01]  /*60d0*/  LDL R112, [R1+0x40] ;  /* 0x0000400001707983 */ /* 0x000f220000100800 */
[----:B------:R-:W-:Y:S01]  /*60e0*/  FFMA.FTZ R89, R5, c[0x0][0x23c], -R88 ;  /* 0x00008f0005597a23 */ /* 0x000fe20000010858 */
[----:B------:R-:W-:Y:S02]  /*60f0*/  @!P2 FSEL R6, R6, -INF , !P1 ;  /* 0xff8000000606a808 */ /* 0x000fe40004800000 */
[-C--:B------:R-:W-:Y:S03]  /*6100*/  @!P2 ISETP.GE.AND P0, PT, R115, R2.reuse, PT ;  /* 0x000000027300a20c */ /* 0x080fe60003f06270 */
[--C-:B------:R-:W-:Y:S01]  /*6110*/  FFMA.FTZ R6, R6, c[0x0][0x23c], -R0.reuse ;  /* 0x00008f0006067a23 */ /* 0x100fe20000010800 */
[----:B------:R-:W-:Y:S01]  /*6120*/  @!P2 FSEL R7, R7, -INF , !P0 ;  /* 0xff8000000707a808 */ /* 0x000fe20004000000 */
[----:B------:R1:W-:Y:S04]  /*6130*/  MUFU.EX2 R106, R89 ;  /* 0x00000059006a7308 */ /* 0x0003e80000000800 */
[----:B------:R-:W-:Y:S06]  /*6140*/  FFMA.FTZ R7, R7, c[0x0][0x23c], -R0 ;  /* 0x00008f0007077a23 */ /* 0x000fec0000010800 */
[----:B------:R1:W-:Y:S02]  /*6150*/  MUFU.EX2 R108, R7 ;  /* 0x00000007006c7308 */ /* 0x0003e40000000800 */
[----:B-1----:R-:W-:Y:S04]  /*6160*/  IMAD.WIDE.U32 R4, R91, -0x326172a9, RZ ;  /* 0xcd9e8d575b047825 */ /* 0x002fe800078e00ff */
[----:B------:R-:W-:Y:S01]  /*6170*/  IMAD.WIDE.U32 R90, R90, -0x326172a9, RZ ;  /* 0xcd9e8d575a5a7825 */ /* 0x000fe200078e00ff */
[----:B------:R-:W-:Y:S03]  /*6180*/  LOP3.LUT R5, R5, UR8, R118, 0x96, !PT ;  /* 0x0000000805057c12 */ /* 0x000fe6000f8e9676 */
[----:B------:R1:W1:Y:S01]  /*6190*/  MUFU.EX2 R109, R6 ;  /* 0x00000006006d7308 */ /* 0x0002620000000800 */
[----:B------:R-:W-:Y:S01]  /*61a0*/  UIADD3 UR8, UR12, 0x32370b8f, URZ ;  /* 0x32370b8f0c087890 */ /* 0x000fe2000fffe03f */
[C---:B------:R-:W-:Y:S01]  /*61b0*/  HMMA.16816.F32 R12, R96.reuse, R84, R12 ;  /* 0x00000054600c723c */ /* 0x040fe2000000180c */
[----:B------:R-:W4:Y:S02]  /*61c0*/  LDL R85, [R1+0x84] ;  /* 0x0000840001557983 */ /* 0x000f240000100800 */
[----:B------:R-:W-:Y:S01]  /*61d0*/  LOP3.LUT R92, R91, UR9, R4, 0x96, !PT ;  /* 0x000000095b5c7c12 */ /* 0x000fe2000f8e9604 */
[----:B------:R-:W-:Y:S01]  /*61e0*/  IMAD.WIDE.U32 R4, R5, -0x2daee0ad, RZ ;  /* 0xd2511f5305047825 */ /* 0x000fe200078e00ff */
[----:B------:R-:W-:Y:S01]  /*61f0*/  UIADD3 UR9, UR12, -0x126145ec, URZ ;  /* 0xed9eba140c097890 */ /* 0x000fe2000fffe03f */
[----:B------:R-:W4:Y:S02]  /*6200*/  LDL R84, [R1+0x88] ;  /* 0x0000880001547983 */ /* 0x000f240000100800 */
[----:B------:R-:W-:Y:S04]  /*6210*/  HMMA.16816.F32 R16, R96, R86, R16 ;  /* 0x000000566010723c */ /* 0x000fe80000001810 */
[----:B------:R-:W-:Y:S01]  /*6220*/  IMAD.WIDE.U32 R92, R92, -0x2daee0ad, RZ ;  /* 0xd2511f535c5c7825 */ /* 0x000fe200078e00ff */
[----:B------:R-:W-:Y:S01]  /*6230*/  LOP3.LUT R5, R5, UR8, R94, 0x96, !PT ;  /* 0x0000000805057c12 */ /* 0x000fe2000f8e965e */
[----:B------:R-:W-:Y:S03]  /*6240*/  UIADD3 UR8, UR11, 0x78dde6e4, URZ ;  /* 0x78dde6e40b087890 */ /* 0x000fe6000fffe03f */
[----:B------:R-:W-:Y:S01]  /*6250*/  LOP3.LUT R89, R93, UR9, R4, 0x96, !PT ;  /* 0x000000095d597c12 */ /* 0x000fe2000f8e9604 */
[----:B------:R-:W-:Y:S02]  /*6260*/  UIADD3 UR9, UR11, 0x1715609d, URZ ;  /* 0x1715609d0b097890 */ /* 0x000fe4000fffe03f */
[----:B------:R-:W-:Y:S04]  /*6270*/  IMAD.WIDE.U32 R4, R5, -0x326172a9, RZ ;  /* 0xcd9e8d5705047825 */ /* 0x000fe800078e00ff */
[----:B------:R-:W-:Y:S01]  /*6280*/  IMAD.U32 R93, RZ, RZ, UR13 ;  /* 0x0000000dff5d7e24 */ /* 0x000fe2000f8e00ff */
[----:B------:R-:W-:Y:S01]  /*6290*/  LOP3.LUT R7, R5, UR8, R90, 0x96, !PT ;  /* 0x0000000805077c12 */ /* 0x000fe2000f8e965a */
[----:B------:R-:W-:Y:S01]  /*62a0*/  UIADD3 UR8, UR12, -0x56f99767, URZ ;  /* 0xa90668990c087890 */ /* 0x000fe2000fffe03f */
[C---:B--2---:R-:W-:Y:S02]  /*62b0*/  FFMA.FTZ R12, R101.reuse, UR6, R12 ;  /* 0x00000006650c7c23 */ /* 0x044fe4000801000c */
[----:B------:R-:W-:Y:S02]  /*62c0*/  FFMA.FTZ R14, R101, UR6, R14 ;  /* 0x00000006650e7c23 */ /* 0x000fe4000801000e */
[C---:B---3--:R-:W-:Y:S02]  /*62d0*/  FFMA.FTZ R13, R100.reuse, UR6, R13 ;  /* 0x00000006640d7c23 */ /* 0x048fe4000801000d */
[----:B------:R-:W-:Y:S02]  /*62e0*/  FFMA.FTZ R15, R100, UR6, R15 ;  /* 0x00000006640f7c23 */ /* 0x000fe4000801000f */
[C---:B----4-:R-:W-:Y:S02]  /*62f0*/  FFMA.FTZ R8, R102.reuse, UR6, R8 ;  /* 0x0000000666087c23 */ /* 0x050fe40008010008 */
[----:B------:R-:W-:Y:S01]  /*6300*/  FFMA.FTZ R10, R102, UR6, R10 ;  /* 0x00000006660a7c23 */ /* 0x000fe2000801000a */
[-C--:B------:R-:W-:Y:S04]  /*6310*/  @!P2 ISETP.GE.AND P0, PT, R114, R3.reuse, PT ;  /* 0x000000037200a20c */ /* 0x080fe80003f06270 */
[----:B------:R-:W-:Y:S02]  /*6320*/  @!P2 FSEL R8, R8, -INF , !P0 ;  /* 0xff8000000808a808 */ /* 0x000fe40004000000 */
[-C--:B------:R-:W-:Y:S02]  /*6330*/  @!P2 ISETP.GE.AND P0, PT, R104, R3.reuse, PT ;  /* 0x000000036800a20c */ /* 0x080fe40003f06270 */
[-C--:B------:R-:W-:Y:S01]  /*6340*/  @!P2 ISETP.GE.AND P1, PT, R103, R3.reuse, PT ;  /* 0x000000036700a20c */ /* 0x080fe20003f26270 */
[--C-:B------:R-:W-:Y:S01]  /*6350*/  FFMA.FTZ R8, R8, c[0x0][0x23c], -R88.reuse ;  /* 0x00008f0008087a23 */ /* 0x100fe20000010858 */
[-C--:B------:R-:W-:Y:S03]  /*6360*/  @!P2 ISETP.GE.AND P6, PT, R111, R3.reuse, PT ;  /* 0x000000036f00a20c */ /* 0x080fe60003fc6270 */
[----:B------:R2:W-:Y:S01]  /*6370*/  MUFU.EX2 R105, R8 ;  /* 0x0000000800697308 */ /* 0x0005e20000000800 */
[----:B------:R-:W-:Y:S02]  /*6380*/  @!P2 FSEL R13, R13, -INF , !P6 ;  /* 0xff8000000d0da808 */ /* 0x000fe40007000000 */
[CC--:B------:R-:W-:Y:S02]  /*6390*/  @!P2 ISETP.GE.AND P6, PT, R110.reuse, R2.reuse, PT ;  /* 0x000000026e00a20c */ /* 0x0c0fe40003fc6270 */
[-C--:B------:R-:W-:Y:S01]  /*63a0*/  @!P2 ISETP.GE.AND P4, PT, R110, R3.reuse, PT ;  /* 0x000000036e00a20c */ /* 0x080fe20003f86270 */
[--C-:B------:R-:W-:Y:S02]  /*63b0*/  FFMA.FTZ R13, R13, c[0x0][0x23c], -R88.reuse ;  /* 0x00008f000d0d7a23 */ /* 0x100fe40000010858 */
[----:B------:R-:W-:Y:S02]  /*63c0*/  IMAD.MOV.U32 R110, RZ, RZ, c[0x0][0x22c] ;  /* 0x00008b00ff6e7624 */ /* 0x000fe400078e00ff */
[----:B------:R-:W-:Y:S02]  /*63d0*/  MUFU.EX2 R98, R13 ;  /* 0x0000000d00627308 */ /* 0x000fe40000000800 */
[----:B------:R-:W-:Y:S02]  /*63e0*/  IMAD R110, R110, c[0x0][0x1c0], RZ ;  /* 0x000070006e6e7a24 */ /* 0x000fe400078e02ff */
[C---:B------:R-:W-:Y:S02]  /*63f0*/  FFMA.FTZ R9, R113.reuse, UR6, R9 ;  /* 0x0000000671097c23 */ /* 0x040fe40008010009 */
[----:B------:R-:W-:Y:S02]  /*6400*/  FFMA.FTZ R11, R113, UR6, R11 ;  /* 0x00000006710b7c23 */ /* 0x000fe4000801000b */
[----:B------:R-:W-:Y:S01]  /*6410*/  IMAD.U32 R110, R110, -0x40, RZ ;  /* 0xffffffc06e6e7824 */ /* 0x000fe200078e00ff */
[----:B------:R-:W-:Y:S02]  /*6420*/  @!P2 FSEL R9, R9, -INF , !P0 ;  /* 0xff8000000909a808 */ /* 0x000fe40004000000 */
[-C--:B------:R-:W-:Y:S03]  /*6430*/  @!P2 ISETP.GE.AND P0, PT, R114, R2.reuse, PT ;  /* 0x000000027200a20c */ /* 0x080fe60003f06270 */
[----:B-1----:R-:W-:Y:S01]  /*6440*/  FFMA.FTZ R6, R9, c[0x0][0x23c], -R88 ;  /* 0x00008f0009067a23 */ /* 0x002fe20000010858 */
[----:B------:R-:W-:Y:S01]  /*6450*/  @!P2 FSEL R10, R10, -INF , !P0 ;  /* 0xff8000000a0aa808 */ /* 0x000fe20004000000 */
[----:B--2---:R-:W-:Y:S01]  /*6460*/  IMAD.WIDE.U32 R8, R89, -0x326172a9, RZ ;  /* 0xcd9e8d5759087825 */ /* 0x004fe200078e00ff */
[-C--:B------:R-:W-:Y:S01]  /*6470*/  @!P2 ISETP.GE.AND P0, PT, R104, R2.reuse, PT ;  /* 0x000000026800a20c */ /* 0x080fe20003f06270 */
[----:B------:R1:W-:Y:S01]  /*6480*/  MUFU.EX2 R102, R6 ;  /* 0x0000000600667308 */ /* 0x0003e20000000800 */
[----:B------:R-:W-:Y:S01]  /*6490*/  @!P2 ISETP.GE.AND P5, PT, R112, R3, PT ;  /* 0x000000037000a20c */ /* 0x000fe20003fa6270 */
[--C-:B------:R-:W-:Y:S01]  /*64a0*/  FFMA.FTZ R10, R10, c[0x0][0x23c], -R0.reuse ;  /* 0x00008f000a0a7a23 */ /* 0x100fe20000010800 */
[----:B------:R-:W-:Y:S02]  /*64b0*/  @!P2 FSEL R11, R11, -INF , !P0 ;  /* 0xff8000000b0ba808 */ /* 0x000fe40004000000 */
[----:B------:R-:W-:Y:S02]  /*64c0*/  @!P2 FSEL R12, R12, -INF , !P5 ;  /* 0xff8000000c0ca808 */ /* 0x000fe40006800000 */
[-C--:B------:R-:W-:Y:S01]  /*64d0*/  @!P2 ISETP.GE.AND P5, PT, R103, R2.reuse, PT ;  /* 0x000000026700a20c */ /* 0x080fe20003fa6270 */
[----:B------:R-:W-:Y:S01]  /*64e0*/  FFMA.FTZ R11, R11, c[0x0][0x23c], -R0 ;  /* 0x00008f000b0b7a23 */ /* 0x000fe20000010800 */
[----:B------:R-:W-:Y:S01]  /*64f0*/  LOP3.LUT R4, R9, UR9, R4, 0x96, !PT ;  /* 0x0000000909047c12 */ /* 0x000fe2000f8e9604 */
[----:B------:R2:W-:Y:S01]  /*6500*/  MUFU.EX2 R104, R10 ;  /* 0x0000000a00687308 */ /* 0x0005e20000000800 */
[----:B------:R-:W-:Y:S01]  /*6510*/  UIADD3 UR9, UR12, 0x646e171e, URZ ;  /* 0x646e171e0c097890 */ /* 0x000fe2000fffe03f */
[-C--:B------:R-:W-:Y:S01]  /*6520*/  @!P2 ISETP.GE.AND P0, PT, R111, R2.reuse, PT ;  /* 0x000000026f00a20c */ /* 0x080fe20003f06270 */
[----:B------:R-:W-:Y:S01]  /*6530*/  FFMA.FTZ R12, R12, c[0x0][0x23c], -R88 ;  /* 0x00008f000c0c7a23 */ /* 0x000fe20000010858 */
[----:B------:R-:W-:Y:S01]  /*6540*/  @!P2 ISETP.GE.AND P3, PT, R112, R2, PT ;  /* 0x000000027000a20c */ /* 0x000fe20003f66270 */
[----:B------:R-:W-:Y:S01]  /*6550*/  IMAD.WIDE.U32 R4, R4, -0x2daee0ad, RZ ;  /* 0xd2511f5304047825 */ /* 0x000fe200078e00ff */
[----:B------:R-:W-:Y:S02]  /*6560*/  @!P2 FSEL R15, R15, -INF , !P0 ;  /* 0xff8000000f0fa808 */ /* 0x000fe40004000000 */
[----:B------:R-:W-:Y:S02]  /*6570*/  @!P2 FSEL R14, R14, -INF , !P3 ;  /* 0xff8000000e0ea808 */ /* 0x000fe40005800000 */
[----:B------:R3:W-:Y:S01]  /*6580*/  MUFU.EX2 R103, R11 ;  /* 0x0000000b00677308 */ /* 0x0007e20000000800 */
[----:B------:R-:W-:Y:S01]  /*6590*/  LOP3.LUT R9, R4, 0xff, RZ, 0xc0, !PT ;  /* 0x000000ff04097812 */ /* 0x000fe200078ec0ff */
[--C-:B------:R-:W-:Y:S02]  /*65a0*/  FFMA.FTZ R15, R15, c[0x0][0x23c], -R0.reuse ;  /* 0x00008f000f0f7a23 */ /* 0x100fe40000010800 */
[----:B-1----:R-:W-:Y:S04]  /*65b0*/  IMAD.WIDE.U32 R6, R7, -0x2daee0ad, RZ ;  /* 0xd2511f5307067825 */ /* 0x002fe800078e00ff */
[----:B------:R-:W-:Y:S01]  /*65c0*/  FFMA.FTZ R14, R14, c[0x0][0x23c], -R0 ;  /* 0x00008f000e0e7a23 */ /* 0x000fe20000010800 */
[----:B------:R-:W-:Y:S01]  /*65d0*/  LOP3.LUT R2, R7, UR8, R92, 0x96, !PT ;  /* 0x0000000807027c12 */ /* 0x000fe2000f8e965c */
[----:B------:R-:W-:Y:S01]  /*65e0*/  ULDC.U8 UR8, c[0x0][0x2d8] ;  /* 0x0000b60000087ab9 */ /* 0x000fe20000000000 */
[----:B------:R-:W-:Y:S01]  /*65f0*/  LOP3.LUT R6, R5, UR9, R6, 0x96, !PT ;  /* 0x0000000905067c12 */ /* 0x000fe2000f8e9606 */
[----:B------:R-:W-:Y:S01]  /*6600*/  UIADD3 UR9, UR11, -0x4ab325aa, URZ ;  /* 0xb54cda560b097890 */ /* 0x000fe2000fffe03f */
[--C-:B------:R-:W-:Y:S01]  /*6610*/  SHF.R.U32.HI R7, RZ, 0x18, R4.reuse ;  /* 0x00000018ff077819 */ /* 0x100fe20000011604 */
[----:B------:R-:W-:Y:S01]  /*6620*/  IMAD.WIDE.U32 R2, R2, -0x326172a9, RZ ;  /* 0xcd9e8d5702027825 */ /* 0x000fe200078e00ff */
[----:B--2---:R-:W-:Y:S01]  /*6630*/  SHF.R.U32.HI R10, RZ, 0x10, R4 ;  /* 0x00000010ff0a7819 */ /* 0x004fe20000011604 */
[----:B------:R-:W-:Y:S01]  /*6640*/  MUFU.EX2 R99, R12 ;  /* 0x0000000c00637308 */ /* 0x000fe20000000800 */
[----:B------:R-:W-:Y:S01]  /*6650*/  ISETP.LE.U32.AND P0, PT, R7, UR8, PT ;  /* 0x0000000807007c0c */ /* 0x000fe2000bf03070 */
[----:B------:R-:W-:Y:S01]  /*6660*/  FFMA.FTZ R16, R85, UR6, R16 ;  /* 0x0000000655107c23 */ /* 0x000fe20008010010 */
[----:B------:R-:W-:Y:S01]  /*6670*/  ISETP.LE.U32.AND P3, PT, R9, UR8, PT ;  /* 0x0000000809007c0c */ /* 0x000fe2000bf63070 */
[----:B------:R-:W-:Y:S01]  /*6680*/  FFMA.FTZ R18, R85, UR6, R18 ;  /* 0x0000000655127c23 */ /* 0x000fe20008010012 */
[----:B------:R-:W-:Y:S01]  /*6690*/  SHF.R.U32.HI R9, RZ, 0x18, R2 ;  /* 0x00000018ff097819 */ /* 0x000fe20000011602 */
[----:B------:R-:W-:Y:S01]  /*66a0*/  FFMA.FTZ R19, R84, UR6, R19 ;  /* 0x0000000654137c23 */ /* 0x000fe20008010013 */
[----:B------:R-:W-:Y:S01]  /*66b0*/  @!P2 FSEL R16, R16, -INF , !P1 ;  /* 0xff8000001010a808 */ /* 0x000fe20004800000 */
[----:B------:R-:W-:Y:S01]  /*66c0*/  FFMA.FTZ R17, R84, UR6, R17 ;  /* 0x0000000654117c23 */ /* 0x000fe20008010011 */
[----:B---3--:R-:W-:Y:S01]  /*66d0*/  LOP3.LUT R11, R4, 0xffff, RZ, 0xc0, !PT ;  /* 0x0000ffff040b7812 */ /* 0x008fe200078ec0ff */
[----:B------:R-:W-:Y:S01]  /*66e0*/  MUFU.EX2 R101, R14 ;  /* 0x0000000e00657308 */ /* 0x000fe20000000800 */
[----:B------:R-:W-:Y:S01]  /*66f0*/  LOP3.LUT R4, R3, UR9, R8, 0x96, !PT ;  /* 0x0000000903047c12 */ /* 0x000fe2000f8e9608 */
[----:B------:R-:W-:Y:S01]  /*6700*/  FFMA.FTZ R16, R16, c[0x0][0x23c], -R88 ;  /* 0x00008f0010107a23 */ /* 0x000fe20000010858 */
[----:B------:R-:W-:Y:S01]  /*6710*/  LOP3.LUT R5, R2, 0xffff, RZ, 0xc0, !PT ;  /* 0x0000ffff02057812 */ /* 0x000fe200078ec0ff */
[----:B------:R-:W-:Y:S01]  /*6720*/  IMAD.U32 R92, RZ, RZ, UR16 ;  /* 0x00000010ff5c7e24 */ /* 0x000fe2000f8e00ff */
[----:B------:R-:W-:Y:S02]  /*6730*/  LOP3.LUT R3, R4, 0xff, RZ, 0xc0, !PT ;  /* 0x000000ff04037812 */ /* 0x000fe400078ec0ff */
[----:B------:R-:W-:Y:S02]  /*6740*/  LOP3.LUT R8, R2, 0xff, RZ, 0xc0, !PT ;  /* 0x000000ff02087812 */ /* 0x000fe400078ec0ff */
[----:B------:R-:W-:Y:S01]  /*6750*/  ISETP.LE.U32.AND P1, PT, R3, UR8, PT ;  /* 0x0000000803007c0c */ /* 0x000fe2000bf23070 */
[----:B------:R-:W-:Y:S01]  /*6760*/  MUFU.EX2 R100, R15 ;  /* 0x0000000f00647308 */ /* 0x000fe20000000800 */
[----:B------:R-:W-:Y:S02]  /*6770*/  SHF.R.U32.HI R7, RZ, 0x10, R2 ;  /* 0x00000010ff077819 */ /* 0x000fe40000011602 */
[----:B------:R-:W-:Y:S02]  /*6780*/  SHF.R.U32.HI R2, RZ, 0x10, R4 ;  /* 0x00000010ff027819 */ /* 0x000fe40000011604 */
[----:B------:R-:W-:Y:S02]  /*6790*/  LOP3.LUT R3, R4, 0xffff, RZ, 0xc0, !PT ;  /* 0x0000ffff04037812 */ /* 0x000fe400078ec0ff */
[----:B------:R-:W-:Y:S02]  /*67a0*/  LOP3.LUT R2, R2, 0xff, RZ, 0xc0, !PT ;  /* 0x000000ff02027812 */ /* 0x000fe400078ec0ff */
[----:B------:R-:W-:Y:S01]  /*67b0*/  SHF.R.U32.HI R3, RZ, 0x8, R3 ;  /* 0x00000008ff037819 */ /* 0x000fe20000011603 */
[----:B------:R-:W1:Y:S01]  /*67c0*/  MUFU.EX2 R96, R16 ;  /* 0x0000001000607308 */ /* 0x000e620000000800 */
[----:B------:R-:W-:Y:S01]  /*67d0*/  @!P2 FSEL R19, R19, -INF , !P6 ;  /* 0xff8000001313a808 */ /* 0x000fe20007000000 */
[----:B------:R-:W-:Y:S01]  /*67e0*/  @!P1 FADD.FTZ R107, -R107, -RZ ;  /* 0x800000ff6b6b9221 */ /* 0x000fe20000010100 */
[----:B------:R-:W-:Y:S02]  /*67f0*/  @!P2 FSEL R18, R18, -INF , !P5 ;  /* 0xff8000001212a808 */ /* 0x000fe40006800000 */
[----:B------:R-:W-:Y:S02]  /*6800*/  @!P2 FSEL R17, R17, -INF , !P4 ;  /* 0xff8000001111a808 */ /* 0x000fe40006000000 */
[----:B------:R-:W-:Y:S01]  /*6810*/  ISETP.LE.U32.AND P4, PT, R2, UR8, PT ;  /* 0x0000000802007c0c */ /* 0x000fe2000bf83070 */
[--C-:B------:R-:W-:Y:S01]  /*6820*/  FFMA.FTZ R18, R18, c[0x0][0x23c], -R0.reuse ;  /* 0x00008f0012127a23 */ /* 0x100fe20000010800 */
[----:B------:R-:W-:Y:S01]  /*6830*/  LOP3.LUT R2, R3, 0xffff, RZ, 0xc0, !PT ;  /* 0x0000ffff03027812 */ /* 0x000fe200078ec0ff */
[----:B------:R-:W-:Y:S01]  /*6840*/  FFMA.FTZ R0, R19, c[0x0][0x23c], -R0 ;  /* 0x00008f0013007a23 */ /* 0x000fe20000010800 */
[----:B------:R-:W-:Y:S01]  /*6850*/  SHF.R.U32.HI R4, RZ, 0x18, R4 ;  /* 0x00000018ff047819 */ /* 0x000fe20000011604 */
[----:B------:R-:W-:Y:S01]  /*6860*/  FFMA.FTZ R88, R17, c[0x0][0x23c], -R88 ;  /* 0x00008f0011587a23 */ /* 0x000fe20000010858 */
[----:B------:R-:W-:Y:S01]  /*6870*/  ISETP.LE.U32.AND P5, PT, R2, UR8, PT ;  /* 0x0000000802007c0c */ /* 0x000fe2000bfa3070 */
[----:B------:R-:W2:Y:S01]  /*6880*/  MUFU.EX2 R95, R0 ;  /* 0x00000000005f7308 */ /* 0x000ea20000000800 */
[----:B------:R-:W-:Y:S02]  /*6890*/  LOP3.LUT R2, R6, 0xff, RZ, 0xc0, !PT ;  /* 0x000000ff06027812 */ /* 0x000fe400078ec0ff */
[----:B------:R-:W-:Y:S02]  /*68a0*/  ISETP.LE.U32.AND P1, PT, R8, UR8, PT ;  /* 0x0000000808007c0c */ /* 0x000fe4000bf23070 */
[----:B------:R-:W-:Y:S01]  /*68b0*/  ISETP.LE.U32.AND P6, PT, R4, UR8, PT ;  /* 0x0000000804007c0c */ /* 0x000fe2000bfc3070 */
[----:B------:R-:W-:Y:S01]  /*68c0*/  @!P4 FADD.FTZ R109, -R109, -RZ ;  /* 0x800000ff6d6dc221 */ /* 0x000fe20000010100 */
[----:B------:R-:W-:Y:S02]  /*68d0*/  ISETP.LE.U32.AND P2, PT, R2, UR8, PT ;  /* 0x0000000802007c0c */ /* 0x000fe4000bf43070 */
[----:B------:R-:W-:Y:S01]  /*68e0*/  SHF.R.U32.HI R2, RZ, 0x8, R5 ;  /* 0x00000008ff027819 */ /* 0x000fe20000011605 */
[----:B------:R-:W-:Y:S01]  /*68f0*/  MUFU.EX2 R94, R88 ;  /* 0x00000058005e7308 */ /* 0x000fe20000000800 */
[--C-:B------:R-:W-:Y:S01]  /*6900*/  SHF.R.U32.HI R3, RZ, 0x18, R6.reuse ;  /* 0x00000018ff037819 */ /* 0x100fe20000011606 */
[----:B------:R-:W-:Y:S01]  /*6910*/  @!P5 FADD.FTZ R106, -R106, -RZ ;  /* 0x800000ff6a6ad221 */ /* 0x000fe20000010100 */
[----:B------:R-:W-:Y:S01]  /*6920*/  LOP3.LUT R2, R2, 0xffff, RZ, 0xc0, !PT ;  /* 0x0000ffff02027812 */ /* 0x000fe200078ec0ff */
[----:B-1----:R-:W-:Y:S01]  /*6930*/  @!P3 FADD.FTZ R96, -R96, -RZ ;  /* 0x800000ff6060b221 */ /* 0x002fe20000010100 */
[----:B------:R-:W-:Y:S01]  /*6940*/  ISETP.LE.U32.AND P4, PT, R3, UR8, PT ;  /* 0x0000000803007c0c */ /* 0x000fe2000bf83070 */
[----:B------:R-:W-:Y:S01]  /*6950*/  @!P1 FADD.FTZ R105, -R105, -RZ ;  /* 0x800000ff69699221 */ /* 0x000fe20000010100 */
[----:B------:R-:W-:Y:S01]  /*6960*/  ISETP.LE.U32.AND P5, PT, R2, UR8, PT ;  /* 0x0000000802007c0c */ /* 0x000fe2000bfa3070 */
[----:B------:R-:W-:Y:S01]  /*6970*/  @!P6 FADD.FTZ R108, -R108, -RZ ;  /* 0x800000ff6c6ce221 */ /* 0x000fe20000010100 */
[----:B------:R-:W-:Y:S01]  /*6980*/  LOP3.LUT R2, R7, 0xff, RZ, 0xc0, !PT ;  /* 0x000000ff07027812 */ /* 0x000fe200078ec0ff */
[----:B------:R-:W-:Y:S01]  /*6990*/  @!P2 FADD.FTZ R99, -R99, -RZ ;  /* 0x800000ff6363a221 */ /* 0x000fe20000010100 */
[----:B------:R-:W-:Y:S01]  /*69a0*/  ISETP.LE.U32.AND P1, PT, R9, UR8, PT ;  /* 0x0000000809007c0c */ /* 0x000fe2000bf23070 */
[----:B------:R-:W1:Y:S01]  /*69b0*/  MUFU.EX2 R97, R18 ;  /* 0x0000001200617308 */ /* 0x000e620000000800 */
[----:B------:R-:W-:Y:S01]  /*69c0*/  ISETP.LE.U32.AND P6, PT, R2, UR8, PT ;  /* 0x0000000802007c0c */ /* 0x000fe2000bfc3070 */
[----:B--2---:R-:W-:Y:S01]  /*69d0*/  @!P0 FADD.FTZ R95, -R95, -RZ ;  /* 0x800000ff5f5f8221 */ /* 0x004fe20000010100 */
[----:B------:R-:W-:Y:S02]  /*69e0*/  SHF.R.U32.HI R3, RZ, 0x10, R6 ;  /* 0x00000010ff037819 */ /* 0x000fe40000011606 */
[----:B------:R-:W-:Y:S01]  /*69f0*/  LOP3.LUT R6, R6, 0xffff, RZ, 0xc0, !PT ;  /* 0x0000ffff06067812 */ /* 0x000fe200078ec0ff */
[----:B------:R-:W-:Y:S01]  /*6a00*/  @!P4 FADD.FTZ R100, -R100, -RZ ;  /* 0x800000ff6464c221 */ /* 0x000fe20000010100 */
[----:B------:R-:W-:Y:S01]  /*6a10*/  LOP3.LUT R3, R3, 0xff, RZ, 0xc0, !PT ;  /* 0x000000ff03037812 */ /* 0x000fe200078ec0ff */
[----:B------:R-:W-:Y:S01]  /*6a20*/  @!P5 FADD.FTZ R102, -R102, -RZ ;  /* 0x800000ff6666d221 */ /* 0x000fe20000010100 */
[----:B------:R-:W-:Y:S02]  /*6a30*/  SHF.R.U32.HI R2, RZ, 0x8, R6 ;  /* 0x00000008ff027819 */ /* 0x000fe40000011606 */
[----:B------:R-:W-:Y:S01]  /*6a40*/  ISETP.LE.U32.AND P5, PT, R3, UR8, PT ;  /* 0x0000000803007c0c */ /* 0x000fe2000bfa3070 */
[----:B------:R-:W-:Y:S01]  /*6a50*/  @!P1 FADD.FTZ R103, -R103, -RZ ;  /* 0x800000ff67679221 */ /* 0x000fe20000010100 */
[----:B------:R-:W-:Y:S01]  /*6a60*/  LOP3.LUT R3, R10, 0xff, RZ, 0xc0, !PT ;  /* 0x000000ff0a037812 */ /* 0x000fe200078ec0ff */
[----:B------:R-:W-:Y:S01]  /*6a70*/  @!P6 FADD.FTZ R104, -R104, -RZ ;  /* 0x800000ff6868e221 */ /* 0x000fe20000010100 */
[----:B------:R-:W-:Y:S02]  /*6a80*/  LOP3.LUT R2, R2, 0xffff, RZ, 0xc0, !PT ;  /* 0x0000ffff02027812 */ /* 0x000fe400078ec0ff */
        /* <DEDUP_REMOVED lines=9> */
[----:B------:R3:W-:Y:S01]  /*6b20*/  STS [R247+0x2a000], R3 ;  /* 0x02a00003f7007388 */ /* 0x0007e20000000800 */
[----:B------:R-:W-:Y:S01]  /*6b30*/  ISETP.LE.U32.AND P2, PT, R0, UR8, PT ;  /* 0x0000000800007c0c */ /* 0x000fe2000bf43070 */
[----:B------:R-:W-:Y:S01]  /*6b40*/  @!P6 FADD.FTZ R98, -R98, -RZ ;  /* 0x800000ff6262e221 */ /* 0x000fe20000010100 */
[----:B------:R-:W-:Y:S02]  /*6b50*/  F2FP.RELU.PACK_AB R0, R102, R105 ;  /* 0x000000696600723e */ /* 0x000fe400000008ff */
[----:B------:R-:W-:Y:S01]  /*6b60*/  STS [R250+0x2a400], R5 ;  /* 0x02a40005fa007388 */ /* 0x000fe20000000800 */
[----:B-1----:R-:W-:Y:S01]  /*6b70*/  @!P1 FADD.FTZ R97, -R97, -RZ ;  /* 0x800000ff61619221 */ /* 0x002fe20000010100 */
[----:B------:R-:W-:Y:S02]  /*6b80*/  F2FP.RELU.PACK_AB R4, R98, R99 ;  /* 0x000000636204723e */ /* 0x000fe400000008ff */
[----:B------:R-:W-:Y:S01]  /*6b90*/  LEA R92, P0, R246, R92, 0x2 ;  /* 0x0000005cf65c7211 */ /* 0x000fe200078010ff */
[----:B------:R1:W-:Y:S01]  /*6ba0*/  STS [R250+0x2a000], R0 ;  /* 0x02a00000fa007388 */ /* 0x0003e20000000800 */
[----:B------:R-:W-:Y:S02]  /*6bb0*/  FSETP.GE.FTZ.AND P1, PT, R106, RZ, PT ;  /* 0x000000ff6a00720b */ /* 0x000fe40003f36000 */
[----:B------:R-:W-:Y:S01]  /*6bc0*/  LEA.HI.X.SX32 R93, R246, R93, 0x2, P0 ;  /* 0x0000005df65d7211 */ /* 0x000fe200000f16ff */
[----:B------:R-:W-:Y:S01]  /*6bd0*/  @!P2 FADD.FTZ R94, -R94, -RZ ;  /* 0x800000ff5e5ea221 */ /* 0x000fe20000010100 */
[----:B------:R-:W-:Y:S01]  /*6be0*/  STS [R248+0x2a000], R4 ;  /* 0x02a00004f8007388 */ /* 0x000fe20000000800 */
[----:B------:R-:W-:Y:S02]  /*6bf0*/  LEA R234, P0, R110, R234, 0x2 ;  /* 0x000000ea6eea7211 */ /* 0x000fe400078010ff */
[----:B------:R-:W-:Y:S02]  /*6c00*/  FSETP.GE.FTZ.AND P2, PT, R107, RZ, PT ;  /* 0x000000ff6b00720b */ /* 0x000fe40003f56000 */
[----:B--2---:R-:W-:Y:S02]  /*6c10*/  F2FP.RELU.PACK_AB R2, R94, R96 ;  /* 0x000000605e02723e */ /* 0x004fe400000008ff */
[----:B------:R-:W-:Y:S02]  /*6c20*/  LEA.HI.X.SX32 R235, R110, R235, 0x2, P0 ;  /* 0x000000eb6eeb7211 */ /* 0x000fe400000f16ff */
[----:B------:R2:W5:Y:S01]  /*6c30*/  LDL R110, [R1+0x4] ;  /* 0x00000400016e7983 */ /* 0x0005620000100800 */
[----:B---3--:R-:W-:Y:S02]  /*6c40*/  F2FP.RELU.PACK_AB R3, R100, R101 ;  /* 0x000000656403723e */ /* 0x008fe400000008ff */
[----:B------:R-:W-:Y:S02]  /*6c50*/  FSETP.GE.FTZ.AND P5, PT, R105, RZ, PT ;  /* 0x000000ff6900720b */ /* 0x000fe40003fb6000 */
[----:B------:R-:W-:Y:S01]  /*6c60*/  FSETP.GE.FTZ.AND P0, PT, R94, RZ, PT ;  /* 0x000000ff5e00720b */ /* 0x000fe20003f16000 */
[----:B------:R3:W-:Y:S01]  /*6c70*/  STS [R248+0x2a400], R3 ;  /* 0x02a40003f8007388 */ /* 0x0007e20000000800 */
[----:B------:R-:W-:Y:S02]  /*6c80*/  FSETP.GE.FTZ.AND P3, PT, R99, RZ, PT ;  /* 0x000000ff6300720b */ /* 0x000fe40003f76000 */
[----:B------:R-:W-:Y:S02]  /*6c90*/  FSETP.GE.FTZ.AND P4, PT, R102, RZ, PT ;  /* 0x000000ff6600720b */ /* 0x000fe40003f96000 */
[----:B-1----:R-:W-:Y:S01]  /*6ca0*/  F2FP.RELU.PACK_AB R0, R95, R97 ;  /* 0x000000615f00723e */ /* 0x002fe200000008ff */
[----:B------:R-:W-:Y:S05]  /*6cb0*/  STS [R249+0x2a000], R2 ;  /* 0x02a00002f9007388 */ /* 0x000fea0000000800 */
[----:B------:R1:W-:Y:S05]  /*6cc0*/  STS [R249+0x2a400], R0 ;  /* 0x02a40000f9007388 */ /* 0x0003ea0000000800 */
[----:B------:R-:W-:Y:S05]  /*6cd0*/  LDSM.16.M88.4 R16, [R228+0x10000] ;  /* 0x01000000e410783b */ /* 0x000fea0000000200 */
[----:B------:R-:W4:Y:S01]  /*6ce0*/  LDSM.16.M88.4 R8, [R224+0x20000] ;  /* 0x02000000e008783b */ /* 0x000f220000000200 */
[C-C-:B---3--:R-:W-:Y:S04]  /*6cf0*/  IMAD.IADD R3, R217.reuse, 0x1, R228.reuse ;  /* 0x00000001d9037824 */ /* 0x148fe800078e02e4 */
[----:B------:R-:W3:Y:S01]  /*6d00*/  LDSM.16.M88.4 R84, [R224+0x20800] ;  /* 0x02080000e054783b */ /* 0x000ee20000000200 */
[----:B-1----:R-:W-:Y:S04]  /*6d10*/  IMAD.IADD R0, R116, 0x1, R228 ;  /* 0x0000000174007824 */ /* 0x002fe800078e02e4 */
[----:B------:R-:W-:Y:S01]  /*6d20*/  IMAD.IADD R2, R217, 0x1, R0 ;  /* 0x00000001d9027824 */ /* 0x000fe200078e0200 */
[----:B------:R-:W-:Y:S01]  /*6d30*/  LDSM.16.M88.4 R88, [R0+0x10000] ;  /* 0x010000000058783b */ /* 0x000fe20000000200 */
[C---:B----4-:R-:W-:Y:S08]  /*6d40*/  HMMA.16816.F32 R4, R16.reuse, R8, RZ ;  /* 0x000000081004723c */ /* 0x050ff000000018ff */
        /* <DEDUP_REMOVED lines=86> */
[----:B------:R1:W-:Y:S05]  /*72b0*/  LDSM.16.M88.4 R84, [R0+0x16000] ;  /* 0x016000000054783b */ /* 0x0003ea0000000200 */
[----:B------:R-:W3:Y:S05]  /*72c0*/  LDSM.16.M88.4 R88, [R221+0x26000] ;  /* 0x02600000dd58783b */ /* 0x000eea0000000200 */
[----:B-1----:R1:W4:Y:S01]  /*72d0*/  LDG.E R0, [R92.64+0x20] ;  /* 0x000020045c007981 */ /* 0x002322000c1e1900 */
[C---:B---3--:R-:W-:Y:S08]  /*72e0*/  HMMA.16816.F32 R4, R84.reuse, R88, R4 ;  /* 0x000000585404723c */ /* 0x048ff00000001804 */
[C---:B------:R-:W-:Y:S01]  /*72f0*/  HMMA.16816.F32 R8, R84.reuse, R90, R8 ;  /* 0x0000005a5408723c */ /* 0x040fe20000001808 */
[----:B------:R-:W3:Y:S07]  /*7300*/  LDSM.16.M88.4 R88, [R221+0x26800] ;  /* 0x02680000dd58783b */ /* 0x000eee0000000200 */
[C---:B---3--:R-:W-:Y:S08]  /*7310*/  HMMA.16816.F32 R12, R84.reuse, R88, R12 ;  /* 0x00000058540c723c */ /* 0x048ff0000000180c */
[----:B------:R-:W-:Y:S01]  /*7320*/  HMMA.16816.F32 R16, R84, R90, R16 ;  /* 0x0000005a5410723c */ /* 0x000fe20000001810 */
[----:B------:R-:W-:Y:S05]  /*7330*/  LDSM.16.M88.4 R84, [R3+0x16000] ;  /* 0x016000000354783b */ /* 0x000fea0000000200 */
[----:B------:R-:W3:Y:S02]  /*7340*/  LDSM.16.M88.4 R88, [R223+0x26000] ;  /* 0x02600000df58783b */ /* 0x000ee40000000200 */
[C---:B---3--:R-:W-:Y:S08]  /*7350*/  HMMA.16816.F32 R4, R84.reuse, R88, R4 ;  /* 0x000000585404723c */ /* 0x048ff00000001804 */
[C---:B------:R-:W-:Y:S01]  /*7360*/  HMMA.16816.F32 R8, R84.reuse, R90, R8 ;  /* 0x0000005a5408723c */ /* 0x040fe20000001808 */
[----:B------:R-:W3:Y:S07]  /*7370*/  LDSM.16.M88.4 R88, [R223+0x26800] ;  /* 0x02680000df58783b */ /* 0x000eee0000000200 */
[C---:B---3--:R-:W-:Y:S08]  /*7380*/  HMMA.16816.F32 R12, R84.reuse, R88, R12 ;  /* 0x00000058540c723c */ /* 0x048ff0000000180c */
[----:B------:R-:W-:Y:S01]  /*7390*/  HMMA.16816.F32 R16, R84, R90, R16 ;  /* 0x0000005a5410723c */ /* 0x000fe20000001810 */
[----:B------:R3:W-:Y:S05]  /*73a0*/  LDSM.16.M88.4 R84, [R2+0x16000] ;  /* 0x016000000254783b */ /* 0x0007ea0000000200 */
[----:B------:R-:W1:Y:S05]  /*73b0*/  LDSM.16.M88.4 R88, [R222+0x26000] ;  /* 0x02600000de58783b */ /* 0x000e6a0000000200 */
[----:B---3--:R3:W2:Y:S01]  /*73c0*/  LDG.E R2, [R92.64] ;  /* 0x000000045c027981 */ /* 0x0086a2000c1e1900 */
[C---:B-1----:R-:W-:Y:S04]  /*73d0*/  HMMA.16816.F32 R4, R84.reuse, R88, R4 ;  /* 0x000000585404723c */ /* 0x042fe80000001804 */
[----:B---3--:R1:W5:Y:S05]  /*73e0*/  LDL R93, [R1] ;  /* 0x00000000015d7983 */ /* 0x00836a0000100800 */
[----:B------:R1:W5:Y:S01]  /*73f0*/  LDL R92, [R1+0x8] ;  /* 0x00000800015c7983 */ /* 0x0003620000100800 */
[C---:B------:R-:W-:Y:S04]  /*7400*/  HMMA.16816.F32 R8, R84.reuse, R90, R8 ;  /* 0x0000005a5408723c */ /* 0x040fe80000001808 */
[----:B------:R-:W3:Y:S04]  /*7410*/  LDSM.16.M88.4 R88, [R222+0x26800] ;  /* 0x02680000de58783b */ /* 0x000ee80000000200 */
[C---:B---3--:R-:W-:Y:S08]  /*7420*/  HMMA.16816.F32 R12, R84.reuse, R88, R12 ;  /* 0x00000058540c723c */ /* 0x048ff0000000180c */
[----:B------:R-:W-:Y:S08]  /*7430*/  HMMA.16816.F32 R16, R84, R90, R16 ;  /* 0x0000005a5410723c */ /* 0x000ff00000001810 */
[C---:B----4-:R-:W-:Y:S04]  /*7440*/  FADD.FTZ R10, -R0.reuse, R10 ;  /* 0x0000000a000a7221 */ /* 0x050fe80000010100 */
[----:B------:R-:W-:Y:S02]  /*7450*/  FADD.FTZ R6, -R0, R6 ;  /* 0x0000000600067221 */ /* 0x000fe40000010100 */
[C---:B--2---:R-:W-:Y:S02]  /*7460*/  FADD.FTZ R3, -R2.reuse, R5 ;  /* 0x0000000502037221 */ /* 0x044fe40000010100 */
[C---:B------:R-:W-:Y:S02]  /*7470*/  FADD.FTZ R4, -R2.reuse, R4 ;  /* 0x0000000402047221 */ /* 0x040fe40000010100 */
[----:B------:R-:W-:Y:S01]  /*7480*/  FADD.FTZ R5, -R2, R12 ;  /* 0x0000000c02057221 */ /* 0x000fe20000010100 */
[-C--:B------:R-:W-:Y:S02]  /*7490*/  FSEL R3, R3, R2.reuse, P1 ;  /* 0x0000000203037208 */ /* 0x080fe40000800000 */
[-C--:B------:R-:W-:Y:S02]  /*74a0*/  FSEL R4, R4, R2.reuse, P2 ;  /* 0x0000000204047208 */ /* 0x080fe40001000000 */
[----:B------:R-:W-:Y:S01]  /*74b0*/  FSETP.GE.FTZ.AND P1, PT, R96, RZ, PT ;  /* 0x000000ff6000720b */ /* 0x000fe20003f36000 */
[----:B------:R-:W-:Y:S01]  /*74c0*/  FMUL.FTZ R90, R106, R3 ;  /* 0x000000036a5a7220 */ /* 0x000fe20000410000 */
[----:B------:R-:W-:Y:S01]  /*74d0*/  FSETP.GE.FTZ.AND P2, PT, R98, RZ, PT ;  /* 0x000000ff6200720b */ /* 0x000fe20003f56000 */
[C---:B------:R-:W-:Y:S01]  /*74e0*/  FADD.FTZ R3, -R2.reuse, R8 ;  /* 0x0000000802037221 */ /* 0x040fe20000010100 */
[----:B------:R-:W-:Y:S01]  /*74f0*/  FSEL R5, R5, R2, P3 ;  /* 0x0000000205057208 */ /* 0x000fe20001800000 */
[----:B------:R-:W-:Y:S01]  /*7500*/  FADD.FTZ R8, -R2, R9 ;  /* 0x0000000902087221 */ /* 0x000fe20000010100 */
[----:B------:R-:W-:Y:S01]  /*7510*/  FSETP.GE.FTZ.AND P3, PT, R100, RZ, PT ;  /* 0x000000ff6400720b */ /* 0x000fe20003f76000 */
[----:B------:R-:W-:Y:S01]  /*7520*/  FMUL.FTZ R91, R107, R4 ;  /* 0x000000046b5b7220 */ /* 0x000fe20000410000 */
[-C--:B------:R-:W-:Y:S01]  /*7530*/  FSEL R9, R3, R2.reuse, P5 ;  /* 0x0000000203097208 */ /* 0x080fe20002800000 */
[----:B------:R-:W-:Y:S01]  /*7540*/  FADD.FTZ R3, -R2, R16 ;  /* 0x0000001002037221 */ /* 0x000fe20000010100 */
[-C--:B------:R-:W-:Y:S01]  /*7550*/  FSEL R8, R8, R2.reuse, P4 ;  /* 0x0000000208087208 */ /* 0x080fe20002000000 */
[----:B------:R-:W-:Y:S01]  /*7560*/  FADD.FTZ R4, -R2, R13 ;  /* 0x0000000d02047221 */ /* 0x000fe20000010100 */
[----:B------:R-:W-:Y:S01]  /*7570*/  FSETP.GE.FTZ.AND P4, PT, R101, RZ, PT ;  /* 0x000000ff6500720b */ /* 0x000fe20003f96000 */
[----:B------:R-:W-:Y:S01]  /*7580*/  FMUL.FTZ R88, R99, R5 ;  /* 0x0000000563587220 */ /* 0x000fe20000410000 */
[-C--:B------:R-:W-:Y:S01]  /*7590*/  FSEL R3, R3, R2.reuse, P1 ;  /* 0x0000000203037208 */ /* 0x080fe20000800000 */
[----:B------:R-:W-:Y:S01]  /*75a0*/  FADD.FTZ R5, -R0, R11 ;  /* 0x0000000b00057221 */ /* 0x000fe20000010100 */
[----:B------:R-:W-:Y:S01]  /*75b0*/  FSEL R4, R4, R2, P2 ;  /* 0x0000000204047208 */ /* 0x000fe20001000000 */
[----:B------:R-:W-:Y:S01]  /*75c0*/  @P0 FADD.FTZ R2, -R2, R17 ;  /* 0x0000001102020221 */ /* 0x000fe20000010100 */
[----:B------:R-:W-:Y:S01]  /*75d0*/  FSETP.GE.FTZ.AND P0, PT, R104, RZ, PT ;  /* 0x000000ff6800720b */ /* 0x000fe20003f16000 */
[----:B------:R-:W-:Y:S01]  /*75e0*/  FMUL.FTZ R85, R96, R3 ;  /* 0x0000000360557220 */ /* 0x000fe20000410000 */
[----:B------:R-:W-:Y:S01]  /*75f0*/  FSETP.GE.FTZ.AND P1, PT, R108, RZ, PT ;  /* 0x000000ff6c00720b */ /* 0x000fe20003f36000 */
[----:B------:R-:W-:Y:S01]  /*7600*/  FADD.FTZ R3, -R0, R7 ;  /* 0x0000000700037221 */ /* 0x000fe20000010100 */
[----:B------:R-:W-:Y:S01]  /*7610*/  FSETP.GE.FTZ.AND P2, PT, R109, RZ, PT ;  /* 0x000000ff6d00720b */ /* 0x000fe20003f56000 */
[----:B------:R-:W-:Y:S01]  /*7620*/  FMUL.FTZ R84, R94, R2 ;  /* 0x000000025e547220 */ /* 0x000fe20000410000 */
[----:B------:R-:W-:Y:S01]  /*7630*/  FSEL R2, R10, R0, P0 ;  /* 0x000000000a027208 */ /* 0x000fe20000000000 */
[----:B------:R-:W-:Y:S01]  /*7640*/  FMUL.FTZ R86, R98, R4 ;  /* 0x0000000462567220 */ /* 0x000fe20000410000 */
[----:B------:R-:W-:Y:S01]  /*7650*/  FSETP.GE.FTZ.AND P0, PT, R103, RZ, PT ;  /* 0x000000ff6700720b */ /* 0x000fe20003f16000 */
[----:B------:R-:W-:Y:S01]  /*7660*/  FADD.FTZ R4, -R0, R14 ;  /* 0x0000000e00047221 */ /* 0x000fe20000010100 */
[----:B------:R-:W-:Y:S01]  /*7670*/  FSEL R3, R3, R0, P1 ;  /* 0x0000000003037208 */ /* 0x000fe20000800000 */
[----:B------:R-:W-:Y:S01]  /*7680*/  FMUL.FTZ R89, R105, R9 ;  /* 0x0000000969597220 */ /* 0x000fe20000410000 */
[----:B------:R-:W-:Y:S01]  /*7690*/  FSETP.GE.FTZ.AND P1, PT, R95, RZ, PT ;  /* 0x000000ff5f00720b */ /* 0x000fe20003f36000 */
[----:B------:R-:W-:Y:S01]  /*76a0*/  FMUL.FTZ R87, R102, R8 ;  /* 0x0000000866577220 */ /* 0x000fe20000410000 */
[-C--:B------:R-:W-:Y:S01]  /*76b0*/  FSEL R5, R5, R0.reuse, P0 ;  /* 0x0000000005057208 */ /* 0x080fe20000000000 */
[----:B------:R-:W-:Y:S01]  /*76c0*/  FMUL.FTZ R16, R108, R3 ;  /* 0x000000036c107220 */ /* 0x000fe20000410000 */
[----:B------:R-:W-:Y:S01]  /*76d0*/  PLOP3.LUT P0, PT, PT, PT, UP2, 0x80, 0x0 ;  /* 0x000000000000781c */ /* 0x000fe20003f0f028 */
[----:B------:R-:W-:Y:S01]  /*76e0*/  FADD.FTZ R3, -R0, R15 ;  /* 0x0000000f00037221 */ /* 0x000fe20000010100 */
[----:B------:R-:W-:Y:S01]  /*76f0*/  FSEL R6, R6, R0, P2 ;  /* 0x0000000006067208 */ /* 0x000fe20001000000 */
        /* <DEDUP_REMOVED lines=16> */
[----:B-----5:R-:W-:Y:S01]  /*7800*/  ISETP.GE.AND P3, PT, R110, c[0x0][0x220], PT ;  /* 0x000088006e007a0c */ /* 0x020fe20003f66270 */
        /* <DEDUP_REMOVED lines=92> */
.L_x_931:
        /* <DEDUP_REMOVED lines=111> */
[----:B-----5:R-:W-:Y:S01]  /*84c0*/  ISETP.GE.AND P5, PT, R110, c[0x0][0x220], PT ;  /* 0x000088006e007a0c */ /* 0x020fe20003fa6270 */
        /* <DEDUP_REMOVED lines=14> */
[C-C-:B------:R-:W-:Y:S02]  /*85b0*/  LEA.HI.X R4, R5.reuse, R4, R7.reuse, 0x5, P2 ;  /* 0x0000000405047211 */ /* 0x140fe400010f2c07 */
[C---:B------:R-:W-:Y:S01]  /*85c0*/  @!P1 LEA R6, P2, R5.reuse, R2, 0x6 ;  /* 0x0000000205069211 */ /* 0x040fe200078430ff */
[----:B------:R1:W-:Y:S03]  /*85d0*/  @P5 STS.128 [R237+0x12000], RZ ;  /* 0x012000ffed005388 */ /* 0x0003e60000000c00 */
[----:B------:R-:W-:Y:S01]  /*85e0*/  @!P1 LEA.HI.X R7, R5, R3, R7, 0x6, P2 ;  /* 0x0000000305079211 */ /* 0x000fe200010f3407 */
[----:B------:R-:W-:Y:S01]  /*85f0*/  @!PT LDS RZ, [RZ] ;  /* 0x00000000fffff984 */ /* 0x000fe20000000800 */
[----:B------:R-:W-:Y:S01]  /*8600*/  @!PT LDS RZ, [RZ] ;  /* 0x00000000fffff984 */ /* 0x000fe20000000800 */
[----:B------:R-:W-:Y:S01]  /*8610*/  @!PT LDS RZ, [RZ] ;  /* 0x00000000fffff984 */ /* 0x000fe20000000800 */
[----:B------:R1:W-:Y:S01]  /*8620*/  @!P5 LDGSTS.E.BYPASS.LTC128B.128 [R237+0x12000], [R2.64+0x80] ;  /* 0x1200008002eddfae */ /* 0x0003e2000b901d44 */
[CC--:B------:R-:W-:Y:S03]  /*8630*/  @!P5 LEA R10, P2, R0.reuse, R240.reuse, 0x1 ;  /* 0x000000f0000ad211 */ /* 0x0c0fe600078408ff */
[----:B------:R1:W-:Y:S01]  /*8640*/  @P4 STS.128 [R237+0x14000], RZ ;  /* 0x014000ffed004388 */ /* 0x0003e20000000c00 */
[CCC-:B------:R-:W-:Y:S02]  /*8650*/  @!P5 LEA.HI.X R11, R0.reuse, R243.reuse, R4.reuse, 0x1, P2 ;  /* 0x000000f3000bd211 */ /* 0x1c0fe400010f0c04 */
[CC--:B------:R-:W-:Y:S01]  /*8660*/  @!P4 LEA R8, P2, R0.reuse, R240.reuse, 0x1 ;  /* 0x000000f00008c211 */ /* 0x0c0fe200078408ff */
[----:B------:R-:W-:Y:S01]  /*8670*/  @!PT LDS RZ, [RZ] ;  /* 0x00000000fffff984 */ /* 0x000fe20000000800 */
[----:B------:R-:W-:Y:S01]  /*8680*/  @!PT LDS RZ, [RZ] ;  /* 0x00000000fffff984 */ /* 0x000fe20000000800 */
[----:B------:R-:W-:Y:S01]  /*8690*/  @!PT LDS RZ, [RZ] ;  /* 0x00000000fffff984 */ /* 0x000fe20000000800 */
[----:B------:R1:W-:Y:S03]  /*86a0*/  @!P4 LDGSTS.E.BYPASS.LTC128B.128 [R237+0x14000], [R2.64+0x100] ;  /* 0x1400010002edcfae */ /* 0x0003e6000b901d44 */
[CC--:B------:R-:W-:Y:S01]  /*86b0*/  @!P4 LEA.HI.X R9, R0.reuse, R243.reuse, R4, 0x1, P2 ;  /* 0x000000f30009c211 */ /* 0x0c0fe200010f0c04 */
        /* <DEDUP_REMOVED lines=21> */
[C---:B--2---:R-:W-:Y:S01]  /*8810*/  @!P3 LEA R6, P1, R0.reuse, R240, 0x1 ;  /* 0x000000f00006b211 */ /* 0x044fe200078208ff */
[----:B------:R-:W-:Y:S03]  /*8820*/  IMAD.MOV.U32 R240, RZ, RZ, R2 ;  /* 0x000000fffff07224 */ /* 0x000fe600078e0002 */
[----:B------:R-:W-:Y:S01]  /*8830*/  @!P3 LEA.HI.X R7, R0, R243, R4, 0x1, P1 ;  /* 0x000000f30007b211 */ /* 0x000fe200008f0c04 */
[----:B------:R-:W-:Y:S04]  /*8840*/  IMAD.MOV.U32 R243, RZ, RZ, R3 ;  /* 0x000000fffff37224 */ /* 0x000fe800078e0003 */
[----:B------:R-:W-:Y:S01]  /*8850*/  @!PT LDS RZ, [RZ] ;  /* 0x00000000fffff984 */ /* 0x000fe20000000800 */
[----:B------:R-:W-:Y:S01]  /*8860*/  @!PT LDS RZ, [RZ] ;  /* 0x00000000fffff984 */ /* 0x000fe20000000800 */
[----:B------:R-:W-:Y:S01]  /*8870*/  @!PT LDS RZ, [RZ] ;  /* 0x00000000fffff984 */ /* 0x000fe20000000800 */
[----:B------:R1:W-:Y:S04]  /*8880*/  @!P3 LDGSTS.E.BYPASS.LTC128B.128 [R237+0x17000], [R6.64+0x180] ;  /* 0x1700018006edbfae */ /* 0x0003e8000b901d44 */
[----:B------:R-:W0:Y:S02]  /*8890*/  LDGDEPBAR ;  /* 0x00000000000079af */ /* 0x000e240000000000 */
.L_x_932:
[----:B------:R-:W-:Y:S01]  /*88a0*/  LDSM.16.M88.4 R128, [R229] ;  /* 0x00000000e580783b */ /* 0x000fe20000000200 */
[----:B------:R-:W-:Y:S01]  /*88b0*/  IMAD.IADD R0, R229, 0x1, R116 ;  /* 0x00000001e5007824 */ /* 0x000fe200078e0274 */
[----:B------:R-:W-:Y:S01]  /*88c0*/  @UP2 UIADD3 UR9, UP0, UR14, -0x100, URZ ;  /* 0xffffff000e092890 */ /* 0x000fe2000ff1e03f */
[----:B-1----:R-:W-:Y:S01]  /*88d0*/  IMAD.MOV.U32 R2, RZ, RZ, 0x4 ;  /* 0x00000004ff027424 */ /* 0x002fe200078e00ff */
[----:B------:R-:W-:Y:S01]  /*88e0*/  UISETP.GT.AND UP1, UPT, UR7, UR17, UPT ;  /* 0x000000110700728c */ /* 0x000fe2000bf24270 */
[----:B------:R-:W1:Y:S01]  /*88f0*/  LDSM.16.MT88.4 R16, [R216+0x18000] ;  /* 0x01800000d810783b */ /* 0x000e620000004200 */
[----:B------:R-:W-:Y:S03]  /*8900*/  @UP2 UIADD3.X UR8, UR15, -0x1, URZ, UP0, !UPT ;  /* 0xffffffff0f082890 */ /* 0x000fe600087fe43f */
[----:B------:R-:W-:Y:S01]  /*8910*/  @UP2 UMOV UR14, UR9 ;  /* 0x00000009000e2c82 */ /* 0x000fe20008000000 */
[----:B------:R-:W2:Y:S03]  /*8920*/  LDSM.16.M88.4 R124, [R229+0x1000] ;  /* 0x00100000e57c783b */ /* 0x000ea60000000200 */
[----:B------:R-:W-:Y:S02]  /*8930*/  @UP2 UMOV UR15, UR8 ;  /* 0x00000008000f2c82 */ /* 0x000fe40008000000 */
[----:B------:R-:W3:Y:S01]  /*8940*/  LDSM.16.MT88.4 R96, [R216+0x1a000] ;  /* 0x01a00000d860783b */ /* 0x000ee20000004200 */
[----:B------:R-:W-:Y:S02]  /*8950*/  ULOP3.LUT UR8, UR7, 0x1, URZ, 0xc0, !UPT ;  /* 0x0000000107087892 */ /* 0x000fe4000f8ec03f */
[----:B------:R-:W-:Y:S02]  /*8960*/  UIADD3 UR7, UR7, -0x1, URZ ;  /* 0xffffffff07077890 */ /* 0x000fe4000fffe03f */
[----:B------:R-:W4:Y:S01]  /*8970*/  LDSM.16.MT88.4 R112, [R216+0x1c000] ;  /* 0x01c00000d870783b */ /* 0x000f220000004200 */
[----:B------:R-:W-:Y:S04]  /*8980*/  UISETP.NE.U32.AND UP0, UPT, UR8, 0x1, UPT ;  /* 0x000000010800788c */ /* 0x000fe8000bf05070 */
[----:B------:R-:W3:Y:S05]  /*8990*/  LDSM.16.MT88.4 R196, [R216+0x1e000] ;  /* 0x01e00000d8c4783b */ /* 0x000eea0000004200 */
[----:B------:R-:W-:Y:S05]  /*89a0*/  LDSM.16.MT88.4 R204, [R216+0x18800] ;  /* 0x01880000d8cc783b */ /* 0x000fea0000004200 */
[----:B------:R-:W3:Y:S05]  /*89b0*/  LDSM.16.M88.4 R200, [R0] ;  /* 0x0000000000c8783b */ /* 0x000eea0000000200 */
[----:B------:R4:W3:Y:S01]  /*89c0*/  LDSM.16.M88.4 R208, [R0+0x1000] ;  /* 0x0010000000d0783b */ /* 0x0008e20000000200 */
[-C--:B-1----:R-:W-:Y:S04]  /*89d0*/  HMMA.16816.F32 R4, R128, R16.reuse, RZ ;  /* 0x000000108004723c */ /* 0x082fe800000018ff */
[----:B------:R-:W1:Y:S04]  /*89e0*/  LDSM.16.MT88.4 R212, [R216+0x1a800] ;  /* 0x01a80000d8d4783b */ /* 0x000e680000004200 */
[C---:B--2---:R-:W-:Y:S08]  /*89f0*/  HMMA.16816.F32 R8, R124.reuse, R16, RZ ;  /* 0x000000107c08723c */ /* 0x044ff000000018ff */
[-C--:B------:R-:W-:Y:S01]  /*8a00*/  HMMA.16816.F32 R12, R124, R18.reuse, RZ ;  /* 0x000000127c0c723c */ /* 0x080fe200000018ff */
[----:B----4-:R-:W-:Y:S07]  /*8a10*/  IMAD.IADD R0, R217, 0x1, R0 ;  /* 0x00000001d9007824 */ /* 0x010fee00078e0200 */
[C---:B------:R-:W-:Y:S08]  /*8a20*/  HMMA.16816.F32 R16, R128.reuse, R18, RZ ;  /* 0x000000128010723c */ /* 0x040ff000000018ff */
[-C--:B---3--:R-:W-:Y:S08]  /*8a30*/  HMMA.16816.F32 R84, R128, R96.reuse, RZ ;  /* 0x000000608054723c */ /* 0x088ff000000018ff */
        /* <DEDUP_REMOVED lines=18> */
[C---:B------:R-:W-:Y:S07]  /*8b60*/  HMMA.16816.F32 R88, R208.reuse, R212, R88 ;  /* 0x000000d4d058723c */ /* 0x040fee0000001858 */
[----:B------:R-:W-:Y:S01]  /*8b70*/  IMAD.IADD R212, R229, 0x1, R217 ;  /* 0x00000001e5d47824 */ /* 0x000fe200078e02d9 */
[-C--:B------:R-:W-:Y:S08]  /*8b80*/  HMMA.16816.F32 R92, R208, R214.reuse, R92 ;  /* 0x000000d6d05c723c */ /* 0x080ff0000000185c */
[C---:B------:R-:W-:Y:S08]  /*8b90*/  HMMA.16816.F32 R96, R200.reuse, R214, R96 ;  /* 0x000000d6c860723c */ /* 0x040ff00000001860 */
[-C--:B--2---:R-:W-:Y:S08]  /*8ba0*/  HMMA.16816.F32 R100, R200, R196.reuse, R100 ;  /* 0x000000c4c864723c */ /* 0x084ff00000001864 */
[C---:B------:R-:W-:Y:S08]  /*8bb0*/  HMMA.16816.F32 R104, R208.reuse, R196, R104 ;  /* 0x000000c4d068723c */ /* 0x040ff00000001868 */
[-C--:B------:R-:W-:Y:S08]  /*8bc0*/  HMMA.16816.F32 R108, R208, R198.reuse, R108 ;  /* 0x000000c6d06c723c */ /* 0x080ff0000000186c */
[C---:B------:R-:W-:Y:S01]  /*8bd0*/  HMMA.16816.F32 R112, R200.reuse, R198, R112 ;  /* 0x000000c6c870723c */ /* 0x040fe20000001870 */
[----:B------:R-:W-:Y:S05]  /*8be0*/  LDSM.16.M88.4 R196, [R212] ;  /* 0x00000000d4c4783b */ /* 0x000fea0000000200 */
[----:B------:R-:W-:Y:S02]  /*8bf0*/  LDSM.16.M88.4 R212, [R212+0x1000] ;  /* 0x00100000d4d4783b */ /* 0x000fe40000000200 */
        /* <DEDUP_REMOVED lines=27> */
[----:B------:R-:W4:Y:S05]  /*8db0*/  LDSM.16.MT88.4 R196, [R216+0x1b800] ;  /* 0x01b80000d8c4783b */ /* 0x000f2a0000004200 */
[----:B------:R-:W4:Y:S02]  /*8dc0*/  LDSM.16.MT88.4 R208, [R216+0x1d800] ;  /* 0x01d80000d8d0783b */ /* 0x000f240000004200 */
[-C--:B--2---:R-:W-:Y:S03]  /*8dd0*/  HMMA.16816.F32 R4, R200, R204.reuse, R4 ;  /* 0x000000ccc804723c */ /* 0x084fe60000001804 */
[----:B------:R-:W4:Y:S05]  /*8de0*/  LDSM.16.MT88.4 R216, [R216+0x1f800] ;  /* 0x01f80000d8d8783b */ /* 0x000f2a0000004200 */
[----:B-1----:R-:W2:Y:S01]  /*8df0*/  LDL R0, [R1+0x3c] ;  /* 0x00003c0001007983 */ /* 0x002ea20000100800 */
[C---:B---3--:R-:W-:Y:S04]  /*8e00*/  HMMA.16816.F32 R8, R212.reuse, R204, R8 ;  /* 0x000000ccd408723c */ /* 0x048fe80000001808 */
[----:B------:R-:W2:Y:S03]  /*8e10*/  LDL R204, [R1+0x68] ;  /* 0x0000680001cc7983 */ /* 0x000ea60000100800 */
[----:B------:R-:W-:Y:S01]  /*8e20*/  IMAD.MOV.U32 R205, RZ, RZ, c[0x0][0x22c] ;  /* 0x00008b00ffcd7624 */ /* 0x000fe200078e00ff */
[-C--:B------:R-:W-:Y:S04]  /*8e30*/  HMMA.16816.F32 R12, R212, R206.reuse, R12 ;  /* 0x000000ced40c723c */ /* 0x080fe8000000180c */
[----:B------:R-:W-:Y:S04]  /*8e40*/  IMAD R205, R205, c[0x0][0x1c0], RZ ;  /* 0x00007000cdcd7a24 */ /* 0x000fe800078e02ff */
[C---:B------:R-:W-:Y:S04]  /*8e50*/  HMMA.16816.F32 R16, R200.reuse, R206, R16 ;  /* 0x000000cec810723c */ /* 0x040fe80000001810 */
[----:B------:R-:W-:Y:S03]  /*8e60*/  IMAD.SHL.U32 R205, R205, 0x10, RZ ;  /* 0x00000010cdcd7824 */ /* 0x000fe600078e00ff */
[----:B------:R-:W-:Y:S01]  /*8e70*/  IMAD.MOV.U32 R207, RZ, RZ, c[0x0][0x22c] ;  /* 0x00008b00ffcf7624 */ /* 0x000fe200078e00ff */
[-C--:B----4-:R-:W-:Y:S01]  /*8e80*/  HMMA.16816.F32 R84, R200, R196.reuse, R84 ;  /* 0x000000c4c854723c */ /* 0x090fe20000001854 */
[----:B------:R-:W-:Y:S03]  /*8e90*/  IMAD.MOV.U32 R206, RZ, RZ, c[0x0][0x22c] ;  /* 0x00008b00ffce7624 */ /* 0x000fe600078e00ff */
[----:B------:R-:W-:Y:S02]  /*8ea0*/  IMAD R207, R207, c[0x0][0x1c0], RZ ;  /* 0x00007000cfcf7a24 */ /* 0x000fe400078e02ff */
[----:B------:R-:W-:Y:S02]  /*8eb0*/  IMAD R206, R206, c[0x0][0x1c0], RZ ;  /* 0x00007000cece7a24 */ /* 0x000fe400078e02ff */
[C---:B------:R-:W-:Y:S04]  /*8ec0*/  HMMA.16816.F32 R88, R212.reuse, R196, R88 ;  /* 0x000000c4d458723c */ /* 0x040fe80000001858 */
[----:B------:R-:W-:Y:S02]  /*8ed0*/  IMAD R207, R207, 0x18, RZ ;  /* 0x00000018cfcf7824 */ /* 0x000fe400078e02ff */
[----:B------:R-:W-:Y:S02]  /*8ee0*/  IMAD R206, R206, 0x28, RZ ;  /* 0x00000028cece7824 */ /* 0x000fe400078e02ff */
[-C--:B------:R-:W-:Y:S04]  /*8ef0*/  HMMA.16816.F32 R92, R212, R198.reuse, R92 ;  /* 0x000000c6d45c723c */ /* 0x080fe8000000185c */
[----:B------:R-:W-:Y:S01]  /*8f00*/  @P0 IMAD.WIDE R196, R246, R2, UR14 ;  /* 0x0000000ef6c40e25 */ /* 0x000fe2000f8e0202 */
[CC--:B------:R-:W-:Y:S03]  /*8f10*/  LEA R2, P1, R239.reuse, R234.reuse, 0x2 ;  /* 0x000000eaef027211 */ /* 0x0c0fe600078210ff */
[C---:B------:R-:W-:Y:S01]  /*8f20*/  HMMA.16816.F32 R96, R200.reuse, R198, R96 ;  /* 0x000000c6c860723c */ /* 0x040fe20000001860 */
[----:B------:R1:W5:Y:S03]  /*8f30*/  @P0 LDG.E R251, [R196.64] ;  /* 0x00000004c4fb0981 */ /* 0x000366000c1e1900 */
[-C--:B------:R-:W-:Y:S02]  /*8f40*/  LEA.HI.X.SX32 R3, R239, R235.reuse, 0x2, P1 ;  /* 0x000000ebef037211 */ /* 0x080fe400008f16ff */
[----:B------:R1:W5:Y:S02]  /*8f50*/  @P0 LDG.E R252, [R196.64+0x20] ;  /* 0x00002004c4fc0981 */ /* 0x000364000c1e1900 */
[-C--:B------:R-:W-:Y:S03]  /*8f60*/  HMMA.16816.F32 R100, R200, R208.reuse, R100 ;  /* 0x000000d0c864723c */ /* 0x080fe60000001864 */
[----:B------:R4:W-:Y:S05]  /*8f70*/  RED.E.ADD.F32.FTZ.RN.STRONG.GPU [R234.64], R4 ;  /* 0x00000004ea00798e */ /* 0x0009ea000c10e784 */
[C---:B------:R-:W-:Y:S01]  /*8f80*/  HMMA.16816.F32 R104, R212.reuse, R208, R104 ;  /* 0x000000d0d468723c */ /* 0x040fe20000001868 */
[----:B------:R4:W-:Y:S06]  /*8f90*/  RED.E.ADD.F32.FTZ.RN.STRONG.GPU [R2.64], R5 ;  /* 0x000000050200798e */ /* 0x0009ec000c10e784 */
[----:B------:R-:W-:Y:S01]  /*8fa0*/  IMAD.MOV.U32 R209, RZ, RZ, c[0x0][0x22c] ;  /* 0x00008b00ffd17624 */ /* 0x000fe200078e00ff */
[-C--:B------:R-:W-:Y:S01]  /*8fb0*/  HMMA.16816.F32 R108, R212, R210.reuse, R108 ;  /* 0x000000d2d46c723c */ /* 0x080fe2000000186c */
[----:B------:R-:W-:Y:S03]  /*8fc0*/  IMAD.MOV.U32 R208, RZ, RZ, c[0x0][0x22c] ;  /* 0x00008b00ffd07624 */ /* 0x000fe600078e00ff */
[----:B------:R-:W-:Y:S02]  /*8fd0*/  IMAD R209, R209, c[0x0][0x1c0], RZ ;  /* 0x00007000d1d17a24 */ /* 0x000fe400078e02ff */
[----:B------:R-:W-:Y:S01]  /*8fe0*/  IMAD R208, R208, c[0x0][0x1c0], RZ ;  /* 0x00007000d0d07a24 */ /* 0x000fe200078e02ff */
[CC--:B-1----:R-:W-:Y:S01]  /*8ff0*/  LEA R196, P0, R205.reuse, R234.reuse, 0x2 ;  /* 0x000000eacdc47211 */ /* 0x0c2fe200078010ff */
[C---:B------:R-:W-:Y:S04]  /*9000*/  HMMA.16816.F32 R112, R200.reuse, R210, R112 ;  /* 0x000000d2c870723c */ /* 0x040fe80000001870 */
[-C--:B------:R-:W-:Y:S01]  /*9010*/  LEA.HI.X.SX32 R197, R205, R235.reuse, 0x2, P0 ;  /* 0x000000ebcdc57211 */ /* 0x080fe200000f16ff */
[----:B------:R-:W-:Y:S01]  /*9020*/  IMAD.SHL.U32 R209, R209, 0x20, RZ ;  /* 0x00000020d1d17824 */ /* 0x000fe200078e00ff */
[CC--:B----4-:R-:W-:Y:S01]  /*9030*/  LEA R4, P1, R207.reuse, R234.reuse, 0x2 ;  /* 0x000000eacf047211 */ /* 0x0d0fe200078210ff */
[----:B------:R-:W-:Y:S01]  /*9040*/  IMAD R208, R208, 0x38, RZ ;  /* 0x00000038d0d07824 */ /* 0x000fe200078e02ff */
[-C--:B------:R-:W-:Y:S01]  /*9050*/  HMMA.16816.F32 R116, R200, R216.reuse, R116 ;  /* 0x000000d8c874723c */ /* 0x080fe20000001874 */
[----:B------:R1:W-:Y:S03]  /*9060*/  RED.E.ADD.F32.FTZ.RN.STRONG.GPU [R196.64], R6 ;  /* 0x00000006c400798e */ /* 0x0003e6000c10e784 */
[-C--:B------:R-:W-:Y:S01]  /*9070*/  LEA.HI.X.SX32 R5, R207, R235.reuse, 0x2, P1 ;  /* 0x000000ebcf057211 */ /* 0x080fe200008f16ff */
[----:B------:R-:W-:Y:S01]  /*9080*/  IMAD.MOV.U32 R207, RZ, RZ, c[0x0][0x22c] ;  /* 0x00008b00ffcf7624 */ /* 0x000fe200078e00ff */
[CC--:B------:R-:W-:Y:S02]  /*9090*/  LEA R198, P0, R209.reuse, R234.reuse, 0x2 ;  /* 0x000000ead1c67211 */ /* 0x0c0fe400078010ff */
[C---:B------:R-:W-:Y:S01]  /*90a0*/  HMMA.16816.F32 R120, R212.reuse, R216, R120 ;  /* 0x000000d8d478723c */ /* 0x040fe20000001878 */
[----:B------:R4:W-:Y:S03]  /*90b0*/  RED.E.ADD.F32.FTZ.RN.STRONG.GPU [R4.64], R7 ;  /* 0x000000070400798e */ /* 0x0009e6000c10e784 */
[-C--:B------:R-:W-:Y:S01]  /*90c0*/  LEA.HI.X.SX32 R199, R209, R235.reuse, 0x2, P0 ;  /* 0x000000ebd1c77211 */ /* 0x080fe200000f16ff */
[----:B------:R-:W-:Y:S03]  /*90d0*/  IMAD R207, R207, c[0x0][0x1c0], RZ ;  /* 0x00007000cfcf7a24 */ /* 0x000fe600078e02ff */
[-C--:B------:R-:W-:Y:S01]  /*90e0*/  HMMA.16816.F32 R124, R212, R218.reuse, R124 ;  /* 0x000000dad47c723c */ /* 0x080fe2000000187c */
[----:B------:R4:W-:Y:S03]  /*90f0*/  RED.E.ADD.F32.FTZ.RN.STRONG.GPU [R198.64], R8 ;  /* 0x00000008c600798e */ /* 0x0009e6000c10e784 */
[----:B------:R-:W-:Y:S04]  /*9100*/  IMAD R207, R207, 0x30, RZ ;  /* 0x00000030cfcf7824 */ /* 0x000fe800078e02ff */
[----:B------:R-:W-:Y:S04]  /*9110*/  HMMA.16816.F32 R128, R200, R218, R128 ;  /* 0x000000dac880723c */ /* 0x000fe80000001880 */
[CC--:B-1----:R-:W-:Y:S02]  /*9120*/  LEA R196, P2, R206.reuse, R234.reuse, 0x2 ;  /* 0x000000eacec47211 */ /* 0x0c2fe400078410ff */
[CC--:B------:R-:W-:Y:S02]  /*9130*/  LEA R6, P1, R207.reuse, R234.reuse, 0x2 ;  /* 0x000000eacf067211 */ /* 0x0c0fe400078210ff */
[-C--:B------:R-:W-:Y:S01]  /*9140*/  LEA.HI.X.SX32 R197, R206, R235.reuse, 0x2, P2 ;  /* 0x000000ebcec57211 */ /* 0x080fe200010f16ff */
[----:B------:R-:W-:Y:S03]  /*9150*/  IMAD.MOV.U32 R206, RZ, RZ, c[0x0][0x22c] ;  /* 0x00008b00ffce7624 */ /* 0x000fe600078e00ff */
[-C--:B----4-:R-:W-:Y:S01]  /*9160*/  LEA.HI.X.SX32 R7, R207, R235.reuse, 0x2, P1 ;  /* 0x000000ebcf077211 */ /* 0x090fe200008f16ff */
[----:B------:R1:W-:Y:S01]  /*9170*/  RED.E.ADD.F32.FTZ.RN.STRONG.GPU [R196.64], R9 ;  /* 0x00000009c400798e */ /* 0x0003e2000c10e784 */
[-C--:B------:R-:W-:Y:S01]  /*9180*/  LEA R4, P0, R208, R234.reuse, 0x2 ;  /* 0x000000ead0047211 */ /* 0x080fe200078010ff */
[----:B------:R-:W-:Y:S02]  /*9190*/  IMAD R206, R206, c[0x0][0x1c0], RZ ;  /* 0x00007000cece7a24 */ /* 0x000fe400078e02ff */
[----:B------:R-:W-:Y:S01]  /*91a0*/  IMAD.MOV.U32 R207, RZ, RZ, c[0x0][0x22c] ;  /* 0x00008b00ffcf7624 */ /* 0x000fe200078e00ff */
[----:B------:R4:W-:Y:S01]  /*91b0*/  RED.E.ADD.F32.FTZ.RN.STRONG.GPU [R6.64], R10 ;  /* 0x0000000a0600798e */ /* 0x0009e2000c10e784 */
[-C--:B------:R-:W-:Y:S01]  /*91c0*/  LEA.HI.X.SX32 R5, R208, R235.reuse, 0x2, P0 ;  /* 0x000000ebd0057211 */ /* 0x080fe200000f16ff */
[----:B------:R-:W-:Y:S02]  /*91d0*/  IMAD.SHL.U32 R206, R206, 0x10, RZ ;  /* 0x00000010cece7824 */ /* 0x000fe400078e00ff */
[----:B------:R-:W-:Y:S02]  /*91e0*/  IMAD R207, R207, c[0x0][0x1c0], RZ ;  /* 0x00007000cfcf7a24 */ /* 0x000fe400078e02ff */
[----:B------:R4:W-:Y:S01]  /*91f0*/  RED.E.ADD.F32.FTZ.RN.STRONG.GPU [R4.64], R11 ;  /* 0x0000000b0400798e */ /* 0x0009e2000c10e784 */
[----:B------:R-:W-:Y:S01]  /*9200*/  IADD3 R206, R206, 0x20, RZ ;  /* 0x00000020cece7810 */ /* 0x000fe20007ffe0ff */
[----:B------:R-:W-:Y:S03]  /*9210*/  IMAD.SHL.U32 R207, R207, 0x10, RZ ;  /* 0x00000010cfcf7824 */ /* 0x000fe600078e00ff */
[CC--:B------:R-:W-:Y:S01]  /*9220*/  LEA R8, P0, R206.reuse, R234.reuse, 0x2 ;  /* 0x000000eace087211 */ /* 0x0c0fe200078010ff */
[----:B------:R-:W-:Y:S01]  /*9230*/  RED.E.ADD.F32.FTZ.RN.STRONG.GPU [R234.64+0x80], R16 ;  /* 0x00008010ea00798e */ /* 0x000fe2000c10e784 */
[----:B------:R-:W-:Y:S04]  /*9240*/  IADD3 R208, R207, 0x20, RZ ;  /* 0x00000020cfd07810 */ /* 0x000fe80007ffe0ff */
[----:B------:R-:W-:Y:S01]  /*9250*/  RED.E.ADD.F32.FTZ.RN.STRONG.GPU [R2.64+0x80], R17 ;  /* 0x000080110200798e */ /* 0x000fe2000c10e784 */
[----:B------:R-:W-:Y:S04]  /*9260*/  IMAD.IADD R208, R239, 0x1, R208 ;  /* 0x00000001efd07824 */ /* 0x000fe800078e02d0 */
[----:B-1----:R-:W3:Y:S01]  /*9270*/  LDL R197, [R1+0x38] ;  /* 0x0000380001c57983 */ /* 0x002ee20000100800 */
[-C--:B------:R-:W-:Y:S02]  /*9280*/  LEA.HI.X.SX32 R9, R206, R235.reuse, 0x2, P0 ;  /* 0x000000ebce097211 */ /* 0x080fe400000f16ff */
[C---:B------:R-:W-:Y:S02]  /*9290*/  IADD3 R206, R207.reuse, 0x20, RZ ;  /* 0x00000020cfce7810 */ /* 0x040fe40007ffe0ff */
[----:B------:R-:W3:Y:S01]  /*92a0*/  LDL R196, [R1+0x64] ;  /* 0x0000640001c47983 */ /* 0x000ee20000100800 */
[----:B------:R-:W-:Y:S02]  /*92b0*/  IADD3 R207, R207, 0x20, RZ ;  /* 0x00000020cfcf7810 */ /* 0x000fe40007ffe0ff */
[CC--:B----4-:R-:W-:Y:S01]  /*92c0*/  LEA R6, P1, R208.reuse, R234.reuse, 0x2 ;  /* 0x000000ead0067211 */ /* 0x0d0fe200078210ff */
[C---:B------:R-:W-:Y:S01]  /*92d0*/  IMAD.IADD R206, R239.reuse, 0x1, R206 ;  /* 0x00000001efce7824 */ /* 0x040fe200078e02ce */
[----:B------:R1:W-:Y:S01]  /*92e0*/  RED.E.ADD.F32.FTZ.RN.STRONG.GPU [R8.64], R18 ;  /* 0x000000120800798e */ /* 0x0003e2000c10e784 */
        /* <DEDUP_REMOVED lines=13> */
[C---:B------:R-:W-:Y:S02]  /*93c0*/  IADD3 R199, R207.reuse, 0x40, RZ ;  /* 0x00000040cfc77810 */ /* 0x040fe40007ffe0ff */
[-C--:B------:R-:W-:Y:S02]  /*93d0*/  LEA.HI.X.SX32 R9, R206, R235.reuse, 0x2, P2 ;  /* 0x000000ebce097211 */ /* 0x080fe400010f16ff */
[----:B------:R-:W-:Y:S01]  /*93e0*/  IADD3 R198, R207, 0x40, RZ ;  /* 0x00000040cfc67810 */ /* 0x000fe20007ffe0ff */
[C---:B------:R-:W-:Y:S02]  /*93f0*/  IMAD.IADD R199, R239.reuse, 0x1, R199 ;  /* 0x00000001efc77824 */ /* 0x040fe400078e02c7 */
[----:B------:R1:W-:Y:S02]  /*9400*/  RED.E.ADD.F32.FTZ.RN.STRONG.GPU [R8.64], R13 ;  /* 0x0000000d0800798e */ /* 0x0003e4000c10e784 */
[C---:B------:R-:W-:Y:S02]  /*9410*/  IMAD.IADD R198, R239.reuse, 0x1, R198 ;  /* 0x00000001efc67824 */ /* 0x040fe400078e02c6 */
[C---:B------:R-:W-:Y:S02]  /*9420*/  IMAD.IADD R199, R239.reuse, 0x1, R199 ;  /* 0x00000001efc77824 */ /* 0x040fe400078e02c7 */
[C---:B------:R-:W-:Y:S01]  /*9430*/  IMAD.IADD R198, R239.reuse, 0x1, R198 ;  /* 0x00000001efc67824 */ /* 0x040fe200078e02c6 */
[----:B----4-:R-:W4:Y:S03]  /*9440*/  LDL R12, [R1+0x60] ;  /* 0x00006000010c7983 */ /* 0x010f260000100800 */
[----:B------:R-:W-:Y:S05]  /*9450*/  IMAD.IADD R198, R239, 0x1, R198 ;  /* 0x00000001efc67824 */ /* 0x000fea00078e02c6 */
[CC--:B-1----:R-:W-:Y:S01]  /*9460*/  LEA R8, P2, R198.reuse, R234.reuse, 0x2 ;  /* 0x000000eac6087211 */ /* 0x0c2fe200078410ff */
[----:B------:R-:W4:Y:S03]  /*9470*/  LDL R13, [R1+0x5c] ;  /* 0x00005c00010d7983 */ /* 0x000f260000100800 */
[-C--:B------:R-:W-:Y:S02]  /*9480*/  LEA.HI.X.SX32 R9, R198, R235.reuse, 0x2, P2 ;  /* 0x000000ebc6097211 */ /* 0x080fe400010f16ff */
[CC--:B--2---:R-:W-:Y:S04]  /*9490*/  LEA R4, P1, R0.reuse, R234.reuse, 0x2 ;  /* 0x000000ea00047211 */ /* 0x0c4fe800078210ff */
[-C--:B------:R-:W-:Y:S01]  /*94a0*/  LEA.HI.X.SX32 R5, R0, R235.reuse, 0x2, P1 ;  /* 0x000000eb00057211 */ /* 0x080fe200008f16ff */
[----:B------:R-:W-:Y:S04]  /*94b0*/  IMAD.MOV.U32 R0, RZ, RZ, c[0x0][0x22c] ;  /* 0x00008b00ff007624 */ /* 0x000fe800078e00ff */
[----:B------:R1:W-:Y:S01]  /*94c0*/  RED.E.ADD.F32.FTZ.RN.STRONG.GPU [R4.64], R14 ;  /* 0x0000000e0400798e */ /* 0x0003e2000c10e784 */
[----:B------:R-:W-:Y:S04]  /*94d0*/  IMAD R0, R0, c[0x0][0x1c0], RZ ;  /* 0x0000700000007a24 */ /* 0x000fe800078e02ff */
[----:B------:R-:W-:Y:S01]  /*94e0*/  IMAD.SHL.U32 R0, R0, 0x10, RZ ;  /* 0x0000001000007824 */ /* 0x000fe200078e00ff */
[-C--:B------:R-:W-:Y:S04]  /*94f0*/  LEA R6, P0, R204, R234.reuse, 0x2 ;  /* 0x000000eacc067211 */ /* 0x080fe800078010ff */
[----:B------:R-:W-:Y:S02]  /*9500*/  IADD3 R0, R0, 0x40, RZ ;  /* 0x0000004000007810 */ /* 0x000fe40007ffe0ff */
[-C--:B------:R-:W-:Y:S02]  /*9510*/  LEA.HI.X.SX32 R7, R204, R235.reuse, 0x2, P0 ;  /* 0x000000ebcc077211 */ /* 0x080fe400000f16ff */
[----:B------:R-:W-:Y:S01]  /*9520*/  IADD3 R204, R207, 0x40, RZ ;  /* 0x00000040cfcc7810 */ /* 0x000fe20007ffe0ff */
[----:B------:R-:W-:Y:S02]  /*9530*/  IMAD.MOV.U32 R207, RZ, RZ, c[0x0][0x22c] ;  /* 0x00008b00ffcf7624 */ /* 0x000fe400078e00ff */
[----:B------:R2:W-:Y:S02]  /*9540*/  RED.E.ADD.F32.FTZ.RN.STRONG.GPU [R6.64], R15 ;  /* 0x0000000f0600798e */ /* 0x0005e4000c10e784 */
[----:B------:R-:W-:Y:S02]  /*9550*/  IMAD.IADD R204, R239, 0x1, R204 ;  /* 0x00000001efcc7824 */ /* 0x000fe400078e02cc */
[----:B------:R-:W-:Y:S01]  /*9560*/  IMAD R207, R207, c[0x0][0x1c0], RZ ;  /* 0x00007000cfcf7a24 */ /* 0x000fe200078e02ff */
[----:B------:R-:W-:Y:S03]  /*9570*/  RED.E.ADD.F32.FTZ.RN.STRONG.GPU [R234.64+0x100], R84 ;  /* 0x00010054ea00798e */ /* 0x000fe6000c10e784 */
[----:B------:R-:W-:Y:S01]  /*9580*/  IMAD.SHL.U32 R207, R207, 0x10, RZ ;  /* 0x00000010cfcf7824 */ /* 0x000fe200078e00ff */
[CC--:B-1----:R-:W-:Y:S01]  /*9590*/  LEA R4, P0, R0.reuse, R234.reuse, 0x2 ;  /* 0x000000ea00047211 */ /* 0x0c2fe200078010ff */
[----:B------:R-:W-:Y:S03]  /*95a0*/  RED.E.ADD.F32.FTZ.RN.STRONG.GPU [R2.64+0x100], R85 ;  /* 0x000100550200798e */ /* 0x000fe6000c10e784 */
[-C--:B------:R-:W-:Y:S02]  /*95b0*/  LEA.HI.X.SX32 R5, R0, R235.reuse, 0x2, P0 ;  /* 0x000000eb00057211 */ /* 0x080fe400000f16ff */
[----:B------:R-:W4:Y:S01]  /*95c0*/  LDL R0, [R1+0x34] ;  /* 0x0000340001007983 */ /* 0x000f220000100800 */
[-C--:B------:R-:W-:Y:S02]  /*95d0*/  LEA R10, P0, R199, R234.reuse, 0x2 ;  /* 0x000000eac70a7211 */ /* 0x080fe400078010ff */
[----:B------:R-:W-:Y:S01]  /*95e0*/  IADD3 R16, R207, 0x60, RZ ;  /* 0x00000060cf107810 */ /* 0x000fe20007ffe0ff */
[----:B------:R-:W-:Y:S01]  /*95f0*/  IMAD.MOV.U32 R207, RZ, RZ, c[0x0][0x22c] ;  /* 0x00008b00ffcf7624 */ /* 0x000fe200078e00ff */
[----:B------:R-:W-:Y:S01]  /*9600*/  RED.E.ADD.F32.FTZ.RN.STRONG.GPU [R4.64], R86 ;  /* 0x000000560400798e */ /* 0x000fe2000c10e784 */
[-C--:B------:R-:W-:Y:S02]  /*9610*/  LEA.HI.X.SX32 R11, R199, R235.reuse, 0x2, P0 ;  /* 0x000000ebc70b7211 */ /* 0x080fe400000f16ff */
[----:B------:R-:W-:Y:S02]  /*9620*/  IMAD R207, R207, c[0x0][0x1c0], RZ ;  /* 0x00007000cfcf7a24 */ /* 0x000fe400078e02ff */
[----:B------:R-:W4:Y:S01]  /*9630*/  LDL R14, [R1+0x30] ;  /* 0x00003000010e7983 */ /* 0x000f220000100800 */
[CC--:B--2---:R-:W-:Y:S01]  /*9640*/  LEA R6, P1, R204.reuse, R234.reuse, 0x2 ;  /* 0x000000eacc067211 */ /* 0x0c4fe200078210ff */
[----:B------:R-:W-:Y:S03]  /*9650*/  IMAD.SHL.U32 R207, R207, 0x10, RZ ;  /* 0x00000010cfcf7824 */ /* 0x000fe600078e00ff */
[-C--:B------:R-:W-:Y:S01]  /*9660*/  LEA.HI.X.SX32 R7, R204, R235.reuse, 0x2, P1 ;  /* 0x000000ebcc077211 */ /* 0x080fe200008f16ff */
[----:B------:R-:W-:Y:S04]  /*9670*/  IMAD.MOV.U32 R204, RZ, RZ, c[0x0][0x22c] ;  /* 0x00008b00ffcc7624 */ /* 0x000fe800078e00ff */
[----:B------:R-:W-:Y:S01]  /*9680*/  RED.E.ADD.F32.FTZ.RN.STRONG.GPU [R6.64], R87 ;  /* 0x000000570600798e */ /* 0x000fe2000c10e784 */
[----:B------:R-:W-:Y:S04]  /*9690*/  IMAD R204, R204, c[0x0][0x1c0], RZ ;  /* 0x00007000cccc7a24 */ /* 0x000fe800078e02ff */
[----:B------:R-:W-:Y:S01]  /*96a0*/  RED.E.ADD.F32.FTZ.RN.STRONG.GPU [R10.64], R88 ;  /* 0x000000580a00798e */ /* 0x000fe2000c10e784 */
[----:B------:R-:W-:Y:S04]  /*96b0*/  IMAD.SHL.U32 R204, R204, 0x10, RZ ;  /* 0x00000010cccc7824 */ /* 0x000fe800078e00ff */
[----:B------:R1:W-:Y:S01]  /*96c0*/  RED.E.ADD.F32.FTZ.RN.STRONG.GPU [R8.64], R89 ;  /* 0x000000590800798e */ /* 0x0003e2000c10e784 */
[C---:B------:R-:W-:Y:S02]  /*96d0*/  IADD3 R17, R204.reuse, 0x60, RZ ;  /* 0x00000060cc117810 */ /* 0x040fe40007ffe0ff */
[----:B------:R-:W-:Y:S02]  /*96e0*/  IADD3 R15, R204, 0x60, RZ ;  /* 0x00000060cc0f7810 */ /* 0x000fe40007ffe0ff */
[----:B------:R-:W-:Y:S01]  /*96f0*/  LDSM.16.MT88.4 R84, [R220+0x4000] ;  /* 0x00400000dc54783b */ /* 0x000fe20000004200 */
[C---:B------:R-:W-:Y:S02]  /*9700*/  IMAD.IADD R17, R239.reuse, 0x1, R17 ;  /* 0x00000001ef117824 */ /* 0x040fe400078e0211 */
[C---:B------:R-:W-:Y:S04]  /*9710*/  IMAD.IADD R15, R239.reuse, 0x1, R15 ;  /* 0x00000001ef0f7824 */ /* 0x040fe800078e020f */
[C---:B------:R-:W-:Y:S04]  /*9720*/  IMAD.IADD R15, R239.reuse, 0x1, R15 ;  /* 0x00000001ef0f7824 */ /* 0x040fe800078e020f */
[----:B------:R-:W-:Y:S05]  /*9730*/  IMAD.IADD R15, R239, 0x1, R15 ;  /* 0x00000001ef0f7824 */ /* 0x000fea00078e020f */
[CC--:B-1----:R-:W-:Y:S04]  /*9740*/  LEA R8, P2, R15.reuse, R234.reuse, 0x2 ;  /* 0x000000ea0f087211 */ /* 0x0c2fe800078410ff */
[-C--:B------:R-:W-:Y:S02]  /*9750*/  LEA.HI.X.SX32 R9, R15, R235.reuse, 0x2, P2 ;  /* 0x000000eb0f097211 */ /* 0x080fe400010f16ff */
[CC--:B---3--:R-:W-:Y:S04]  /*9760*/  LEA R4, P1, R197.reuse, R234.reuse, 0x2 ;  /* 0x000000eac5047211 */ /* 0x0c8fe800078210ff */
[-C--:B------:R-:W-:Y:S02]  /*9770*/  LEA.HI.X.SX32 R5, R197, R235.reuse, 0x2, P1 ;  /* 0x000000ebc5057211 */ /* 0x080fe400008f16ff */
[CC--:B------:R-:W-:Y:S03]  /*9780*/  LEA R6, P0, R196.reuse, R234.reuse, 0x2 ;  /* 0x000000eac4067211 */ /* 0x0c0fe600078010ff */
[----:B------:R1:W-:Y:S01]  /*9790*/  RED.E.ADD.F32.FTZ.RN.STRONG.GPU [R4.64], R90 ;  /* 0x0000005a0400798e */ /* 0x0003e2000c10e784 */
[-C--:B------:R-:W-:Y:S05]  /*97a0*/  LEA.HI.X.SX32 R7, R196, R235.reuse, 0x2, P0 ;  /* 0x000000ebc4077211 */ /* 0x080fea00000f16ff */
[----:B------:R2:W-:Y:S05]  /*97b0*/  RED.E.ADD.F32.FTZ.RN.STRONG.GPU [R6.64], R91 ;  /* 0x0000005b0600798e */ /* 0x0005ea000c10e784 */
[----:B------:R-:W-:Y:S05]  /*97c0*/  RED.E.ADD.F32.FTZ.RN.STRONG.GPU [R234.64+0x180], R96 ;  /* 0x00018060ea00798e */ /* 0x000fea000c10e784 */
[----:B------:R-:W-:Y:S05]  /*97d0*/  RED.E.ADD.F32.FTZ.RN.STRONG.GPU [R2.64+0x180], R97 ;  /* 0x000180610200798e */ /* 0x000fea000c10e784 */
[----:B------:R-:W-:Y:S01]  /*97e0*/  LDSM.16.MT88.4 R88, [R220+0x6000] ;  /* 0x00600000dc58783b */ /* 0x000fe20000004200 */
[CC--:B-1----:R-:W-:Y:S04]  /*97f0*/  LEA R4, P0, R16.reuse, R234.reuse, 0x2 ;  /* 0x000000ea10047211 */ /* 0x0c2fe800078010ff */
[-C--:B------:R-:W-:Y:S02]  /*9800*/  LEA.HI.X.SX32 R5, R16, R235.reuse, 0x2, P0 ;  /* 0x000000eb10057211 */ /* 0x080fe400000f16ff */
[CC--:B--2---:R-:W-:Y:S02]  /*9810*/  LEA R6, P1, R17.reuse, R234.reuse, 0x2 ;  /* 0x000000ea11067211 */ /* 0x0c4fe400078210ff */
[----:B------:R-:W-:Y:S01]  /*9820*/  IADD3 R16, R204, 0x60, RZ ;  /* 0x00000060cc107810 */ /* 0x000fe20007ffe0ff */
[----:B------:R-:W-:Y:S01]  /*9830*/  RED.E.ADD.F32.FTZ.RN.STRONG.GPU [R4.64], R98 ;  /* 0x000000620400798e */ /* 0x000fe2000c10e784 */
[-C--:B------:R-:W-:Y:S01]  /*9840*/  LEA.HI.X.SX32 R7, R17, R235.reuse, 0x2, P1 ;  /* 0x000000eb11077211 */ /* 0x080fe200008f16ff */
[----:B------:R-:W-:Y:S02]  /*9850*/  IMAD.MOV.U32 R204, RZ, RZ, c[0x0][0x22c] ;  /* 0x00008b00ffcc7624 */ /* 0x000fe400078e00ff */
[C---:B------:R-:W-:Y:S02]  /*9860*/  IMAD.IADD R16, R239.reuse, 0x1, R16 ;  /* 0x00000001ef107824 */ /* 0x040fe400078e0210 */
[----:B------:R4:W-:Y:S01]  /*9870*/  RED.E.ADD.F32.FTZ.RN.STRONG.GPU [R6.64], R99 ;  /* 0x000000630600798e */ /* 0x0009e2000c10e784 */
[----:B------:R-:W-:Y:S02]  /*9880*/  IMAD R204, R204, c[0x0][0x1c0], RZ ;  /* 0x00007000cccc7a24 */ /* 0x000fe400078e02ff */
[C---:B------:R-:W-:Y:S02]  /*9890*/  IMAD.IADD R16, R239.reuse, 0x1, R16 ;  /* 0x00000001ef107824 */ /* 0x040fe400078e0210 */
[----:B------:R-:W-:Y:S01]  /*98a0*/  IMAD.SHL.U32 R204, R204, 0x10, RZ ;  /* 0x00000010cccc7824 */ /* 0x000fe200078e00ff */
[----:B------:R-:W-:Y:S02]  /*98b0*/  LDSM.16.MT88.4 R96, [R226+0x28800] ;  /* 0x02880000e260783b */ /* 0x000fe40000004200 */
[-C--:B------:R-:W-:Y:S02]  /*98c0*/  LEA R10, P0, R16, R234.reuse, 0x2 ;  /* 0x000000ea100a7211 */ /* 0x080fe400078010ff */
[----:B------:R-:W-:Y:S02]  /*98d0*/  IADD3 R17, R204, 0x80, RZ ;  /* 0x00000080cc117810 */ /* 0x000fe40007ffe0ff */
[-C--:B------:R-:W-:Y:S02]  /*98e0*/  LEA.HI.X.SX32 R11, R16, R235.reuse, 0x2, P0 ;  /* 0x000000eb100b7211 */ /* 0x080fe400000f16ff */
[C---:B------:R-:W-:Y:S01]  /*98f0*/  IADD3 R16, R204.reuse, 0x80, RZ ;  /* 0x00000080cc107810 */ /* 0x040fe20007ffe0ff */
[C---:B------:R-:W-:Y:S01]  /*9900*/  IMAD.IADD R17, R239.reuse, 0x1, R17 ;  /* 0x00000001ef117824 */ /* 0x040fe200078e0211 */
[----:B------:R-:W-:Y:S01]  /*9910*/  IADD3 R15, R204, 0x80, RZ ;  /* 0x00000080cc0f7810 */ /* 0x000fe20007ffe0ff */
[----:B------:R-:W-:Y:S01]  /*9920*/  RED.E.ADD.F32.FTZ.RN.STRONG.GPU [R10.64], R92 ;  /* 0x0000005c0a00798e */ /* 0x000fe2000c10e784 */
[----:B------:R-:W-:Y:S02]  /*9930*/  IMAD.MOV.U32 R204, RZ, RZ, c[0x0][0x22c] ;  /* 0x00008b00ffcc7624 */ /* 0x000fe400078e00ff */
[C---:B------:R-:W-:Y:S02]  /*9940*/  IMAD.IADD R16, R239.reuse, 0x1, R16 ;  /* 0x00000001ef107824 */ /* 0x040fe400078e0210 */
[----:B------:R1:W-:Y:S01]  /*9950*/  RED.E.ADD.F32.FTZ.RN.STRONG.GPU [R8.64], R93 ;  /* 0x0000005d0800798e */ /* 0x0003e2000c10e784 */
[C---:B------:R-:W-:Y:S02]  /*9960*/  IMAD.IADD R15, R239.reuse, 0x1, R15 ;  /* 0x00000001ef0f7824 */ /* 0x040fe400078e020f */
[C---:B------:R-:W-:Y:S01]  /*9970*/  IMAD.IADD R16, R239.reuse, 0x1, R16 ;  /* 0x00000001ef107824 */ /* 0x040fe200078e0210 */
[-C--:B----4-:R-:W-:Y:S01]  /*9980*/  LEA R6, P0, R12, R234.reuse, 0x2 ;  /* 0x000000ea0c067211 */ /* 0x090fe200078010ff */
[C---:B------:R-:W-:Y:S02]  /*9990*/  IMAD.IADD R15, R239.reuse, 0x1, R15 ;  /* 0x00000001ef0f7824 */ /* 0x040fe400078e020f */
[----:B------:R-:W-:Y:S01]  /*99a0*/  IMAD R204, R204, c[0x0][0x1c0], RZ ;  /* 0x00007000cccc7a24 */ /* 0x000fe200078e02ff */
[-C--:B------:R-:W-:Y:S01]  /*99b0*/  LEA.HI.X.SX32 R7, R12, R235.reuse, 0x2, P0 ;  /* 0x000000eb0c077211 */ /* 0x080fe200000f16ff */
[----:B------:R-:W-:Y:S01]  /*99c0*/  IMAD.IADD R15, R239, 0x1, R15 ;  /* 0x00000001ef0f7824 */ /* 0x000fe200078e020f */
[----:B------:R-:W2:Y:S01]  /*99d0*/  LDL R12, [R1+0x2c] ;  /* 0x00002c00010c7983 */ /* 0x000ea20000100800 */
[----:B------:R-:W-:Y:S03]  /*99e0*/  IMAD.SHL.U32 R204, R204, 0x10, RZ ;  /* 0x00000010cccc7824 */ /* 0x000fe600078e00ff */
[CC--:B-1----:R-:W-:Y:S04]  /*99f0*/  LEA R8, P2, R15.reuse, R234.reuse, 0x2 ;  /* 0x000000ea0f087211 */ /* 0x0c2fe800078410ff */
[-C--:B------:R-:W-:Y:S02]  /*9a00*/  LEA.HI.X.SX32 R9, R15, R235.reuse, 0x2, P2 ;  /* 0x000000eb0f097211 */ /* 0x080fe400010f16ff */
[----:B------:R-:W-:Y:S05]  /*9a10*/  IADD3 R15, R204, 0xa0, RZ ;  /* 0x000000a0cc0f7810 */ /* 0x000fea0007ffe0ff */
[C---:B------:R-:W-:Y:S04]  /*9a20*/  IMAD.IADD R15, R239.reuse, 0x1, R15 ;  /* 0x00000001ef0f7824 */ /* 0x040fe800078e020f */
[C---:B------:R-:W-:Y:S04]  /*9a30*/  IMAD.IADD R15, R239.reuse, 0x1, R15 ;  /* 0x00000001ef0f7824 */ /* 0x040fe800078e020f */
[----:B------:R-:W-:Y:S01]  /*9a40*/  IMAD.IADD R15, R239, 0x1, R15 ;  /* 0x00000001ef0f7824 */ /* 0x000fe200078e020f */
        /* <DEDUP_REMOVED lines=13> */
[----:B------:R-:W4:Y:S01]  /*9b20*/  LDL R0, [R1+0x58] ;  /* 0x0000580001007983 */ /* 0x000f220000100800 */
[CC--:B---3--:R-:W-:Y:S02]  /*9b30*/  LEA R6, P1, R17.reuse, R234.reuse, 0x2 ;  /* 0x000000ea11067211 */ /* 0x0c8fe400078210ff */
[CC--:B------:R-:W-:Y:S02]  /*9b40*/  LEA R10, P0, R16.reuse, R234.reuse, 0x2 ;  /* 0x000000ea100a7211 */ /* 0x0c0fe400078010ff */
[----:B------:R1:W-:Y:S01]  /*9b50*/  RED.E.ADD.F32.FTZ.RN.STRONG.GPU [R4.64], R102 ;  /* 0x000000660400798e */ /* 0x0003e2000c10e784 */
[-C--:B------:R-:W-:Y:S02]  /*9b60*/  LEA.HI.X.SX32 R7, R17, R235.reuse, 0x2, P1 ;  /* 0x000000eb11077211 */ /* 0x080fe400008f16ff */
[-C--:B------:R-:W-:Y:S02]  /*9b70*/  LEA.HI.X.SX32 R11, R16, R235.reuse, 0x2, P0 ;  /* 0x000000eb100b7211 */ /* 0x080fe400000f16ff */
[C---:B------:R-:W-:Y:S01]  /*9b80*/  IADD3 R17, R204.reuse, 0xa0, RZ ;  /* 0x000000a0cc117810 */ /* 0x040fe20007ffe0ff */
[----:B------:R3:W-:Y:S01]  /*9b90*/  RED.E.ADD.F32.FTZ.RN.STRONG.GPU [R6.64], R103 ;  /* 0x000000670600798e */ /* 0x0007e2000c10e784 */
[----:B------:R-:W-:Y:S01]  /*9ba0*/  IADD3 R16, R204, 0xa0, RZ ;  /* 0x000000a0cc107810 */ /* 0x000fe20007ffe0ff */
[----:B------:R-:W-:Y:S02]  /*9bb0*/  IMAD.MOV.U32 R204, RZ, RZ, c[0x0][0x22c] ;  /* 0x00008b00ffcc7624 */ /* 0x000fe400078e00ff */
[C---:B------:R-:W-:Y:S01]  /*9bc0*/  IMAD.IADD R17, R239.reuse, 0x1, R17 ;  /* 0x00000001ef117824 */ /* 0x040fe200078e0211 */
[----:B------:R-:W-:Y:S01]  /*9bd0*/  RED.E.ADD.F32.FTZ.RN.STRONG.GPU [R10.64], R104 ;  /* 0x000000680a00798e */ /* 0x000fe2000c10e784 */
[C---:B------:R-:W-:Y:S02]  /*9be0*/  IMAD.IADD R16, R239.reuse, 0x1, R16 ;  /* 0x00000001ef107824 */ /* 0x040fe400078e0210 */
[----:B------:R-:W-:Y:S02]  /*9bf0*/  IMAD R204, R204, c[0x0][0x1c0], RZ ;  /* 0x00007000cccc7a24 */ /* 0x000fe400078e02ff */
[----:B------:R3:W-:Y:S01]  /*9c00*/  RED.E.ADD.F32.FTZ.RN.STRONG.GPU [R8.64], R105 ;  /* 0x000000690800798e */ /* 0x0007e2000c10e784 */
[----:B------:R-:W-:Y:S02]  /*9c10*/  IMAD.IADD R16, R239, 0x1, R16 ;  /* 0x00000001ef107824 */ /* 0x000fe400078e0210 */
[----:B------:R-:W-:Y:S02]  /*9c20*/  IMAD.SHL.U32 R204, R204, 0x10, RZ ;  /* 0x00000010cccc7824 */ /* 0x000fe400078e00ff */
[----:B------:R-:W-:Y:S01]  /*9c30*/  LDSM.16.MT88.4 R100, [R220+0x2800] ;  /* 0x00280000dc64783b */ /* 0x000fe20000004200 */
[CC--:B-1----:R-:W-:Y:S04]  /*9c40*/  LEA R4, P1, R14.reuse, R234.reuse, 0x2 ;  /* 0x000000ea0e047211 */ /* 0x0c2fe800078210ff */
[-C--:B------:R-:W-:Y:S02]  /*9c50*/  LEA.HI.X.SX32 R5, R14, R235.reuse, 0x2, P1 ;  /* 0x000000eb0e057211 */ /* 0x080fe400008f16ff */
[----:B------:R-:W4:Y:S01]  /*9c60*/  LDL R14, [R1+0x28] ;  /* 0x00002800010e7983 */ /* 0x000f220000100800 */
[CC--:B---3--:R-:W-:Y:S04]  /*9c70*/  LEA R6, P0, R13.reuse, R234.reuse, 0x2 ;  /* 0x000000ea0d067211 */ /* 0x0c8fe800078010ff */
[----:B------:R1:W-:Y:S01]  /*9c80*/  RED.E.ADD.F32.FTZ.RN.STRONG.GPU [R4.64], R106 ;  /* 0x0000006a0400798e */ /* 0x0003e2000c10e784 */
[-C--:B------:R-:W-:Y:S02]  /*9c90*/  LEA.HI.X.SX32 R7, R13, R235.reuse, 0x2, P0 ;  /* 0x000000eb0d077211 */ /* 0x080fe400000f16ff */
[----:B------:R-:W-:Y:S01]  /*9ca0*/  IADD3 R13, R207, 0xa0, RZ ;  /* 0x000000a0cf0d7810 */ /* 0x000fe20007ffe0ff */
[----:B------:R-:W-:Y:S01]  /*9cb0*/  IMAD.MOV.U32 R207, RZ, RZ, c[0x0][0x22c] ;  /* 0x00008b00ffcf7624 */ /* 0x000fe200078e00ff */
[-C--:B------:R-:W-:Y:S01]  /*9cc0*/  LEA R8, P2, R15, R234.reuse, 0x2 ;  /* 0x000000ea0f087211 */ /* 0x080fe200078410ff */
[----:B------:R3:W-:Y:S02]  /*9cd0*/  RED.E.ADD.F32.FTZ.RN.STRONG.GPU [R6.64], R107 ;  /* 0x0000006b0600798e */ /* 0x0007e4000c10e784 */
[----:B------:R-:W-:Y:S01]  /*9ce0*/  IMAD R207, R207, c[0x0][0x1c0], RZ ;  /* 0x00007000cfcf7a24 */ /* 0x000fe200078e02ff */
[-C--:B------:R-:W-:Y:S02]  /*9cf0*/  LEA.HI.X.SX32 R9, R15, R235.reuse, 0x2, P2 ;  /* 0x000000eb0f097211 */ /* 0x080fe400010f16ff */
[----:B------:R-:W-:Y:S01]  /*9d00*/  RED.E.ADD.F32.FTZ.RN.STRONG.GPU [R234.64+0x280], R112 ;  /* 0x00028070ea00798e */ /* 0x000fe2000c10e784 */
[----:B------:R-:W-:Y:S04]  /*9d10*/  IMAD.SHL.U32 R207, R207, 0x10, RZ ;  /* 0x00000010cfcf7824 */ /* 0x000fe800078e00ff */
[----:B------:R-:W-:Y:S01]  /*9d20*/  RED.E.ADD.F32.FTZ.RN.STRONG.GPU [R2.64+0x280], R113 ;  /* 0x000280710200798e */ /* 0x000fe2000c10e784 */
[----:B------:R-:W-:Y:S04]  /*9d30*/  IADD3 R15, R207, 0xc0, RZ ;  /* 0x000000c0cf0f7810 */ /* 0x000fe80007ffe0ff */
        /* <DEDUP_REMOVED lines=11> */
[----:B------:R-:W-:Y:S03]  /*9df0*/  IADD3 R16, R204, 0xc0, RZ ;  /* 0x000000c0cc107810 */ /* 0x000fe60007ffe0ff */
[C---:B------:R-:W-:Y:S01]  /*9e00*/  IMAD.IADD R17, R239.reuse, 0x1, R17 ;  /* 0x00000001ef117824 */ /* 0x040fe200078e0211 */
[----:B------:R-:W-:Y:S01]  /*9e10*/  RED.E.ADD.F32.FTZ.RN.STRONG.GPU [R10.64], R108 ;  /* 0x0000006c0a00798e */ /* 0x000fe2000c10e784 */
[C---:B------:R-:W-:Y:S04]  /*9e20*/  IMAD.IADD R16, R239.reuse, 0x1, R16 ;  /* 0x00000001ef107824 */ /* 0x040fe800078e0210 */
[----:B------:R-:W-:Y:S01]  /*9e30*/  RED.E.ADD.F32.FTZ.RN.STRONG.GPU [R8.64], R109 ;  /* 0x0000006d0800798e */ /* 0x000fe2000c10e784 */
[----:B------:R-:W-:Y:S01]  /*9e40*/  IMAD.IADD R16, R239, 0x1, R16 ;  /* 0x00000001ef107824 */ /* 0x000fe200078e0210 */
[CC--:B--2---:R-:W-:Y:S04]  /*9e50*/  LEA R4, P1, R12.reuse, R234.reuse, 0x2 ;  /* 0x000000ea0c047211 */ /* 0x0c4fe800078210ff */
[-C--:B------:R-:W-:Y:S02]  /*9e60*/  LEA.HI.X.SX32 R5, R12, R235.reuse, 0x2, P1 ;  /* 0x000000eb0c057211 */ /* 0x080fe400008f16ff */
[----:B------:R-:W2:Y:S05]  /*9e70*/  LDL R12, [R1+0x1c] ;  /* 0x00001c00010c7983 */ /* 0x000eaa0000100800 */
[----:B------:R1:W-:Y:S01]  /*9e80*/  RED.E.ADD.F32.FTZ.RN.STRONG.GPU [R4.64], R110 ;  /* 0x0000006e0400798e */ /* 0x0003e2000c10e784 */
[CC--:B----4-:R-:W-:Y:S04]  /*9e90*/  LEA R6, P0, R0.reuse, R234.reuse, 0x2 ;  /* 0x000000ea00067211 */ /* 0x0d0fe800078010ff */
[-C--:B------:R-:W-:Y:S02]  /*9ea0*/  LEA.HI.X.SX32 R7, R0, R235.reuse, 0x2, P0 ;  /* 0x000000eb00077211 */ /* 0x080fe400000f16ff */
[CC--:B-1----:R-:W-:Y:S01]  /*9eb0*/  LEA R4, P0, R15.reuse, R234.reuse, 0x2 ;  /* 0x000000ea0f047211 */ /* 0x0c2fe200078010ff */
[----:B------:R-:W3:Y:S03]  /*9ec0*/  LDL R0, [R1+0x50] ;  /* 0x0000500001007983 */ /* 0x000ee60000100800 */
[-C--:B------:R-:W-:Y:S02]  /*9ed0*/  LEA.HI.X.SX32 R5, R15, R235.reuse, 0x2, P0 ;  /* 0x000000eb0f057211 */ /* 0x080fe400000f16ff */
[----:B------:R1:W-:Y:S01]  /*9ee0*/  RED.E.ADD.F32.FTZ.RN.STRONG.GPU [R6.64], R111 ;  /* 0x0000006f0600798e */ /* 0x0003e2000c10e784 */
[----:B------:R-:W-:Y:S01]  /*9ef0*/  IADD3 R15, R204, 0xc0, RZ ;  /* 0x000000c0cc0f7810 */ /* 0x000fe20007ffe0ff */
[----:B------:R-:W-:Y:S01]  /*9f00*/  IMAD.MOV.U32 R204, RZ, RZ, c[0x0][0x22c] ;  /* 0x00008b00ffcc7624 */ /* 0x000fe200078e00ff */
[CC--:B------:R-:W-:Y:S02]  /*9f10*/  LEA R10, P0, R16.reuse, R234.reuse, 0x2 ;  /* 0x000000ea100a7211 */ /* 0x0c0fe400078010ff */
[----:B------:R-:W-:Y:S01]  /*9f20*/  RED.E.ADD.F32.FTZ.RN.STRONG.GPU [R234.64+0x300], R116 ;  /* 0x00030074ea00798e */ /* 0x000fe2000c10e784 */
[C---:B------:R-:W-:Y:S01]  /*9f30*/  IMAD.IADD R15, R239.reuse, 0x1, R15 ;  /* 0x00000001ef0f7824 */ /* 0x040fe200078e020f */
[-C--:B------:R-:W-:Y:S01]  /*9f40*/  LEA.HI.X.SX32 R11, R16, R235.reuse, 0x2, P0 ;  /* 0x000000eb100b7211 */ /* 0x080fe200000f16ff */
[----:B------:R-:W-:Y:S02]  /*9f50*/  IMAD R204, R204, c[0x0][0x1c0], RZ ;  /* 0x00007000cccc7a24 */ /* 0x000fe400078e02ff */
[----:B------:R-:W-:Y:S01]  /*9f60*/  RED.E.ADD.F32.FTZ.RN.STRONG.GPU [R2.64+0x300], R117 ;  /* 0x000300750200798e */ /* 0x000fe2000c10e784 */
[C---:B------:R-:W-:Y:S02]  /*9f70*/  IMAD.IADD R15, R239.reuse, 0x1, R15 ;  /* 0x00000001ef0f7824 */ /* 0x040fe400078e020f */
[----:B------:R-:W-:Y:S02]  /*9f80*/  IMAD.SHL.U32 R204, R204, 0x10, RZ ;  /* 0x00000010cccc7824 */ /* 0x000fe400078e00ff */
[----:B------:R4:W-:Y:S01]  /*9f90*/  RED.E.ADD.F32.FTZ.RN.STRONG.GPU [R4.64], R118 ;  /* 0x000000760400798e */ /* 0x0009e2000c10e784 */
[----:B------:R-:W-:Y:S04]  /*9fa0*/  IMAD.IADD R15, R239, 0x1, R15 ;  /* 0x00000001ef0f7824 */ /* 0x000fe800078e020f */
[----:B------:R-:W-:Y:S01]  /*9fb0*/  LDSM.16.MT88.4 R108, [R220+0x6800] ;  /* 0x00680000dc6c783b */ /* 0x000fe20000004200 */
[CC--:B------:R-:W-:Y:S04]  /*9fc0*/  LEA R8, P2, R15.reuse, R234.reuse, 0x2 ;  /* 0x000000ea0f087211 */ /* 0x0c0fe800078410ff */
[-C--:B------:R-:W-:Y:S02]  /*9fd0*/  LEA.HI.X.SX32 R9, R15, R235.reuse, 0x2, P2 ;  /* 0x000000eb0f097211 */ /* 0x080fe400010f16ff */
[-C--:B-1----:R-:W-:Y:S02]  /*9fe0*/  LEA R6, P1, R17, R234.reuse, 0x2 ;  /* 0x000000ea11067211 */ /* 0x082fe400078210ff */
[----:B------:R-:W-:Y:S02]  /*9ff0*/  IADD3 R15, R205, 0xe0, RZ ;  /* 0x000000e0cd0f7810 */ /* 0x000fe40007ffe0ff */
[-C--:B------:R-:W-:Y:S02]  /*a000*/  LEA.HI.X.SX32 R7, R17, R235.reuse, 0x2, P1 ;  /* 0x000000eb11077211 */ /* 0x080fe400008f16ff */
[----:B------:R-:W-:Y:S01]  /*a010*/  LDSM.16.MT88.4 R16, [R220+0x2000] ;  /* 0x00200000dc10783b */ /* 0x000fe20000004200 */
[----:B------:R-:W-:Y:S04]  /*a020*/  IMAD.IADD R15, R239, 0x1, R15 ;  /* 0x00000001ef0f7824 */ /* 0x000fe800078e020f */
[----:B------:R1:W-:Y:S01]  /*a030*/  RED.E.ADD.F32.FTZ.RN.STRONG.GPU [R6.64], R119 ;  /* 0x000000770600798e */ /* 0x0003e2000c10e784 */
[CC--:B----4-:R-:W-:Y:S04]  /*a040*/  LEA R4, P1, R14.reuse, R234.reuse, 0x2 ;  /* 0x000000ea0e047211 */ /* 0x0d0fe800078210ff */
[----:B------:R4:W-:Y:S01]  /*a050*/  RED.E.ADD.F32.FTZ.RN.STRONG.GPU [R10.64], R120 ;  /* 0x000000780a00798e */ /* 0x0009e2000c10e784 */
[-C--:B------:R-:W-:Y:S04]  /*a060*/  LEA.HI.X.SX32 R5, R14, R235.reuse, 0x2, P1 ;  /* 0x000000eb0e057211 */ /* 0x080fe800008f16ff */
[----:B------:R4:W-:Y:S01]  /*a070*/  RED.E.ADD.F32.FTZ.RN.STRONG.GPU [R8.64], R121 ;  /* 0x000000790800798e */ /* 0x0009e2000c10e784 */
[----:B------:R-:W-:Y:S04]  /*a080*/  IADD3 R14, R205, 0xe0, RZ ;  /* 0x000000e0cd0e7810 */ /* 0x000fe80007ffe0ff */
[----:B------:R4:W-:Y:S01]  /*a090*/  RED.E.ADD.F32.FTZ.RN.STRONG.GPU [R4.64], R122 ;  /* 0x0000007a0400798e */ /* 0x0009e2000c10e784 */
[C---:B------:R-:W-:Y:S04]  /*a0a0*/  IMAD.IADD R14, R239.reuse, 0x1, R14 ;  /* 0x00000001ef0e7824 */ /* 0x040fe800078e020e */
[----:B------:R-:W-:Y:S01]  /*a0b0*/  IMAD.IADD R14, R239, 0x1, R14 ;  /* 0x00000001ef0e7824 */ /* 0x000fe200078e020e */
[CC--:B-1----:R-:W-:Y:S04]  /*a0c0*/  LEA R6, P0, R13.reuse, R234.reuse, 0x2 ;  /* 0x000000ea0d067211 */ /* 0x0c2fe800078010ff */
[-C--:B------:R-:W-:Y:S02]  /*a0d0*/  LEA.HI.X.SX32 R7, R13, R235.reuse, 0x2, P0 ;  /* 0x000000eb0d077211 */ /* 0x080fe400000f16ff */
[----:B------:R-:W-:Y:S02]  /*a0e0*/  IADD3 R13, R204, 0xe0, RZ ;  /* 0x000000e0cc0d7810 */ /* 0x000fe40007ffe0ff */
[CC--:B----4-:R-:W-:Y:S01]  /*a0f0*/  LEA R10, P0, R15.reuse, R234.reuse, 0x2 ;  /* 0x000000ea0f0a7211 */ /* 0x0d0fe200078010ff */
[----:B------:R1:W-:Y:S01]  /*a100*/  RED.E.ADD.F32.FTZ.RN.STRONG.GPU [R6.64], R123 ;  /* 0x0000007b0600798e */ /* 0x0003e2000c10e784 */
[CC--:B------:R-:W-:Y:S02]  /*a110*/  LEA R8, P3, R14.reuse, R234.reuse, 0x2 ;  /* 0x000000ea0e087211 */ /* 0x0c0fe400078610ff */
[-C--:B------:R-:W-:Y:S02]  /*a120*/  LEA.HI.X.SX32 R11, R15, R235.reuse, 0x2, P0 ;  /* 0x000000eb0f0b7211 */ /* 0x080fe400000f16ff */
[----:B------:R-:W-:Y:S01]  /*a130*/  RED.E.ADD.F32.FTZ.RN.STRONG.GPU [R234.64+0x380], R128 ;  /* 0x00038080ea00798e */ /* 0x000fe2000c10e784 */
[CC--:B------:R-:W-:Y:S02]  /*a140*/  LEA R4, P1, R13.reuse, R234.reuse, 0x2 ;  /* 0x000000ea0d047211 */ /* 0x0c0fe400078210ff */
[-C--:B------:R-:W-:Y:S02]  /*a150*/  LEA.HI.X.SX32 R9, R14, R235.reuse, 0x2, P3 ;  /* 0x000000eb0e097211 */ /* 0x080fe400018f16ff */
[----:B------:R-:W-:Y:S01]  /*a160*/  RED.E.ADD.F32.FTZ.RN.STRONG.GPU [R2.64+0x380], R129 ;  /* 0x000380810200798e */ /* 0x000fe2000c10e784 */
[-C--:B------:R-:W-:Y:S02]  /*a170*/  LEA.HI.X.SX32 R5, R13, R235.reuse, 0x2, P1 ;  /* 0x000000eb0d057211 */ /* 0x080fe400008f16ff */
[----:B------:R-:W-:Y:S03]  /*a180*/  IADD3 R13, R205, 0xe0, RZ ;  /* 0x000000e0cd0d7810 */ /* 0x000fe60007ffe0ff */
[----:B------:R2:W-:Y:S02]  /*a190*/  RED.E.ADD.F32.FTZ.RN.STRONG.GPU [R4.64], R130 ;  /* 0x000000820400798e */ /* 0x0005e4000c10e784 */
[C---:B------:R-:W-:Y:S03]  /*a1a0*/  IMAD.IADD R13, R239.reuse, 0x1, R13 ;  /* 0x00000001ef0d7824 */ /* 0x040fe600078e020d */
[----:B------:R-:W-:Y:S01]  /*a1b0*/  RED.E.ADD.F32.FTZ.RN.STRONG.GPU [R10.64], R131 ;  /* 0x000000830a00798e */ /* 0x000fe2000c10e784 */
[C---:B------:R-:W-:Y:S04]  /*a1c0*/  IMAD.IADD R13, R239.reuse, 0x1, R13 ;  /* 0x00000001ef0d7824 */ /* 0x040fe800078e020d */
[----:B------:R-:W-:Y:S01]  /*a1d0*/  IMAD.IADD R13, R239, 0x1, R13 ;  /* 0x00000001ef0d7824 */ /* 0x000fe200078e020d */
[----:B------:R-:W-:Y:S04]  /*a1e0*/  RED.E.ADD.F32.FTZ.RN.STRONG.GPU [R8.64], R124 ;  /* 0x0000007c0800798e */ /* 0x000fe8000c10e784 */
[CC--:B-1----:R-:W-:Y:S01]  /*a1f0*/  LEA R6, P2, R13.reuse, R234.reuse, 0x2 ;  /* 0x000000ea0d067211 */ /* 0x0c2fe200078410ff */
[----:B------:R-:W-:Y:S03]  /*a200*/  LDSM.16.MT88.4 R8, [R220] ;  /* 0x00000000dc08783b */ /* 0x000fe60000004200 */
[-C--:B------:R-:W-:Y:S05]  /*a210*/  LEA.HI.X.SX32 R7, R13, R235.reuse, 0x2, P2 ;  /* 0x000000eb0d077211 */ /* 0x080fea00010f16ff */
[----:B------:R-:W-:Y:S01]  /*a220*/  RED.E.ADD.F32.FTZ.RN.STRONG.GPU [R6.64], R125 ;  /* 0x0000007d0600798e */ /* 0x000fe2000c10e784 */
[CC--:B--2---:R-:W-:Y:S04]  /*a230*/  LEA R4, P1, R12.reuse, R234.reuse, 0x2 ;  /* 0x000000ea0c047211 */ /* 0x0c4fe800078210ff */
[-C--:B------:R-:W-:Y:S02]  /*a240*/  LEA.HI.X.SX32 R5, R12, R235.reuse, 0x2, P1 ;  /* 0x000000eb0c057211 */ /* 0x080fe400008f16ff */
[----:B------:R-:W-:Y:S01]  /*a250*/  LDSM.16.MT88.4 R12, [R226+0x28000] ;  /* 0x02800000e20c783b */ /* 0x000fe20000004200 */
[----:B------:R-:W-:Y:S01]  /*a260*/  PLOP3.LUT P1, PT, PT, PT, UP0, 0x80, 0x0 ;  /* 0x000000000000781c */ /* 0x000fe20003f2f008 */
[----:B------:R-:W-:Y:S03]  /*a270*/  @UP2 UIADD3 UR16, UP0, UR16, -0x100, URZ ;  /* 0xffffff0010102890 */ /* 0x000fe6000ff1e03f */
[----:B------:R-:W-:Y:S01]  /*a280*/  RED.E.ADD.F32.FTZ.RN.STRONG.GPU [R4.64], R126 ;  /* 0x0000007e0400798e */ /* 0x000fe2000c10e784 */
[----:B------:R-:W-:Y:S04]  /*a290*/  @UP2 UIADD3.X UR13, UR13, -0x1, URZ, UP0, !UPT ;  /* 0xffffffff0d0d2890 */ /* 0x000fe800087fe43f */
        /* <DEDUP_REMOVED lines=12> */
[C---:B------:R-:W-:Y:S04]  /*a360*/  HMMA.16816.F32 R168, R12.reuse, R84, R168 ;  /* 0x000000540ca8723c */ /* 0x040fe800000018a8 */
[C---:B---3--:R-:W-:Y:S04]  /*a370*/  LEA R2, P0, R0.reuse, R234, 0x2 ;  /* 0x000000ea00027211 */ /* 0x048fe800078010ff */
[-C--:B------:R-:W-:Y:S04]  /*a380*/  HMMA.16816.F32 R172, R12, R86.reuse, R172 ;  /* 0x000000560cac723c */ /* 0x080fe800000018ac */
[----:B------:R-:W-:Y:S02]  /*a390*/  LEA.HI.X.SX32 R3, R0, R235, 0x2, P0 ;  /* 0x000000eb00037211 */ /* 0x000fe400000f16ff */
[----:B------:R-:W-:Y:S02]  /*a3a0*/  PLOP3.LUT P0, PT, PT, PT, UP1, 0x80, 0x0 ;  /* 0x000000000000781c */ /* 0x000fe40003f0f018 */
[C---:B------:R-:W-:Y:S01]  /*a3b0*/  HMMA.16816.F32 R176, R4.reuse, R86, R176 ;  /* 0x0000005604b0723c */ /* 0x040fe200000018b0 */
[----:B------:R-:W-:Y:S03]  /*a3c0*/  LDSM.16.MT88.4 R84, [R220+0x3000] ;  /* 0x00300000dc54783b */ /* 0x000fe60000004200 */
[C---:B------:R-:W-:Y:S02]  /*a3d0*/  IADD3 R0, R220.reuse, -0x8000, RZ ;  /* 0xffff8000dc007810 */ /* 0x040fe40007ffe0ff */
[----:B------:R-:W-:Y:S01]  /*a3e0*/  RED.E.ADD.F32.FTZ.RN.STRONG.GPU [R2.64], R127 ;  /* 0x0000007f0200798e */ /* 0x000fe2000c10e784 */
[----:B------:R-:W-:Y:S01]  /*a3f0*/  @P1 IADD3 R0, R220, 0x8000, RZ ;  /* 0x00008000dc001810 */ /* 0x000fe20007ffe0ff */
        /* <DEDUP_REMOVED lines=72> */
[----:B------:R-:W-:Y:S01]  /*a880*/  F2FP.PACK_AB R13, R13, R84 ;  /* 0x000000540d0d723e */ /* 0x000fe200000000ff */
[----:B------:R-:W-:Y:S01]  /*a890*/  FMUL.FTZ R15, R55, c[0x0][0x2dc] ;  /* 0x0000b700370f7a20 */ /* 0x000fe20000410000 */
[----:B------:R-:W-:Y:S01]  /*a8a0*/  PLOP3.LUT P0, PT, PT, PT, UP0, 0x80, 0x0 ;  /* 0x000000000000781c */ /* 0x000fe20003f0f008 */
[----:B------:R-:W-:Y:S01]  /*a8b0*/  FMUL.FTZ R134, R134, c[0x0][0x2e0] ;  /* 0x0000b80086867a20 */ /* 0x000fe20000410000 */
[----:B------:R-:W-:Y:S01]  /*a8c0*/  F2FP.PACK_AB R59, R59, R132 ;  /* 0x000000843b3b723e */ /* 0x000fe200000000ff */
[----:B------:R-:W-:Y:S01]  /*a8d0*/  BAR.SYNC.DEFER_BLOCKING 0x0 ;  /* 0x0000000000007b1d */ /* 0x000fe20000010000 */
[----:B------:R-:W-:Y:S01]  /*a8e0*/  FMUL.FTZ R58, R135, c[0x0][0x2e0] ;  /* 0x0000b800873a7a20 */ /* 0x000fe20000410000 */
[----:B------:R-:W-:Y:S01]  /*a8f0*/  @UP0 UIADD3 UR8, UR22, UR30, URZ ;  /* 0x0000001e16080290 */ /* 0x000fe2000fffe03f */
[----:B------:R-:W-:Y:S02]  /*a900*/  FMUL.FTZ R86, R54, c[0x0][0x2dc] ;  /* 0x0000b70036567a20 */ /* 0x000fe40000410000 */
        /* <DEDUP_REMOVED lines=9> */
[----:B------:R-:W-:Y:S01]  /*a9a0*/  @UP0 UIMAD UR14, UR8, UR11, UR7 ;  /* 0x0000000b080e02a4 */ /* 0x000fe2000f8e0207 */
[----:B------:R-:W-:-:S02]  /*a9b0*/  FMUL.FTZ R85, R56, c[0x0][0x2dc] ;  /* 0x0000b70038557a20 */ /* 0x000fc40000410000 */
        /* <DEDUP_REMOVED lines=8> */
[----:B------:R-:W-:Y:S02]  /*aa40*/  FMUL.FTZ R56, R139, c[0x0][0x2e0] ;  /* 0x0000b8008b387a20 */ /* 0x000fe40000410000 */
        /* <DEDUP_REMOVED lines=242> */
.L_x_934:
        /* <DEDUP_REMOVED lines=18> */
.L_x_935:
[----:B-1----:R-:W2:Y:S01]  /*ba90*/  LDL R0, [R1+0xa8] ;  /* 0x0000a80001007983 */ /* 0x002ea20000100800 */
[----:B------:R-:W-:Y:S02]  /*baa0*/  USHF.L.U32 UR6, UR23, 0x6, URZ ;  /* 0x0000000617067899 */ /* 0x000fe4000800063f */
[----:B------:R-:W-:Y:S01]  /*bab0*/  ULDC.64 UR8, c[0x0][0x3a0] ;  /* 0x0000e80000087ab9 */ /* 0x000fe20000000a00 */
[----:B------:R1:W5:Y:S04]  /*bac0*/  LDL R80, [R1+0x4] ;  /* 0x0000040001507983 */ /* 0x0003680000100800 */
[----:B------:R1:W5:Y:S04]  /*bad0*/  LDL R79, [R1] ;  /* 0x00000000014f7983 */ /* 0x0003680000100800 */
[----:B------:R1:W5:Y:S04]  /*bae0*/  LDL R78, [R1+0x8] ;  /* 0x00000800014e7983 */ /* 0x0003680000100800 */
[----:B------:R-:W3:Y:S01]  /*baf0*/  S2R R7, SR_TID.X ;  /* 0x0000000000077919 */ /* 0x000ee20000002100 */
[----:B------:R-:W-:-:S04]  /*bb00*/  USHF.R.S32.HI UR10, URZ, 0x1f, UR6 ;  /* 0x0000001f3f0a7899 */ /* 0x000fc80008011406 */
[----:B------:R-:W-:Y:S01]  /*bb10*/  UIMAD UR7, UR10, UR8, URZ ;  /* 0x000000080a0772a4 */ /* 0x000fe2000f8e023f */
[--C-:B------:R-:W-:Y:S01]  /*bb20*/  SHF.R.S32.HI R5, RZ, 0x1f, R244.reuse ;  /* 0x0000001fff057819 */ /* 0x100fe200000114f4 */
[----:B------:R-:W-:Y:S02]  /*bb30*/  IMAD.U32 R11, RZ, RZ, UR6 ;  /* 0x00000006ff0b7e24 */ /* 0x000fe4000f8e00ff */
[----:B------:R-:W-:Y:S01]  /*bb40*/  UIMAD UR7, UR6, UR9, UR7 ;  /* 0x00000009060772a4 */ /* 0x000fe2000f8e0207 */
[----:B------:R-:W-:Y:S02]  /*bb50*/  IMAD.MOV.U32 R4, RZ, RZ, R244 ;  /* 0x000000ffff047224 */ /* 0x000fe400078e00f4 */
[----:B------:R-:W-:Y:S02]  /*bb60*/  ULDC.64 UR8, c[0x0][0x3b8] ;  /* 0x0000ee0000087ab9 */ /* 0x000fe40000000a00 */
[----:B------:R-:W-:-:S04]  /*bb70*/  IMAD.WIDE.U32 R2, R11, c[0x0][0x3a0], R4 ;  /* 0x0000e8000b027a25 */ /* 0x000fc800078e0004 */
[----:B------:R-:W-:Y:S01]  /*bb80*/  IMAD.U32 R6, RZ, RZ, UR7 ;  /* 0x00000007ff067e24 */ /* 0x000fe2000f8e00ff */
[----:B------:R-:W-:Y:S01]  /*bb90*/  UIMAD UR7, UR23, -0x40, UR18 ;  /* 0xffffffc0170778a4 */ /* 0x000fe2000f8e0212 */
[----:B------:R-:W-:Y:S01]  /*bba0*/  BAR.SYNC.DEFER_BLOCKING 0x0 ;  /* 0x0000000000007b1d */ /* 0x000fe20000010000 */
[----:B------:R-:W-:Y:S01]  /*bbb0*/  IADD3 R2, P0, R2, UR13, RZ ;  /* 0x0000000d02027c10 */ /* 0x000fe2000ff1e0ff */
[----:B------:R-:W-:-:S03]  /*bbc0*/  UIMAD UR8, UR60, UR8, URZ ;  /* 0x000000083c0872a4 */ /* 0x000fc6000f8e023f */
[----:B------:R-:W-:Y:S01]  /*bbd0*/  IADD3.X R3, R3, UR14, R6, P0, !PT ;  /* 0x0000000e03037c10 */ /* 0x000fe200087fe406 */
[----:B------:R-:W-:Y:S01]  /*bbe0*/  IMAD.U32 R6, RZ, RZ, UR35 ;  /* 0x00000023ff067e24 */ /* 0x000fe2000f8e00ff */
[----:B------:R-:W-:Y:S01]  /*bbf0*/  UIMAD UR8, UR35, UR9, UR8 ;  /* 0x00000009230872a4 */ /* 0x000fe2000f8e0208 */
[----:B------:R-:W-:Y:S01]  /*bc00*/  BSSY B0, `(.L_x_936) ;  /* 0x000002a000007945 */ /* 0x000fe20003800000 */
[----:B--2---:R-:W-:-:S05]  /*bc10*/  IMAD.SHL.U32 R8, R0, 0x2, RZ ;  /* 0x0000000200087824 */ /* 0x004fca00078e00ff */
[----:B------:R1:W2:Y:S04]  /*bc20*/  LDS.128 R40, [R8+0x19000] ;  /* 0x0190000008287984 */ /* 0x0002a80000000c00 */
[----:B------:R1:W4:Y:S04]  /*bc30*/  LDS.128 R36, [R8+0x1b000] ;  /* 0x01b0000008247984 */ /* 0x0003280000000c00 */
        /* <DEDUP_REMOVED lines=10> */
[----:B---3--:R-:W-:-:S04]  /*bce0*/  SHF.R.S32.HI R0, RZ, 0x1f, R7 ;  /* 0x0000001fff007819 */ /* 0x008fc80000011407 */
[----:B------:R-:W-:-:S04]  /*bcf0*/  LEA.HI R0, R0, R7, RZ, 0x3 ;  /* 0x0000000700007211 */ /* 0x000fc800078f18ff */
[----:B------:R-:W-:-:S04]  /*bd00*/  SHF.R.S32.HI R0, RZ, 0x3, R0 ;  /* 0x00000003ff007819 */ /* 0x000fc80000011400 */
[----:B------:R-:W-:Y:S01]  /*bd10*/  ISETP.GE.AND P5, PT, R0, UR7, PT ;  /* 0x0000000700007c0c */ /* 0x000fe2000bfa6270 */
[----:B------:R-:W-:Y:S01]  /*bd20*/  IMAD.WIDE.U32 R6, R6, c[0x0][0x3b8], R2 ;  /* 0x0000ee0006067a25 */ /* 0x000fe200078e0002 */
[----:B------:R-:W-:-:S04]  /*bd30*/  SHF.R.S32.HI R76, RZ, 0x1f, R0 ;  /* 0x0000001fff4c7819 */ /* 0x000fc80000011400 */
[----:B------:R-:W-:-:S07]  /*bd40*/  IADD3 R10, R7, UR8, RZ ;  /* 0x00000008070a7c10 */ /* 0x000fce000fffe0ff */
[----:B------:R-:W-:Y:S05]  /*bd50*/  @P5 BRA `(.L_x_937) ;  /* 0x0000014000005947 */ /* 0x000fea0003800000 */
[----:B--2-4-:R-:W-:Y:S01]  /*bd60*/  ISETP.GE.AND P3, PT, R244, c[0x0][0x220], PT ;  /* 0x00008800f4007a0c */ /* 0x014fe20003f66270 */
[----:B------:R-:W2:Y:S01]  /*bd70*/  LDS.128 R24, [R8+0x1a000] ;  /* 0x01a0000008187984 */ /* 0x000ea20000000c00 */
[----:B------:R-:W-:Y:S01]  /*bd80*/  IMAD.MOV.U32 R2, RZ, RZ, R6 ;  /* 0x000000ffff027224 */ /* 0x000fe200078e0006 */
[----:B-----5:R-:W-:Y:S01]  /*bd90*/  ISETP.GE.AND P2, PT, R80, c[0x0][0x220], PT ;  /* 0x0000880050007a0c */ /* 0x020fe20003f46270 */
[----:B------:R-:W-:Y:S01]  /*bda0*/  IMAD.MOV.U32 R3, RZ, RZ, R10 ;  /* 0x000000ffff037224 */ /* 0x000fe200078e000a */
[----:B------:R-:W3:Y:S01]  /*bdb0*/  LDS.128 R20, [R8+0x1c000] ;  /* 0x01c0000008147984 */ /* 0x000ee20000000c00 */
[----:B------:R-:W-:Y:S01]  /*bdc0*/  IMAD R77, R76, c[0x0][0x3a0], RZ ;  /* 0x0000e8004c4d7a24 */ /* 0x000fe200078e02ff */
[----:B------:R-:W-:Y:S02]  /*bdd0*/  ISETP.GE.AND P1, PT, R79, c[0x0][0x220], PT ;  /* 0x000088004f007a0c */ /* 0x000fe40003f26270 */
[----:B------:R-:W-:Y:S01]  /*bde0*/  LDS.128 R12, [R8+0x1e000] ;  /* 0x01e00000080c7984 */ /* 0x000fe20000000c00 */
[----:B------:R-:W-:-:S03]  /*bdf0*/  ISETP.GE.AND P0, PT, R78, c[0x0][0x220], PT ;  /* 0x000088004e007a0c */ /* 0x000fc60003f06270 */
[----:B------:R4:W1:Y:S02]  /*be00*/  @!P3 LDS.128 R16, [R8+0x18000] ;  /* 0x018000000810b984 */ /* 0x0008640000000c00 */
[----:B-1--4-:R-:W-:-:S04]  /*be10*/  IMAD.WIDE.U32 R8, R0, c[0x0][0x3a0], R2 ;  /* 0x0000e80000087a25 */ /* 0x012fc800078e0002 */
[----:B------:R-:W-:-:S04]  /*be20*/  IMAD R2, R0, c[0x0][0x3a4], R77 ;  /* 0x0000e90000027a24 */ /* 0x000fc800078e024d */
[----:B------:R-:W-:Y:S01]  /*be30*/  IMAD.IADD R3, R2, 0x1, R9 ;  /* 0x0000000102037824 */ /* 0x000fe200078e0209 */
[----:B------:R-:W-:-:S04]  /*be40*/  LEA R2, P4, R8, c[0x0][0x340], 0x1 ;  /* 0x0000d00008027a11 */ /* 0x000fc800078808ff */
[----:B------:R-:W-:-:S05]  /*be50*/  LEA.HI.X R3, R8, c[0x0][0x344], R3, 0x1, P4 ;  /* 0x0000d10008037a11 */ /* 0x000fca00020f0c03 */
[----:B--2---:R1:W-:Y:S04]  /*be60*/  @!P2 STG.E.128 [R2.64+0x80], R24 ;  /* 0x000080180200a986 */ /* 0x0043e8000c101d04 */
[----:B---3--:R1:W-:Y:S04]  /*be70*/  @!P1 STG.E.128 [R2.64+0x100], R20 ;  /* 0x0001001402009986 */ /* 0x0083e8000c101d04 */
[----:B------:R1:W-:Y:S04]  /*be80*/  @!P3 STG.E.128 [R2.64], R16 ;  /* 0x000000100200b986 */ /* 0x0003e8000c101d04 */
[----:B------:R1:W-:Y:S02]  /*be90*/  @!P0 STG.E.128 [R2.64+0x180], R12 ;  /* 0x0001800c02008986 */ /* 0x0003e4000c101d04 */
.L_x_937:
[----:B--2-4-:R-:W-:Y:S05]  /*bea0*/  BSYNC B0 ;  /* 0x0000000000007941 */ /* 0x014fea0003800000 */
.L_x_936:
[----:B-1----:R-:W-:Y:S01]  /*beb0*/  IADD3 R2, R0, 0x20, RZ ;  /* 0x0000002000027810 */ /* 0x002fe20007ffe0ff */
        /* <DEDUP_REMOVED lines=20> */
.L_x_939:
[----:B------:R-:W-:Y:S05]  /*c000*/  BSYNC B0 ;  /* 0x0000000000007941 */ /* 0x000fea0003800000 */
.L_x_938:
        /* <DEDUP_REMOVED lines=18> */
[----:B-----5:R-:W-:Y:S01]  /*c130*/  ISETP.GE.AND P2, PT, R80, c[0x0][0x220], PT ;  /* 0x0000880050007a0c */ /* 0x020fe20003f46270 */
        /* <DEDUP_REMOVED lines=12> */
.L_x_941:
[----:B------:R-:W-:Y:S05]  /*c200*/  BSYNC B0 ;  /* 0x0000000000007941 */ /* 0x000fea0003800000 */
.L_x_940:
[----:B------:R-:W-:Y:S05]  /*c210*/  @P4 BRA `(.L_x_912) ;  /* 0x0000012000004947 */ /* 0x000fea0003800000 */
[----:B------:R-:W-:Y:S01]  /*c220*/  IADD3 R0, P0, R0, 0x20, RZ ;  /* 0x0000002000007810 */ /* 0x000fe20007f1e0ff */
[----:B-1----:R-:W-:Y:S01]  /*c230*/  IMAD.MOV.U32 R3, RZ, RZ, R8 ;  /* 0x000000ffff037224 */ /* 0x002fe200078e0008 */
[----:B------:R-:W-:-:S02]  /*c240*/  ISETP.GE.AND P3, PT, R244, c[0x0][0x220], PT ;  /* 0x00008800f4007a0c */ /* 0x000fc40003f66270 */
[----:B-----5:R-:W-:Y:S01]  /*c250*/  ISETP.GE.AND P2, PT, R80, c[0x0][0x220], PT ;  /* 0x0000880050007a0c */ /* 0x020fe20003f46270 */
        /* <DEDUP_REMOVED lines=14> */
.L_x_912:
[----:B------:R-:W-:Y:S05]  /*c340*/  BSYNC B1 ;  /* 0x0000000000017941 */ /* 0x000fea0003800000 */
.L_x_898:
        /* <DEDUP_REMOVED lines=12> */
.L_x_942:
[----:B------:R-:W-:Y:S05]  /*c410*/  EXIT ;  /* 0x000000000000794d */ /* 0x000fea0003800000 */
.L_x_944:
        /* <DEDUP_REMOVED lines=14> */
.L_x_1044:


//--------------------- .text._ZN5flash44flash_bwd_dq_dk_dv_loop_seqk_parallel_kernelI23Flash_bwd_kernel_traitsILi256ELi64ELi64ELi8ELi4ELi2ELi2ELb0ELb0EN7cutlass6half_tE19Flash_kernel_traitsILi256ELi64ELi64ELi8ES3_EELb0ELb1ELb0ELb1ELb0ELb0ELb1EEEvNS_16Flash_bwd_paramsE --------------------------
	.section	.text._ZN5flash44flash_bwd_dq_dk_dv_loop_seqk_parallel_kernelI23Flash_bwd_kernel_traitsILi256ELi64ELi64ELi8ELi4ELi2ELi2ELb0ELb0EN7cutlass6half_tE19Flash_kernel_traitsILi256ELi64ELi64ELi8ES3_EELb0ELb1ELb0ELb1ELb0ELb0ELb1EEEvNS_16Flash_bwd_paramsE,"ax",@progbits
	.sectioninfo	@"SHI_REGISTERS=255"
	.align	128
        .global         _ZN5flash44flash_bwd_dq_dk_dv_loop_seqk_parallel_kernelI23Flash_bwd_kernel_traitsILi256ELi64ELi64ELi8ELi4ELi2ELi2ELb0ELb0EN7cutlass6half_tE19Flash_kernel_traitsILi256ELi64ELi64ELi8ES3_EELb0ELb1ELb0ELb1ELb0ELb0ELb1EEEvNS_16Flash_bwd_paramsE
        .type           _ZN5flash44flash_bwd_dq_dk_dv_loop_seqk_parallel_kernelI23Flash_bwd_kernel_traitsILi256ELi64ELi64ELi8ELi4ELi2ELi2ELb0ELb0EN7cutlass6half_tE19Flash_kernel_traitsILi256ELi64ELi64ELi8ES3_EELb0ELb1ELb0ELb1ELb0ELb0ELb1EEEvNS_16Flash_bwd_paramsE,@function
        .size           _ZN5flash44flash_bwd_dq_dk_dv_loop_seqk_parallel_kernelI23Flash_bwd_kernel_traitsILi256ELi64ELi64ELi8ELi4ELi2ELi2ELb0ELb0EN7cutlass6half_tE19Flash_kernel_traitsILi256ELi64ELi64ELi8ES3_EELb0ELb1ELb0ELb1ELb0ELb0ELb1EEEvNS_16Flash_bwd_paramsE,(.L_x_1045 - _ZN5flash44flash_bwd_dq_dk_dv_loop_seqk_parallel_kernelI23Flash_bwd_kernel_traitsILi256ELi64ELi64ELi8ELi4ELi2ELi2ELb0ELb0EN7cutlass6half_tE19Flash_kernel_traitsILi256ELi64ELi64ELi8ES3_EELb0ELb1ELb0ELb1ELb0ELb0ELb1EEEvNS_16Flash_bwd_paramsE)
        .other          _ZN5flash44flash_bwd_dq_dk_dv_loop_seqk_parallel_kernelI23Flash_bwd_kernel_traitsILi256ELi64ELi64ELi8ELi4ELi2ELi2ELb0ELb0EN7cutlass6half_tE19Flash_kernel_traitsILi256ELi64ELi64ELi8ES3_EELb0ELb1ELb0ELb1ELb0ELb0ELb1EEEvNS_16Flash_bwd_paramsE,@"STO_CUDA_ENTRY STV_DEFAULT"
_ZN5flash44flash_bwd_dq_dk_dv_loop_seqk_parallel_kernelI23Flash_bwd_kernel_traitsILi256ELi64ELi64ELi8ELi4ELi2ELi2ELb0ELb0EN7cutlass6half_tE19Flash_kernel_traitsILi256ELi64ELi64ELi8ES3_EELb0ELb1ELb0ELb1ELb0ELb0ELb1EEEvNS_16Flash_bwd_paramsE:
.text._ZN5flash44flash_bwd_dq_dk_dv_loop_seqk_parallel_kernelI23Flash_bwd_kernel_traitsILi256ELi64ELi64ELi8ELi4ELi2ELi2ELb0ELb0EN7cutlass6half_tE19Flash_kernel_traitsILi256ELi64ELi64ELi8ES3_EELb0ELb1ELb0ELb1ELb0ELb0ELb1EEEvNS_16Flash_bwd_paramsE:
        /* <DEDUP_REMOVED lines=180> */
.L_x_991:
        /* <DEDUP_REMOVED lines=66> */
.L_x_945:
        /* <DEDUP_REMOVED lines=59> */
.L_x_947:
        /* <DEDUP_REMOVED lines=43> */
.L_x_948:
        /* <DEDUP_REMOVED lines=45> */
.L_x_949:
[----:B------:R-:W-:-:S04]  /*1890*/  UMOV UR11, UR51 ;  /* 0x00000033000b7c82 */ /* 0x000fc80008000000 */
.L_x_950:
        /* <DEDUP_REMOVED lines=98> */
.L_x_952:
        /* <DEDUP_REMOVED lines=18> */
.L_x_953:
        /* <DEDUP_REMOVED lines=35> */
.L_x_955:
[----:B------:R-:W-:Y:S05]  /*2210*/  BSYNC B0 ;  /* 0x0000000000007941 */ /* 0x000fea0003800000 */
.L_x_954:
        /* <DEDUP_REMOVED lines=21> */
.L_x_957:
[----:B------:R-:W-:Y:S05]  /*2370*/  BSYNC B0 ;  /* 0x0000000000007941 */ /* 0x000fea0003800000 */
.L_x_956:
        /* <DEDUP_REMOVED lines=31> */
.L_x_959:
[----:B------:R-:W-:Y:S05]  /*2570*/  BSYNC B0 ;  /* 0x0000000000007941 */ /* 0x000fea0003800000 */
.L_x_958:
        /* <DEDUP_REMOVED lines=20> */
.L_x_951:
        /* <DEDUP_REMOVED lines=56> */
.L_x_962:
[----:B------:R-:W-:Y:S05]  /*2a40*/  BSYNC B0 ;  /* 0x0000000000007941 */ /* 0x000fea0003800000 */
.L_x_961:
        /* <DEDUP_REMOVED lines=48> */
.L_x_964:
[----:B------:R-:W-:Y:S05]  /*2d50*/  BSYNC B0 ;  /* 0x0000000000007941 */ /* 0x000fea0003800000 */
.L_x_963:
        /* <DEDUP_REMOVED lines=23> */
.L_x_966:
        /* <DEDUP_REMOVED lines=50> */
.L_x_967:
[----:B------:R-:W-:Y:S05]  /*31f0*/  BSYNC B0 ;  /* 0x0000000000007941 */ /* 0x000fea0003800000 */
.L_x_965:
        /* <DEDUP_REMOVED lines=21> */
.L_x_969:
        /* <DEDUP_REMOVED lines=49> */
.L_x_970:
[----:B------:R-:W-:Y:S05]  /*3660*/  BSYNC B0 ;  /* 0x0000000000007941 */ /* 0x000fea0003800000 */
.L_x_968:
        /* <DEDUP_REMOVED lines=83> */
.L_x_972:
[----:B------:R-:W-:Y:S05]  /*3ba0*/  BSYNC B0 ;  /* 0x0000000000007941 */ /* 0x000fea0003800000 */
.L_x_971:
        /* <DEDUP_REMOVED lines=55> */
.L_x_974:
[----:B------:R-:W-:Y:S05]  /*3f20*/  BSYNC B0 ;  /* 0x0000000000007941 */ /* 0x000fea0003800000 */
.L_x_973:
        /* <DEDUP_REMOVED lines=62> */
.L_x_976:
[----:B------:R-:W-:Y:S05]  /*4310*/  BSYNC B0 ;  /* 0x0000000000007941 */ /* 0x000fea0003800000 */
.L_x_975:
        /* <DEDUP_REMOVED lines=54> */
.L_x_978:
[----:B------:R-:W-:Y:S05]  /*4680*/  BSYNC B0 ;  /* 0x0000000000007941 */ /* 0x000fea0003800000 */
.L_x_977:
        /* <DEDUP_REMOVED lines=196> */
.L_x_981:
[----:B---3--:R-:W2:Y:S01]  /*52d0*/  LDL R0, [R1+0x94] ;  /* 0x0000940001007983 */ /* 0x008ea20000100800 */
[----:B------:R-:W-:Y:S01]  /*52e0*/  USHF.L.U32 UR8, UR23, 0x6, URZ ;  /* 0x0000000617087899 */ /* 0x000fe2000800063f */
[----:B------:R-:W-:Y:S01]  /*52f0*/  MOV R129, c[0x0][0x22c] ;  /* 0x00008b0000817a02 */ /* 0x000fe20000000f00 */
[----:B------:R-:W-:Y:S02]  /*5300*/  USHF.L.U32 UR9, UR7, 0x6, URZ ;  /* 0x0000000607097899 */ /* 0x000fe4000800063f */
[----:B------:R-:W0:Y:S01]  /*5310*/  LDGDEPBAR ;  /* 0x00000000000079af */ /* 0x000e220000000000 */
[----:B------:R-:W-:Y:S01]  /*5320*/  UIADD3 UR10, UR17, 0x40, UR8 ;  /* 0x00000040110a7890 */ /* 0x000fe2000fffe008 */
[----:B------:R-:W-:Y:S01]  /*5330*/  IMAD R129, R129, c[0x0][0x1c0], RZ ;  /* 0x0000700081817a24 */ /* 0x000fe200078e02ff */
[----:B------:R-:W-:Y:S02]  /*5340*/  UIADD3 UR8, UR8, 0x40, URZ ;  /* 0x0000004008087890 */ /* 0x000fe4000fffe03f */
[----:B------:R-:W3:Y:S01]  /*5350*/  LDL R124, [R1+0x90] ;  /* 0x00009000017c7983 */ /* 0x000ee20000100800 */
[----:B------:R-:W-:Y:S01]  /*5360*/  UIADD3 UR10, UR10, -UR16, URZ ;  /* 0x800000100a0a7290 */ /* 0x000fe2000fffe03f */
[----:B------:R-:W-:Y:S03]  /*5370*/  LEA R129, -R129, RZ, 0x6 ;  /* 0x000000ff81817211 */ /* 0x000fe600078e31ff */
[----:B------:R-:W4:Y:S01]  /*5380*/  LDL R122, [R1+0x60] ;  /* 0x00006000017a7983 */ /* 0x000f220000100800 */
[----:B------:R-:W-:Y:S04]  /*5390*/  UISETP.GE.AND UP0, UPT, UR9, UR10, UPT ;  /* 0x0000000a0900728c */ /* 0x000fe8000bf06270 */
[----:B------:R-:W5:Y:S01]  /*53a0*/  LDL R218, [R1] ;  /* 0x0000000001da7983 */ /* 0x000f620000100800 */
[----:B------:R-:W-:Y:S04]  /*53b0*/  UISETP.LT.AND UP0, UPT, UR8, UR16, UP0 ;  /* 0x000000100800728c */ /* 0x000fe80008701270 */
[----:B------:R-:W3:Y:S05]  /*53c0*/  LDL R121, [R1+0x8] ;  /* 0x0000080001797983 */ /* 0x000eea0000100800 */
[----:B------:R-:W3:Y:S05]  /*53d0*/  LDL R120, [R1+0x64] ;  /* 0x0000640001787983 */ /* 0x000eea0000100800 */
[----:B------:R-:W3:Y:S05]  /*53e0*/  LDL R119, [R1+0xc] ;  /* 0x00000c0001777983 */ /* 0x000eea0000100800 */
[----:B------:R-:W3:Y:S05]  /*53f0*/  LDL R123, [R1+0x4] ;  /* 0x00000400017b7983 */ /* 0x000eea0000100800 */
        /* <DEDUP_REMOVED lines=15> */
[----:B------:R-:W-:Y:S01]  /*54f0*/  LDSM.16.M88.4 R84, [R224+0x18800] ;  /* 0x01880000e054783b */ /* 0x000fe20000000200 */
[----:B--2---:R-:W-:Y:S02]  /*5500*/  R2P PR, R0, 0x6 ;  /* 0x0000000600007804 */ /* 0x004fe40000000000 */
[----:B------:R-:W-:Y:S01]  /*5510*/  PLOP3.LUT P0, PT, PT, PT, UP0, 0x80, 0x0 ;  /* 0x000000000000781c */ /* 0x000fe20003f0f008 */
[----:B------:R-:W-:Y:S02]  /*5520*/  UISETP.GT.AND UP0, UPT, UR7, UR15, UPT ;  /* 0x0000000f0700728c */ /* 0x000fe4000bf04270 */
[----:B------:R-:W-:Y:S02]  /*5530*/  SEL R116, R233, 0xffffffe0, !P1 ;  /* 0xffffffe0e9747807 */ /* 0x000fe40004800000 */
[----:B------:R-:W-:Y:S03]  /*5540*/  SEL R217, R232, 0xffffffc0, !P2 ;  /* 0xffffffc0e8d97807 */ /* 0x000fe60005000000 */
[C---:B------:R-:W-:Y:S02]  /*5550*/  IADD3 R3, R225.reuse, R116, RZ ;  /* 0x00000074e1037210 */ /* 0x040fe40007ffe0ff */
[-C--:B------:R-:W-:Y:S02]  /*5560*/  IADD3 R2, R225, R217.reuse, RZ ;  /* 0x000000d9e1027210 */ /* 0x080fe40007ffe0ff */
[----:B------:R-:W-:Y:S01]  /*5570*/  IADD3 R0, R3, R217, RZ ;  /* 0x000000d903007210 */ /* 0x000fe20007ffe0ff */
[----:B------:R-:W1:Y:S05]  /*5580*/  LDSM.16.M88.4 R88, [R3] ;  /* 0x000000000358783b */ /* 0x000e6a0000000200 */
[----:B------:R-:W2:Y:S01]  /*5590*/  LDSM.16.M88.4 R100, [R2] ;  /* 0x000000000264783b */ /* 0x000ea20000000200 */
[C---:B-----5:R-:W-:Y:S04]  /*55a0*/  FSETP.NEU.FTZ.AND P1, PT, R218.reuse, -INF , PT ;  /* 0xff800000da00780b */ /* 0x060fe80003f3d000 */
[----:B------:R-:W5:Y:S01]  /*55b0*/  LDSM.16.M88.4 R108, [R0] ;  /* 0x00000000006c783b */ /* 0x000f620000000200 */
[C---:B-1----:R-:W-:Y:S08]  /*55c0*/  HMMA.16816.F32 R4, R88.reuse, R92, R4 ;  /* 0x0000005c5804723c */ /* 0x042ff00000001804 */
[C---:B------:R-:W-:Y:S01]  /*55d0*/  HMMA.16816.F32 R8, R88.reuse, R94, R8 ;  /* 0x0000005e5808723c */ /* 0x040fe20000001808 */
[----:B------:R-:W-:Y:S07]  /*55e0*/  LDSM.16.M88.4 R92, [R225+0x2000] ;  /* 0x00200000e15c783b */ /* 0x000fee0000000200 */
[C---:B------:R-:W-:Y:S08]  /*55f0*/  HMMA.16816.F32 R12, R88.reuse, R96, R12 ;  /* 0x00000060580c723c */ /* 0x040ff0000000180c */
[----:B------:R-:W-:Y:S01]  /*5600*/  HMMA.16816.F32 R16, R88, R98, R16 ;  /* 0x000000625810723c */ /* 0x000fe20000001810 */
[----:B------:R-:W1:Y:S05]  /*5610*/  LDSM.16.M88.4 R88, [R223+0x18800] ;  /* 0x01880000df58783b */ /* 0x000e6a0000000200 */
[----:B------:R-:W1:Y:S02]  /*5620*/  LDSM.16.M88.4 R96, [R221+0x1a000] ;  /* 0x01a00000dd60783b */ /* 0x000e640000000200 */
[C---:B--2---:R-:W-:Y:S08]  /*5630*/  HMMA.16816.F32 R4, R100.reuse, R104, R4 ;  /* 0x000000686404723c */ /* 0x044ff00000001804 */
[C---:B------:R-:W-:Y:S01]  /*5640*/  HMMA.16816.F32 R8, R100.reuse, R106, R8 ;  /* 0x0000006a6408723c */ /* 0x040fe20000001808 */
[----:B------:R-:W-:Y:S07]  /*5650*/  LDSM.16.M88.4 R104, [R222+0x1a000] ;  /* 0x01a00000de68783b */ /* 0x000fee0000000200 */
[C---:B------:R-:W-:Y:S08]  /*5660*/  HMMA.16816.F32 R12, R100.reuse, R84, R12 ;  /* 0x00000054640c723c */ /* 0x040ff0000000180c */
[----:B------:R-:W-:Y:S01]  /*5670*/  HMMA.16816.F32 R16, R100, R86, R16 ;  /* 0x000000566410723c */ /* 0x000fe20000001810 */
[----:B------:R-:W2:Y:S05]  /*5680*/  LDSM.16.M88.4 R84, [R221+0x1a800] ;  /* 0x01a80000dd54783b */ /* 0x000eaa0000000200 */
[----:B------:R-:W2:Y:S02]  /*5690*/  LDSM.16.M88.4 R100, [R3+0x2000] ;  /* 0x002000000364783b */ /* 0x000ea40000000200 */
[C---:B-----5:R-:W-:Y:S08]  /*56a0*/  HMMA.16816.F32 R4, R108.reuse, R112, R4 ;  /* 0x000000706c04723c */ /* 0x060ff00000001804 */
[C---:B------:R-:W-:Y:S01]  /*56b0*/  HMMA.16816.F32 R8, R108.reuse, R114, R8 ;  /* 0x000000726c08723c */ /* 0x040fe20000001808 */
[----:B------:R-:W-:Y:S07]  /*56c0*/  LDSM.16.M88.4 R112, [R224+0x1a000] ;  /* 0x01a00000e070783b */ /* 0x000fee0000000200 */
[C---:B-1----:R-:W-:Y:S08]  /*56d0*/  HMMA.16816.F32 R12, R108.reuse, R88, R12 ;  /* 0x000000586c0c723c */ /* 0x042ff0000000180c */
[----:B------:R-:W-:Y:S01]  /*56e0*/  HMMA.16816.F32 R16, R108, R90, R16 ;  /* 0x0000005a6c10723c */ /* 0x000fe20000001810 */
[----:B------:R-:W1:Y:S05]  /*56f0*/  LDSM.16.M88.4 R88, [R222+0x1a800] ;  /* 0x01a80000de58783b */ /* 0x000e6a0000000200 */
[----:B------:R-:W5:Y:S02]  /*5700*/  LDSM.16.M88.4 R108, [R2+0x2000] ;  /* 0x00200000026c783b */ /* 0x000f640000000200 */
[C---:B------:R-:W-:Y:S08]  /*5710*/  HMMA.16816.F32 R4, R92.reuse, R96, R4 ;  /* 0x000000605c04723c */ /* 0x040ff00000001804 */
[C---:B------:R-:W-:Y:S01]  /*5720*/  HMMA.16816.F32 R8, R92.reuse, R98, R8 ;  /* 0x000000625c08723c */ /* 0x040fe20000001808 */
[----:B------:R-:W-:Y:S07]  /*5730*/  LDSM.16.M88.4 R96, [R223+0x1a000] ;  /* 0x01a00000df60783b */ /* 0x000fee0000000200 */
[C---:B--2---:R-:W-:Y:S08]  /*5740*/  HMMA.16816.F32 R12, R92.reuse, R84, R12 ;  /* 0x000000545c0c723c */ /* 0x044ff0000000180c */
[----:B------:R-:W-:Y:S01]  /*5750*/  HMMA.16816.F32 R16, R92, R86, R16 ;  /* 0x000000565c10723c */ /* 0x000fe20000001810 */
[----:B------:R-:W2:Y:S05]  /*5760*/  LDSM.16.M88.4 R84, [R224+0x1a800] ;  /* 0x01a80000e054783b */ /* 0x000eaa0000000200 */
[----:B------:R-:W2:Y:S02]  /*5770*/  LDSM.16.M88.4 R92, [R0+0x2000] ;  /* 0x00200000005c783b */ /* 0x000ea40000000200 */
[C---:B------:R-:W-:Y:S08]  /*5780*/  HMMA.16816.F32 R4, R100.reuse, R104, R4 ;  /* 0x000000686404723c */ /* 0x040ff00000001804 */
[C---:B------:R-:W-:Y:S01]  /*5790*/  HMMA.16816.F32 R8, R100.reuse, R106, R8 ;  /* 0x0000006a6408723c */ /* 0x040fe20000001808 */
[----:B------:R-:W-:Y:S07]  /*57a0*/  LDSM.16.M88.4 R104, [R221+0x1c000] ;  /* 0x01c00000dd68783b */ /* 0x000fee0000000200 */
[C---:B-1----:R-:W-:Y:S08]  /*57b0*/  HMMA.16816.F32 R12, R100.reuse, R88, R12 ;  /* 0x00000058640c723c */ /* 0x042ff0000000180c */
[----:B------:R-:W-:Y:S01]  /*57c0*/  HMMA.16816.F32 R16, R100, R90, R16 ;  /* 0x0000005a6410723c */ /* 0x000fe20000001810 */
[----:B------:R-:W1:Y:S05]  /*57d0*/  LDSM.16.M88.4 R88, [R223+0x1a800] ;  /* 0x01a80000df58783b */ /* 0x000e6a0000000200 */
[----:B------:R-:W1:Y:S02]  /*57e0*/  LDSM.16.M88.4 R100, [R225+0x4000] ;  /* 0x00400000e164783b */ /* 0x000e640000000200 */
[C---:B-----5:R-:W-:Y:S08]  /*57f0*/  HMMA.16816.F32 R4, R108.reuse, R112, R4 ;  /* 0x000000706c04723c */ /* 0x060ff00000001804 */
[C---:B------:R-:W-:Y:S01]  /*5800*/  HMMA.16816.F32 R8, R108.reuse, R114, R8 ;  /* 0x000000726c08723c */ /* 0x040fe20000001808 */
[----:B------:R-:W-:Y:S07]  /*5810*/  LDSM.16.M88.4 R112, [R222+0x1c000] ;  /* 0x01c00000de70783b */ /* 0x000fee0000000200 */
[C---:B--2---:R-:W-:Y:S08]  /*5820*/  HMMA.16816.F32 R12, R108.reuse, R84, R12 ;  /* 0x000000546c0c723c */ /* 0x044ff0000000180c */
[----:B------:R-:W-:Y:S01]  /*5830*/  HMMA.16816.F32 R16, R108, R86, R16 ;  /* 0x000000566c10723c */ /* 0x000fe20000001810 */
[----:B------:R-:W2:Y:S05]  /*5840*/  LDSM.16.M88.4 R84, [R221+0x1c800] ;  /* 0x01c80000dd54783b */ /* 0x000eaa0000000200 */
[----:B------:R-:W5:Y:S02]  /*5850*/  LDSM.16.M88.4 R108, [R3+0x4000] ;  /* 0x00400000036c783b */ /* 0x000f640000000200 */
[C---:B------:R-:W-:Y:S08]  /*5860*/  HMMA.16816.F32 R4, R92.reuse, R96, R4 ;  /* 0x000000605c04723c */ /* 0x040ff00000001804 */
[C---:B------:R-:W-:Y:S01]  /*5870*/  HMMA.16816.F32 R8, R92.reuse, R98, R8 ;  /* 0x000000625c08723c */ /* 0x040fe20000001808 */
[----:B------:R-:W-:Y:S07]  /*5880*/  LDSM.16.M88.4 R96, [R224+0x1c000] ;  /* 0x01c00000e060783b */ /* 0x000fee0000000200 */
[C---:B-1----:R-:W-:Y:S08]  /*5890*/  HMMA.16816.F32 R12, R92.reuse, R88, R12 ;  /* 0x000000585c0c723c */ /* 0x042ff0000000180c */
[----:B------:R-:W-:Y:S01]  /*58a0*/  HMMA.16816.F32 R16, R92, R90, R16 ;  /* 0x0000005a5c10723c */ /* 0x000fe20000001810 */
[----:B------:R-:W1:Y:S05]  /*58b0*/  LDSM.16.M88.4 R88, [R222+0x1c800] ;  /* 0x01c80000de58783b */ /* 0x000e6a0000000200 */
[----:B------:R-:W1:Y:S02]  /*58c0*/  LDSM.16.M88.4 R92, [R2+0x4000] ;  /* 0x00400000025c783b */ /* 0x000e640000000200 */
[C---:B------:R-:W-:Y:S08]  /*58d0*/  HMMA.16816.F32 R4, R100.reuse, R104, R4 ;  /* 0x000000686404723c */ /* 0x040ff00000001804 */
[C---:B------:R-:W-:Y:S01]  /*58e0*/  HMMA.16816.F32 R8, R100.reuse, R106, R8 ;  /* 0x0000006a6408723c */ /* 0x040fe20000001808 */
[----:B------:R-:W-:Y:S07]  /*58f0*/  LDSM.16.M88.4 R104, [R223+0x1c000] ;  /* 0x01c00000df68783b */ /* 0x000fee0000000200 */
[C---:B--2---:R-:W-:Y:S08]  /*5900*/  HMMA.16816.F32 R12, R100.reuse, R84, R12 ;  /* 0x00000054640c723c */ /* 0x044ff0000000180c */
        /* <DEDUP_REMOVED lines=23> */
[----:B------:R3:W1:Y:S02]  /*5a80*/  LDSM.16.M88.4 R100, [R2+0x6000] ;  /* 0x006000000264783b */ /* 0x0006640000000200 */
[C---:B-----5:R-:W-:Y:S08]  /*5a90*/  HMMA.16816.F32 R4, R108.reuse, R112, R4 ;  /* 0x000000706c04723c */ /* 0x060ff00000001804 */
[C---:B------:R-:W-:Y:S01]  /*5aa0*/  HMMA.16816.F32 R8, R108.reuse, R114, R8 ;  /* 0x000000726c08723c */ /* 0x040fe20000001808 */
[----:B------:R-:W-:Y:S07]  /*5ab0*/  LDSM.16.M88.4 R112, [R223+0x1e000] ;  /* 0x01e00000df70783b */ /* 0x000fee0000000200 */
[C---:B--2---:R-:W-:Y:S04]  /*5ac0*/  HMMA.16816.F32 R12, R108.reuse, R84, R12 ;  /* 0x000000546c0c723c */ /* 0x044fe8000000180c */
[----:B---3--:R-:W-:Y:S04]  /*5ad0*/  FMUL.FTZ R2, R218, 1.4426950216293334961 ;  /* 0x3fb8aa3bda027820 */ /* 0x008fe80000410000 */
[----:B------:R-:W-:Y:S01]  /*5ae0*/  HMMA.16816.F32 R16, R108, R86, R16 ;  /* 0x000000566c10723c */ /* 0x000fe20000001810 */
[----:B------:R-:W2:Y:S03]  /*5af0*/  LDSM.16.M88.4 R84, [R224+0x1e800] ;  /* 0x01e80000e054783b */ /* 0x000ea60000000200 */
[----:B------:R-:W-:Y:S02]  /*5b00*/  FSEL R2, R2, RZ, P1 ;  /* 0x000000ff02027208 */ /* 0x000fe40000800000 */
[----:B------:R3:W5:Y:S02]  /*5b10*/  LDSM.16.M88.4 R108, [R0+0x6000] ;  /* 0x00600000006c783b */ /* 0x0007640000000200 */
[C---:B------:R-:W-:Y:S08]  /*5b20*/  HMMA.16816.F32 R4, R92.reuse, R96, R4 ;  /* 0x000000605c04723c */ /* 0x040ff00000001804 */
[C---:B------:R-:W-:Y:S08]  /*5b30*/  HMMA.16816.F32 R8, R92.reuse, R98, R8 ;  /* 0x000000625c08723c */ /* 0x040ff00000001808 */
[C---:B-1----:R-:W-:Y:S01]  /*5b40*/  HMMA.16816.F32 R12, R92.reuse, R88, R12 ;  /* 0x000000585c0c723c */ /* 0x042fe2000000180c */
[----:B---3--:R-:W-:Y:S07]  /*5b50*/  MOV R0, UR16 ;  /* 0x0000001000007c02 */ /* 0x008fee0008000f00 */
[----:B------:R-:W-:Y:S04]  /*5b60*/  HMMA.16816.F32 R16, R92, R90, R16 ;  /* 0x0000005a5c10723c */ /* 0x000fe80000001810 */
[----:B------:R-:W-:Y:S04]  /*5b70*/  IADD3 R0, R0, -UR17, R124 ;  /* 0x8000001100007c10 */ /* 0x000fe8000fffe07c */
[C---:B------:R-:W-:Y:S05]  /*5b80*/  HMMA.16816.F32 R4, R100.reuse, R104, R4 ;  /* 0x000000686404723c */ /* 0x040fea0000001804 */
[----:B------:R-:W-:Y:S03]  /*5b90*/  @!P0 IADD3 R3, R0, UR9, RZ ;  /* 0x0000000900038c10 */ /* 0x000fe6000fffe0ff */
[C---:B------:R-:W-:Y:S08]  /*5ba0*/  HMMA.16816.F32 R8, R100.reuse, R106, R8 ;  /* 0x0000006a6408723c */ /* 0x040ff00000001808 */
[C---:B--2---:R-:W-:Y:S08]  /*5bb0*/  HMMA.16816.F32 R12, R100.reuse, R84, R12 ;  /* 0x00000054640c723c */ /* 0x044ff0000000180c */
[----:B------:R-:W-:Y:S01]  /*5bc0*/  HMMA.16816.F32 R16, R100, R86, R16 ;  /* 0x000000566410723c */ /* 0x000fe20000001810 */
[----:B------:R-:W1:Y:S07]  /*5bd0*/  LDSM.16.M88.4 R84, [R223+0x1e800] ;  /* 0x01e80000df54783b */ /* 0x000e6e0000000200 */
[C---:B-----5:R-:W-:Y:S08]  /*5be0*/  HMMA.16816.F32 R4, R108.reuse, R112, R4 ;  /* 0x000000706c04723c */ /* 0x060ff00000001804 */
        /* <DEDUP_REMOVED lines=8> */
[----:B------:R-:W-:Y:S02]  /*5c70*/  FMUL.FTZ R8, R8, c[0x0][0x2ec] ;  /* 0x0000bb0008087a20 */ /* 0x000fe40000410000 */
[----:B------:R-:W-:Y:S01]  /*5c80*/  FMUL.FTZ R11, R11, c[0x0][0x2ec] ;  /* 0x0000bb000b0b7a20 */ /* 0x000fe20000410000 */
[----:B------:R1:W4:Y:S01]  /*5c90*/  MUFU.TANH R101, R4 ;  /* 0x0000000400657308 */ /* 0x0003220000002400 */
[----:B------:R-:W-:Y:S01]  /*5ca0*/  FMUL.FTZ R9, R9, c[0x0][0x2ec] ;  /* 0x0000bb0009097a20 */ /* 0x000fe20000410000 */
[----:B------:R-:W-:Y:S04]  /*5cb0*/  HMMA.16816.F32 R16, R108, R86, R16 ;  /* 0x000000566c10723c */ /* 0x000fe80000001810 */
[----:B------:R-:W-:Y:S04]  /*5cc0*/  FMUL.FTZ R10, R10, c[0x0][0x2ec] ;  /* 0x0000bb000a0a7a20 */ /* 0x000fe80000410000 */
[----:B------:R3:W-:Y:S01]  /*5cd0*/  MUFU.TANH R98, R8 ;  /* 0x0000000800627308 */ /* 0x0007e20000002400 */
[----:B--2---:R-:W2:Y:S07]  /*5ce0*/  LDL R7, [R1+0x10] ;  /* 0x0000100001077983 */ /* 0x004eae0000100800 */
[----:B------:R-:W-:Y:S02]  /*5cf0*/  FMUL.FTZ R15, R15, c[0x0][0x2ec] ;  /* 0x0000bb000f0f7a20 */ /* 0x000fe40000410000 */
[----:B------:R-:W5:Y:S01]  /*5d00*/  MUFU.TANH R99, R5 ;  /* 0x0000000500637308 */ /* 0x000f620000002400 */
[----:B------:R-:W-:Y:S02]  /*5d10*/  FMUL.FTZ R14, R14, c[0x0][0x2ec] ;  /* 0x0000bb000e0e7a20 */ /* 0x000fe40000410000 */
[----:B------:R-:W-:Y:S01]  /*5d20*/  FMUL.FTZ R13, R13, c[0x0][0x2ec] ;  /* 0x0000bb000d0d7a20 */ /* 0x000fe20000410000 */
[C---:B-1----:R-:W-:Y:S01]  /*5d30*/  @!P0 IMNMX R4, R3.reuse, UR16, PT ;  /* 0x0000001003048c17 */ /* 0x042fe2000b800200 */
[----:B----4-:R-:W-:Y:S01]  /*5d40*/  FFMA.FTZ R0, R122, UR6, R101 ;  /* 0x000000067a007c23 */ /* 0x010fe20008010065 */
[----:B------:R-:W-:Y:S01]  /*5d50*/  @!P0 IADD3 R3, R3, 0x8, RZ ;  /* 0x0000000803038810 */ /* 0x000fe20007ffe0ff */
[----:B------:R-:W-:Y:S01]  /*5d60*/  FMUL.FTZ R16, R16, c[0x0][0x2ec] ;  /* 0x0000bb0010107a20 */ /* 0x000fe20000410000 */
[-C--:B------:R-:W-:Y:S01]  /*5d70*/  @!P0 ISETP.GE.AND P2, PT, R121, R4.reuse, PT ;  /* 0x000000047900820c */ /* 0x080fe20003f46270 */
[----:B------:R-:W-:Y:S01]  /*5d80*/  FMUL.FTZ R12, R12, c[0x0][0x2ec] ;  /* 0x0000bb000c0c7a20 */ /* 0x000fe20000410000 */
[----:B------:R1:W-:Y:S01]  /*5d90*/  MUFU.TANH R112, R15 ;  /* 0x0000000f00707308 */ /* 0x0003e20000002400 */
[-C--:B------:R-:W-:Y:S01]  /*5da0*/  @!P0 ISETP.GE.AND P1, PT, R119, R4.reuse, PT ;  /* 0x000000047700820c */ /* 0x080fe20003f26270 */
[----:B------:R-:W-:Y:S01]  /*5db0*/  FMUL.FTZ R17, R17, c[0x0][0x2ec] ;  /* 0x0000bb0011117a20 */ /* 0x000fe20000410000 */
[----:B------:R-:W-:Y:S01]  /*5dc0*/  @!P0 FSEL R0, R0, -INF , !P2 ;  /* 0xff80000000008808 */ /* 0x000fe20005000000 */
[----:B---3--:R-:W3:Y:S01]  /*5dd0*/  LDL R8, [R1+0x68] ;  /* 0x0000680001087983 */ /* 0x008ee20000100800 */
[----:B------:R-:W-:Y:S01]  /*5de0*/  @!P0 IMNMX R3, R3, UR16, PT ;  /* 0x0000001003038c17 */ /* 0x000fe2000b800200 */
[----:B------:R-:W-:Y:S02]  /*5df0*/  FMUL.FTZ R18, R18, c[0x0][0x2ec] ;  /* 0x0000bb0012127a20 */ /* 0x000fe40000410000 */
[--C-:B------:R-:W-:Y:S01]  /*5e00*/  FFMA.FTZ R0, R0, c[0x0][0x23c], -R2.reuse ;  /* 0x00008f0000007a23 */ /* 0x100fe20000010802 */
[-C--:B------:R-:W-:Y:S01]  /*5e10*/  @!P0 ISETP.GE.AND P2, PT, R121, R3.reuse, PT ;  /* 0x000000037900820c */ /* 0x080fe20003f46270 */
[----:B------:R4:W-:Y:S01]  /*5e20*/  MUFU.TANH R95, R16 ;  /* 0x00000010005f7308 */ /* 0x0009e20000002400 */
[----:B------:R-:W-:Y:S02]  /*5e30*/  FMUL.FTZ R19, R19, c[0x0][0x2ec] ;  /* 0x0000bb0013137a20 */ /* 0x000fe40000410000 */
[----:B-----5:R-:W-:Y:S05]  /*5e40*/  FFMA.FTZ R5, R120, UR6, R99 ;  /* 0x0000000678057c23 */ /* 0x020fea0008010063 */
[----:B------:R-:W-:Y:S02]  /*5e50*/  @!P0 FSEL R5, R5, -INF , !P1 ;  /* 0xff80000005058808 */ /* 0x000fe40004800000 */
[----:B------:R5:W-:Y:S01]  /*5e60*/  MUFU.EX2 R107, R0 ;  /* 0x00000000006b7308 */ /* 0x000be20000000800 */
[----:B------:R-:W-:Y:S01]  /*5e70*/  FSETP.NEU.FTZ.AND P1, PT, R123, -INF , PT ;  /* 0xff8000007b00780b */ /* 0x000fe20003f3d000 */
[----:B-1----:R-:W3:Y:S01]  /*5e80*/  LDL R15, [R1+0x14] ;  /* 0x00001400010f7983 */ /* 0x002ee20000100800 */
[----:B------:R-:W-:Y:S07]  /*5e90*/  FFMA.FTZ R5, R5, c[0x0][0x23c], -R2 ;  /* 0x00008f0005057a23 */ /* 0x000fee0000010802 */
[----:B------:R-:W1:Y:S01]  /*5ea0*/  MUFU.TANH R118, R6 ;  /* 0x0000000600767308 */ /* 0x000e620000002400 */
[----:B----4-:R-:W4:Y:S09]  /*5eb0*/  LDL R16, [R1+0x6c] ;  /* 0x00006c0001107983 */ /* 0x010f320000100800 */
[----:B------:R1:W-:Y:S01]  /*5ec0*/  MUFU.TANH R113, R14 ;  /* 0x0000000e00717308 */ /* 0x0003e20000002400 */
[----:B-----5:R-:W-:Y:S05]  /*5ed0*/  FMUL.FTZ R0, R123, 1.4426950216293334961 ;  /* 0x3fb8aa3b7b007820 */ /* 0x020fea0000410000 */
[----:B------:R-:W-:Y:S04]  /*5ee0*/  FSEL R0, R0, RZ, P1 ;  /* 0x000000ff00007208 */ /* 0x000fe80000800000 */
[----:B------:R5:W-:Y:S01]  /*5ef0*/  MUFU.TANH R96, R13 ;  /* 0x0000000d00607308 */ /* 0x000be20000002400 */
[-C--:B------:R-:W-:Y:S01]  /*5f00*/  @!P0 ISETP.GE.AND P1, PT, R119, R3.reuse, PT ;  /* 0x000000037700820c */ /* 0x080fe20003f26270 */
[----:B-1----:R-:W-:Y:S05]  /*5f10*/  FFMA.FTZ R6, R122, UR6, R118 ;  /* 0x000000067a067c23 */ /* 0x002fea0008010076 */
[----:B------:R-:W-:Y:S03]  /*5f20*/  @!P0 FSEL R6, R6, -INF , !P2 ;  /* 0xff80000006068808 */ /* 0x000fe60005000000 */
[----:B------:R1:W-:Y:S01]  /*5f30*/  MUFU.EX2 R104, R5 ;  /* 0x0000000500687308 */ /* 0x0003e20000000800 */
[----:B------:R-:W4:Y:S01]  /*5f40*/  LDL R14, [R1+0x70] ;  /* 0x00007000010e7983 */ /* 0x000f220000100800 */
[--C-:B------:R-:W-:Y:S08]  /*5f50*/  FFMA.FTZ R6, R6, c[0x0][0x23c], -R0.reuse ;  /* 0x00008f0006067a23 */ /* 0x100ff00000010800 */
[----:B------:R1:W-:Y:S01]  /*5f60*/  MUFU.TANH R100, R12 ;  /* 0x0000000c00647308 */ /* 0x0003e20000002400 */
[----:B-----5:R-:W5:Y:S09]  /*5f70*/  LDL R13, [R1+0x18] ;  /* 0x00001800010d7983 */ /* 0x020f720000100800 */
[----:B------:R1:W-:Y:S02]  /*5f80*/  MUFU.TANH R114, R11 ;  /* 0x0000000b00727308 */ /* 0x0003e40000002400 */
[----:B-1----:R-:W-:Y:S05]  /*5f90*/  FFMA.FTZ R5, R120, UR6, R117 ;  /* 0x0000000678057c23 */ /* 0x002fea0008010075 */
[----:B------:R-:W-:Y:S03]  /*5fa0*/  @!P0 FSEL R5, R5, -INF , !P1 ;  /* 0xff80000005058808 */ /* 0x000fe60004800000 */
[----:B------:R-:W-:Y:S01]  /*5fb0*/  MUFU.EX2 R124, R6 ;  /* 0x00000006007c7308 */ /* 0x000fe20000000800 */
[----:B------:R-:W5:Y:S01]  /*5fc0*/  LDL R12, [R1+0x74] ;  /* 0x00007400010c7983 */ /* 0x000f620000100800 */
[----:B------:R-:W-:Y:S08]  /*5fd0*/  FFMA.FTZ R5, R5, c[0x0][0x23c], -R0 ;  /* 0x00008f0005057a23 */ /* 0x000ff00000010800 */
[----:B------:R1:W4:Y:S01]  /*5fe0*/  MUFU.TANH R97, R9 ;  /* 0x0000000900617308 */ /* 0x0003220000002400 */
[----:B------:R-:W5:Y:S09]  /*5ff0*/  LDL R11, [R1+0x1c] ;  /* 0x00001c00010b7983 */ /* 0x000f720000100800 */
[----:B------:R-:W-:Y:S10]  /*6000*/  MUFU.EX2 R122, R5 ;  /* 0x00000005007a7308 */ /* 0x000ff40000000800 */
[----:B------:R1:W1:Y:S02]  /*6010*/  MUFU.TANH R115, R10 ;  /* 0x0000000a00737308 */ /* 0x0002640000002400 */
[----:B-1----:R-:W5:Y:S08]  /*6020*/  LDL R9, [R1+0x20] ;  /* 0x0000200001097983 */ /* 0x002f700000100800 */
[----:B------:R-:W-:Y:S10]  /*6030*/  MUFU.TANH R94, R17 ;  /* 0x00000011005e7308 */ /* 0x000ff40000002400 */
[----:B------:R-:W-:Y:S01]  /*6040*/  MUFU.TANH R111, R18 ;  /* 0x00000012006f7308 */ /* 0x000fe20000002400 */
[----:B------:R-:W5:Y:S09]  /*6050*/  LDL R10, [R1+0x78] ;  /* 0x00007800010a7983 */ /* 0x000f720000100800 */
[----:B------:R-:W-:Y:S01]  /*6060*/  MUFU.TANH R108, R19 ;  /* 0x00000013006c7308 */ /* 0x000fe20000002400 */
[-C--:B--2---:R-:W-:Y:S01]  /*6070*/  @!P0 ISETP.GE.AND P1, PT, R7, R4.reuse, PT ;  /* 0x000000040700820c */ /* 0x084fe20003f26270 */
[----:B---3--:R-:W-:Y:S05]  /*6080*/  FFMA.FTZ R6, R8, UR6, R98 ;  /* 0x0000000608067c23 */ /* 0x008fea0008010062 */
[----:B------:R-:W-:Y:S05]  /*6090*/  @!P0 FSEL R6, R6, -INF , !P1 ;  /* 0xff80000006068808 */ /* 0x000fea0004800000 */
[--C-:B------:R-:W-:Y:S04]  /*60a0*/  FFMA.FTZ R6, R6, c[0x0][0x23c], -R2.reuse ;  /* 0x00008f0006067a23 */ /* 0x100fe80000010802 */
[----:B------:R1:W-:Y:S01]  /*60b0*/  MUFU.EX2 R105, R6 ;  /* 0x0000000600697308 */ /* 0x0003e20000000800 */
[-C--:B------:R-:W-:Y:S01]  /*60c0*/  @!P0 ISETP.GE.AND P1, PT, R15, R4.reuse, PT ;  /* 0x000000040f00820c */ /* 0x080fe20003f26270 */
[----:B----4-:R-:W-:Y:S05]  /*60d0*/  FFMA.FTZ R5, R16, UR6, R97 ;  /* 0x0000000610057c23 */ /* 0x010fea0008010061 */
[----:B------:R-:W-:Y:S02]  /*60e0*/  @!P0 FSEL R5, R5, -INF , !P1 ;  /* 0xff80000005058808 */ /* 0x000fe40004800000 */
[-C--:B------:R-:W-:Y:S01]  /*60f0*/  @!P0 ISETP.GE.AND P1, PT, R7, R3.reuse, PT ;  /* 0x000000030700820c */ /* 0x080fe20003f26270 */
[----:B-1----:R-:W-:Y:S01]  /*6100*/  FFMA.FTZ R6, R8, UR6, R115 ;  /* 0x0000000608067c23 */ /* 0x002fe20008010073 */
[----:B------:R-:W2:Y:S01]  /*6110*/  LDL R7, [R1+0x40] ;  /* 0x0000400001077983 */ /* 0x000ea20000100800 */
[----:B------:R-:W-:Y:S03]  /*6120*/  FFMA.FTZ R5, R5, c[0x0][0x23c], -R2 ;  /* 0x00008f0005057a23 */ /* 0x000fe60000010802 */
[----:B------:R-:W-:Y:S01]  /*6130*/  @!P0 FSEL R6, R6, -INF , !P1 ;  /* 0xff80000006068808 */ /* 0x000fe20004800000 */
[----:B------:R-:W3:Y:S01]  /*6140*/  LDL R8, [R1+0x7c] ;  /* 0x00007c0001087983 */ /* 0x000ee20000100800 */
[----:B------:R1:W-:Y:S01]  /*6150*/  MUFU.EX2 R103, R5 ;  /* 0x0000000500677308 */ /* 0x0003e20000000800 */
[-C--:B------:R-:W-:Y:S02]  /*6160*/  @!P0 ISETP.GE.AND P1, PT, R15, R3.reuse, PT ;  /* 0x000000030f00820c */ /* 0x080fe40003f26270 */
[----:B------:R-:W-:Y:S07]  /*6170*/  FFMA.FTZ R6, R6, c[0x0][0x23c], -R0 ;  /* 0x00008f0006067a23 */ /* 0x000fee0000010800 */
[----:B------:R4:W-:Y:S01]  /*6180*/  MUFU.EX2 R123, R6 ;  /* 0x00000006007b7308 */ /* 0x0009e20000000800 */
[----:B-1----:R-:W-:Y:S05]  /*6190*/  FFMA.FTZ R5, R16, UR6, R114 ;  /* 0x0000000610057c23 */ /* 0x002fea0008010072 */
[----:B------:R-:W-:Y:S02]  /*61a0*/  @!P0 FSEL R5, R5, -INF , !P1 ;  /* 0xff80000005058808 */ /* 0x000fe40004800000 */
[-C--:B-----5:R-:W-:Y:S01]  /*61b0*/  @!P0 ISETP.GE.AND P1, PT, R13, R4.reuse, PT ;  /* 0x000000040d00820c */ /* 0x0a0fe20003f26270 */
[----:B----4-:R-:W-:Y:S02]  /*61c0*/  FFMA.FTZ R6, R14, UR6, R100 ;  /* 0x000000060e067c23 */ /* 0x010fe40008010064 */
[----:B------:R-:W-:Y:S03]  /*61d0*/  FFMA.FTZ R5, R5, c[0x0][0x23c], -R0 ;  /* 0x00008f0005057a23 */ /* 0x000fe60000010800 */
[----:B------:R-:W-:Y:S01]  /*61e0*/  @!P0 FSEL R6, R6, -INF , !P1 ;  /* 0xff80000006068808 */ /* 0x000fe20004800000 */
[----:B------:R1:W4:Y:S04]  /*61f0*/  MUFU.EX2 R121, R5 ;  /* 0x0000000500797308 */ /* 0x0003280000000800 */
[----:B------:R-:W-:Y:S06]  /*6200*/  FFMA.FTZ R6, R6, c[0x0][0x23c], -R2 ;  /* 0x00008f0006067a23 */ /* 0x000fec0000010802 */
[----:B------:R5:W-:Y:S01]  /*6210*/  MUFU.EX2 R110, R6 ;  /* 0x00000006006e7308 */ /* 0x000be20000000800 */
[-C--:B------:R-:W-:Y:S01]  /*6220*/  @!P0 ISETP.GE.AND P1, PT, R11, R4.reuse, PT ;  /* 0x000000040b00820c */ /* 0x080fe20003f26270 */
[----:B-1----:R-:W-:Y:S05]  /*6230*/  FFMA.FTZ R5, R12, UR6, R96 ;  /* 0x000000060c057c23 */ /* 0x002fea0008010060 */
[----:B------:R-:W-:Y:S02]  /*6240*/  @!P0 FSEL R5, R5, -INF , !P1 ;  /* 0xff80000005058808 */ /* 0x000fe40004800000 */
[-C--:B------:R-:W-:Y:S01]  /*6250*/  @!P0 ISETP.GE.AND P1, PT, R13, R3.reuse, PT ;  /* 0x000000030d00820c */ /* 0x080fe20003f26270 */
[----:B-----5:R-:W-:Y:S01]  /*6260*/  FFMA.FTZ R6, R14, UR6, R113 ;  /* 0x000000060e067c23 */ /* 0x020fe20008010071 */
[-C--:B------:R-:W-:Y:S01]  /*6270*/  @!P0 ISETP.GE.AND P2, PT, R9, R4.reuse, PT ;  /* 0x000000040900820c */ /* 0x080fe20003f46270 */
[----:B------:R-:W-:Y:S03]  /*6280*/  FFMA.FTZ R5, R5, c[0x0][0x23c], -R2 ;  /* 0x00008f0005057a23 */ /* 0x000fe60000010802 */
[----:B------:R-:W-:Y:S01]  /*6290*/  @!P0 FSEL R6, R6, -INF , !P1 ;  /* 0xff80000006068808 */ /* 0x000fe20004800000 */
[----:B------:R1:W-:Y:S01]  /*62a0*/  MUFU.EX2 R109, R5 ;  /* 0x00000005006d7308 */ /* 0x0003e20000000800 */
[----:B------:R-:W-:Y:S03]  /*62b0*/  @!P0 ISETP.GE.AND P1, PT, R11, R3, PT ;  /* 0x000000030b00820c */ /* 0x000fe60003f26270 */
[----:B------:R-:W-:Y:S06]  /*62c0*/  FFMA.FTZ R6, R6, c[0x0][0x23c], -R0 ;  /* 0x00008f0006067a23 */ /* 0x000fec0000010800 */
[----:B------:R5:W-:Y:S01]  /*62d0*/  MUFU.EX2 R126, R6 ;  /* 0x00000006007e7308 */ /* 0x000be20000000800 */
[----:B-1----:R-:W-:Y:S05]  /*62e0*/  FFMA.FTZ R5, R12, UR6, R112 ;  /* 0x000000060c057c23 */ /* 0x002fea0008010070 */
[----:B------:R-:W-:Y:S01]  /*62f0*/  @!P0 FSEL R5, R5, -INF , !P1 ;  /* 0xff80000005058808 */ /* 0x000fe20004800000 */
[----:B-----5:R-:W-:Y:S04]  /*6300*/  FFMA.FTZ R6, R10, UR6, R95 ;  /* 0x000000060a067c23 */ /* 0x020fe8000801005f */
[----:B------:R-:W-:Y:S01]  /*6310*/  FFMA.FTZ R5, R5, c[0x0][0x23c], -R0 ;  /* 0x00008f0005057a23 */ /* 0x000fe20000010800 */
[----:B------:R-:W-:Y:S03]  /*6320*/  @!P0 FSEL R6, R6, -INF , !P2 ;  /* 0xff80000006068808 */ /* 0x000fe60005000000 */
[----:B------:R4:W1:Y:S02]  /*6330*/  MUFU.EX2 R125, R5 ;  /* 0x00000005007d7308 */ /* 0x0008640000000800 */
[----:B------:R-:W-:Y:S08]  /*6340*/  FFMA.FTZ R6, R6, c[0x0][0x23c], -R2 ;  /* 0x00008f0006067a23 */ /* 0x000ff00000010802 */
[----:B------:R-:W-:Y:S01]  /*6350*/  MUFU.EX2 R106, R6 ;  /* 0x00000006006a7308 */ /* 0x000fe20000000800 */
[----:B----4-:R-:W-:Y:S02]  /*6360*/  F2FP.PACK_AB R5, R121, R123 ;  /* 0x0000007b7905723e */ /* 0x010fe400000000ff */
[----:B--2---:R-:W-:Y:S01]  /*6370*/  @!P0 ISETP.GE.AND P1, PT, R7, R4, PT ;  /* 0x000000040700820c */ /* 0x004fe20003f26270 */
[----:B---3--:R-:W-:Y:S05]  /*6380*/  FFMA.FTZ R4, R8, UR6, R94 ;  /* 0x0000000608047c23 */ /* 0x008fea000801005e */
[----:B------:R-:W-:Y:S02]  /*6390*/  @!P0 FSEL R4, R4, -INF , !P1 ;  /* 0xff80000004048808 */ /* 0x000fe40004800000 */
[-C--:B------:R-:W-:Y:S03]  /*63a0*/  @!P0 ISETP.GE.AND P1, PT, R9, R3.reuse, PT ;  /* 0x000000030900820c */ /* 0x080fe60003f26270 */
[----:B------:R-:W-:Y:S02]  /*63b0*/  FFMA.FTZ R2, R4, c[0x0][0x23c], -R2 ;  /* 0x00008f0004027a23 */ /* 0x000fe40000010802 */
[----:B------:R-:W-:Y:S02]  /*63c0*/  FFMA.FTZ R4, R10, UR6, R111 ;  /* 0x000000060a047c23 */ /* 0x000fe4000801006f */
[----:B------:R2:W3:Y:S03]  /*63d0*/  MUFU.EX2 R102, R2 ;  /* 0x0000000200667308 */ /* 0x0004e60000000800 */
[----:B------:R-:W-:Y:S02]  /*63e0*/  @!P0 FSEL R4, R4, -INF , !P1 ;  /* 0xff80000004048808 */ /* 0x000fe40004800000 */
[----:B------:R-:W-:Y:S02]  /*63f0*/  @!P0 ISETP.GE.AND P1, PT, R7, R3, PT ;  /* 0x000000030700820c */ /* 0x000fe40003f26270 */
[----:B------:R-:W-:Y:S01]  /*6400*/  F2FP.PACK_AB R3, R104, R107 ;  /* 0x0000006b6803723e */ /* 0x000fe200000000ff */
[----:B------:R-:W-:Y:S04]  /*6410*/  FFMA.FTZ R4, R4, c[0x0][0x23c], -R0 ;  /* 0x00008f0004047a23 */ /* 0x000fe80000010800 */
[----:B------:R1:W-:Y:S01]  /*6420*/  STS [R246+0x2a000], R3 ;  /* 0x02a00003f6007388 */ /* 0x0003e20000000800 */
[----:B------:R4:W-:Y:S01]  /*6430*/  MUFU.EX2 R120, R4 ;  /* 0x0000000400787308 */ /* 0x0009e20000000800 */
[----:B--2---:R-:W-:Y:S05]  /*6440*/  FFMA.FTZ R2, R8, UR6, R108 ;  /* 0x0000000608027c23 */ /* 0x004fea000801006c */
[----:B------:R-:W-:Y:S02]  /*6450*/  @!P0 FSEL R2, R2, -INF , !P1 ;  /* 0xff80000002028808 */ /* 0x000fe40004800000 */
[----:B------:R-:W-:Y:S03]  /*6460*/  IADD3 R92, P0, R127, UR14, RZ ;  /* 0x0000000e7f5c7c10 */ /* 0x000fe6000ff1e0ff */
[----:B------:R-:W-:Y:S01]  /*6470*/  FFMA.FTZ R0, R2, c[0x0][0x23c], -R0 ;  /* 0x00008f0002007a23 */ /* 0x000fe20000010800 */
[----:B------:R-:W-:Y:S02]  /*6480*/  F2FP.PACK_AB R2, R122, R124 ;  /* 0x0000007c7a02723e */ /* 0x000fe400000000ff */
[----:B-1----:R-:W-:Y:S01]  /*6490*/  F2FP.PACK_AB R3, R125, R126 ;  /* 0x0000007e7d03723e */ /* 0x002fe200000000ff */
[----:B------:R1:W2:Y:S01]  /*64a0*/  MUFU.EX2 R119, R0 ;  /* 0x0000000000777308 */ /* 0x0002a20000000800 */
[----:B----4-:R-:W-:Y:S01]  /*64b0*/  F2FP.PACK_AB R4, R109, R110 ;  /* 0x0000006e6d04723e */ /* 0x010fe200000000ff */
[----:B------:R3:W-:Y:S01]  /*64c0*/  STS [R246+0x2a400], R2 ;  /* 0x02a40002f6007388 */ /* 0x0007e20000000800 */
[----:B------:R-:W-:Y:S02]  /*64d0*/  IADD3.X R93, R128, UR13, RZ, P0, !PT ;  /* 0x0000000d805d7c10 */ /* 0x000fe400087fe4ff */
[C---:B------:R-:W-:Y:S02]  /*64e0*/  LEA R234, P0, R129.reuse, R234, 0x2 ;  /* 0x000000ea81ea7211 */ /* 0x040fe400078010ff */
[----:B------:R-:W-:Y:S02]  /*64f0*/  STS [R249+0x2a400], R5 ;  /* 0x02a40005f9007388 */ /* 0x000fe40000000800 */
[----:B------:R-:W-:Y:S02]  /*6500*/  LEA.HI.X.SX32 R235, R129, R235, 0x2, P0 ;  /* 0x000000eb81eb7211 */ /* 0x000fe400000f16ff */
[----:B------:R-:W-:Y:S02]  /*6510*/  PLOP3.LUT P0, PT, PT, PT, UP0, 0x80, 0x0 ;  /* 0x000000000000781c */ /* 0x000fe40003f0f008 */
[----:B-1----:R-:W-:Y:S02]  /*6520*/  F2FP.PACK_AB R0, R103, R105 ;  /* 0x000000696700723e */ /* 0x002fe400000000ff */
[----:B---3--:R-:W-:Y:S03]  /*6530*/  F2FP.PACK_AB R2, R102, R106 ;  /* 0x0000006a6602723e */ /* 0x008fe600000000ff */
[----:B------:R2:W-:Y:S05]  /*6540*/  STS [R249+0x2a000], R0 ;  /* 0x02a00000f9007388 */ /* 0x0005ea0000000800 */
[----:B------:R-:W-:Y:S05]  /*6550*/  STS [R247+0x2a000], R4 ;  /* 0x02a00004f7007388 */ /* 0x000fea0000000800 */
[----:B------:R1:W-:Y:S05]  /*6560*/  STS [R247+0x2a400], R3 ;  /* 0x02a40003f7007388 */ /* 0x0003ea0000000800 */
[----:B------:R-:W-:Y:S01]  /*6570*/  STS [R248+0x2a000], R2 ;  /* 0x02a00002f8007388 */ /* 0x000fe20000000800 */
[----:B--2---:R-:W-:Y:S05]  /*6580*/  F2FP.PACK_AB R0, R119, R120 ;  /* 0x000000787700723e */ /* 0x004fea00000000ff */
[----:B------:R2:W-:Y:S05]  /*6590*/  STS [R248+0x2a400], R0 ;  /* 0x02a40000f8007388 */ /* 0x0005ea0000000800 */
[----:B------:R-:W-:Y:S01]  /*65a0*/  LDSM.16.M88.4 R16, [R228+0x10000] ;  /* 0x01000000e410783b */ /* 0x000fe20000000200 */
[CC--:B-1----:R-:W-:Y:S04]  /*65b0*/  IADD3 R3, R217.reuse, R228.reuse, RZ ;  /* 0x000000e4d9037210 */ /* 0x0c2fe80007ffe0ff */
[----:B------:R-:W1:Y:S05]  /*65c0*/  LDSM.16.M88.4 R8, [R221+0x20000] ;  /* 0x02000000dd08783b */ /* 0x000e6a0000000200 */
[----:B------:R-:W3:Y:S01]  /*65d0*/  LDSM.16.M88.4 R84, [R221+0x20800] ;  /* 0x02080000dd54783b */ /* 0x000ee20000000200 */
[----:B--2---:R-:W-:Y:S04]  /*65e0*/  IADD3 R0, R116, R228, RZ ;  /* 0x000000e474007210 */ /* 0x004fe80007ffe0ff */
[----:B------:R-:W-:Y:S01]  /*65f0*/  IADD3 R2, R217, R0, RZ ;  /* 0x00000000d9027210 */ /* 0x000fe20007ffe0ff */
[----:B------:R-:W-:Y:S01]  /*6600*/  LDSM.16.M88.4 R88, [R0+0x10000] ;  /* 0x010000000058783b */ /* 0x000fe20000000200 */
[C---:B-1----:R-:W-:Y:S08]  /*6610*/  HMMA.16816.F32 R4, R16.reuse, R8, RZ ;  /* 0x000000081004723c */ /* 0x042ff000000018ff */
        /* <DEDUP_REMOVED lines=87> */
[----:B------:R-:W2:Y:S05]  /*6b90*/  LDSM.16.M88.4 R88, [R222+0x26000] ;  /* 0x02600000de58783b */ /* 0x000eaa0000000200 */
[----:B-1----:R-:W3:Y:S01]  /*6ba0*/  LDG.E R0, [R92.64+0x20] ;  /* 0x000020045c007981 */ /* 0x002ee2000c1e1900 */
[C---:B--2---:R-:W-:Y:S08]  /*6bb0*/  HMMA.16816.F32 R4, R84.reuse, R88, R4 ;  /* 0x000000585404723c */ /* 0x044ff00000001804 */
[C---:B------:R-:W-:Y:S01]  /*6bc0*/  HMMA.16816.F32 R8, R84.reuse, R90, R8 ;  /* 0x0000005a5408723c */ /* 0x040fe20000001808 */
[----:B------:R-:W1:Y:S07]  /*6bd0*/  LDSM.16.M88.4 R88, [R222+0x26800] ;  /* 0x02680000de58783b */ /* 0x000e6e0000000200 */
[C---:B-1----:R-:W-:Y:S08]  /*6be0*/  HMMA.16816.F32 R12, R84.reuse, R88, R12 ;  /* 0x00000058540c723c */ /* 0x042ff0000000180c */
[----:B------:R-:W-:Y:S01]  /*6bf0*/  HMMA.16816.F32 R16, R84, R90, R16 ;  /* 0x0000005a5410723c */ /* 0x000fe20000001810 */
[----:B------:R1:W-:Y:S05]  /*6c00*/  LDSM.16.M88.4 R84, [R3+0x16000] ;  /* 0x016000000354783b */ /* 0x0003ea0000000200 */
[----:B------:R-:W2:Y:S05]  /*6c10*/  LDSM.16.M88.4 R88, [R224+0x26000] ;  /* 0x02600000e058783b */ /* 0x000eaa0000000200 */
[----:B-1----:R-:W4:Y:S01]  /*6c20*/  LDG.E R3, [R92.64] ;  /* 0x000000045c037981 */ /* 0x002f22000c1e1900 */
[C---:B--2---:R-:W-:Y:S08]  /*6c30*/  HMMA.16816.F32 R4, R84.reuse, R88, R4 ;  /* 0x000000585404723c */ /* 0x044ff00000001804 */
        /* <DEDUP_REMOVED lines=9> */
[C---:B-1----:R-:W-:Y:S07]  /*6cd0*/  HMMA.16816.F32 R12, R84.reuse, R88, R12 ;  /* 0x00000058540c723c */ /* 0x042fee000000180c */
[----:B------:R-:W-:Y:S01]  /*6ce0*/  FFMA.FTZ R89, -R99, R99, 1 ;  /* 0x3f80000063597423 */ /* 0x000fe20000010163 */
[----:B------:R-:W-:Y:S04]  /*6cf0*/  HMMA.16816.F32 R16, R84, R90, R16 ;  /* 0x0000005a5410723c */ /* 0x000fe80000001810 */
[----:B------:R-:W-:Y:S02]  /*6d00*/  FMUL.FTZ R89, R89, c[0x0][0x2ec] ;  /* 0x0000bb0059597a20 */ /* 0x000fe40000410000 */
[----:B------:R-:W-:Y:S02]  /*6d10*/  FFMA.FTZ R88, -R100, R100, 1 ;  /* 0x3f80000064587423 */ /* 0x000fe40000010164 */
[----:B------:R-:W-:Y:S04]  /*6d20*/  FFMA.FTZ R90, -R101, R101, 1 ;  /* 0x3f800000655a7423 */ /* 0x000fe80000010165 */
[----:B------:R-:W-:Y:S02]  /*6d30*/  FMUL.FTZ R90, R90, c[0x0][0x2ec] ;  /* 0x0000bb005a5a7a20 */ /* 0x000fe40000410000 */
[----:B------:R-:W-:Y:S02]  /*6d40*/  FFMA.FTZ R84, -R98, R98, 1 ;  /* 0x3f80000062547423 */ /* 0x000fe40000010162 */
[----:B------:R-:W-:Y:S02]  /*6d50*/  FFMA.FTZ R87, -R96, R96, 1 ;  /* 0x3f80000060577423 */ /* 0x000fe40000010160 */
[----:B------:R-:W-:Y:S02]  /*6d60*/  FMUL.FTZ R84, R84, c[0x0][0x2ec] ;  /* 0x0000bb0054547a20 */ /* 0x000fe40000410000 */
[----:B------:R-:W-:Y:S02]  /*6d70*/  FFMA.FTZ R85, -R94, R94, 1 ;  /* 0x3f8000005e557423 */ /* 0x000fe4000001015e */
[----:B------:R-:W-:Y:S02]  /*6d80*/  FMUL.FTZ R88, R88, c[0x0][0x2ec] ;  /* 0x0000bb0058587a20 */ /* 0x000fe40000410000 */
[----:B------:R-:W-:Y:S02]  /*6d90*/  FMUL.FTZ R87, R87, c[0x0][0x2ec] ;  /* 0x0000bb0057577a20 */ /* 0x000fe40000410000 */
[----:B------:R-:W-:Y:S02]  /*6da0*/  FMUL.FTZ R85, R85, c[0x0][0x2ec] ;  /* 0x0000bb0055557a20 */ /* 0x000fe40000410000 */
[----:B------:R-:W-:Y:S02]  /*6db0*/  FFMA.FTZ R86, -R95, R95, 1 ;  /* 0x3f8000005f567423 */ /* 0x000fe4000001015f */
[----:B---3--:R-:W-:Y:S02]  /*6dc0*/  FADD.FTZ R18, -R0, R18 ;  /* 0x0000001200127221 */ /* 0x008fe40000010100 */
[----:B------:R-:W-:Y:S02]  /*6dd0*/  FMUL.FTZ R86, R86, c[0x0][0x2ec] ;  /* 0x0000bb0056567a20 */ /* 0x000fe40000410000 */
[C---:B----4-:R-:W-:Y:S02]  /*6de0*/  FADD.FTZ R2, -R3.reuse, R4 ;  /* 0x0000000403027221 */ /* 0x050fe40000010100 */
[----:B------:R-:W-:Y:S02]  /*6df0*/  FADD.FTZ R4, -R3, R5 ;  /* 0x0000000503047221 */ /* 0x000fe40000010100 */
[----:B------:R-:W-:Y:S02]  /*6e00*/  FMUL.FTZ R2, R107, R2 ;  /* 0x000000026b027220 */ /* 0x000fe40000410000 */
[C---:B------:R-:W-:Y:S02]  /*6e10*/  FADD.FTZ R5, -R3.reuse, R8 ;  /* 0x0000000803057221 */ /* 0x040fe40000010100 */
[----:B------:R-:W-:Y:S02]  /*6e20*/  FMUL.FTZ R4, R104, R4 ;  /* 0x0000000468047220 */ /* 0x000fe40000410000 */
[----:B------:R-:W-:Y:S02]  /*6e30*/  FADD.FTZ R8, -R3, R9 ;  /* 0x0000000903087221 */ /* 0x000fe40000010100 */
[----:B------:R-:W-:Y:S02]  /*6e40*/  FMUL.FTZ R5, R105, R5 ;  /* 0x0000000569057220 */ /* 0x000fe40000410000 */
[----:B------:R-:W-:Y:S02]  /*6e50*/  FMUL.FTZ R90, R90, R2 ;  /* 0x000000025a5a7220 */ /* 0x000fe40000410000 */
[----:B------:R-:W-:Y:S02]  /*6e60*/  FFMA.FTZ R2, -R97, R97, 1 ;  /* 0x3f80000061027423 */ /* 0x000fe40000010161 */
[C---:B------:R-:W-:Y:S02]  /*6e70*/  FADD.FTZ R12, -R3.reuse, R12 ;  /* 0x0000000c030c7221 */ /* 0x040fe40000010100 */
[C---:B------:R-:W-:Y:S02]  /*6e80*/  FADD.FTZ R13, -R3.reuse, R13 ;  /* 0x0000000d030d7221 */ /* 0x040fe40000010100 */
[----:B------:R-:W-:Y:S02]  /*6e90*/  FADD.FTZ R9, -R3, R17 ;  /* 0x0000001103097221 */ /* 0x000fe40000010100 */
[----:B------:R-:W-:Y:S02]  /*6ea0*/  FMUL.FTZ R89, R89, R4 ;  /* 0x0000000459597220 */ /* 0x000fe40000410000 */
[----:B------:R-:W-:Y:S02]  /*6eb0*/  FADD.FTZ R4, -R3, R16 ;  /* 0x0000001003047221 */ /* 0x000fe40000010100 */
[----:B------:R-:W-:Y:S02]  /*6ec0*/  FMUL.FTZ R17, R2, c[0x0][0x2ec] ;  /* 0x0000bb0002117a20 */ /* 0x000fe40000410000 */
[----:B------:R-:W-:Y:S02]  /*6ed0*/  FMUL.FTZ R2, R110, R12 ;  /* 0x0000000c6e027220 */ /* 0x000fe40000410000 */
[----:B------:R-:W-:Y:S02]  /*6ee0*/  FMUL.FTZ R3, R109, R13 ;  /* 0x0000000d6d037220 */ /* 0x000fe40000410000 */
[----:B------:R-:W-:Y:S02]  /*6ef0*/  FMUL.FTZ R84, R84, R5 ;  /* 0x0000000554547220 */ /* 0x000fe40000410000 */
[----:B------:R-:W-:Y:S02]  /*6f00*/  FMUL.FTZ R5, R102, R9 ;  /* 0x0000000966057220 */ /* 0x000fe40000410000 */
[----:B------:R-:W-:Y:S02]  /*6f10*/  FMUL.FTZ R88, R88, R2 ;  /* 0x0000000258587220 */ /* 0x000fe40000410000 */
[----:B------:R-:W-:Y:S02]  /*6f20*/  FMUL.FTZ R87, R87, R3 ;  /* 0x0000000357577220 */ /* 0x000fe40000410000 */
[C---:B------:R-:W-:Y:S02]  /*6f30*/  FADD.FTZ R2, -R0.reuse, R6 ;  /* 0x0000000600027221 */ /* 0x040fe40000010100 */
[----:B------:R-:W-:Y:S02]  /*6f40*/  FADD.FTZ R3, -R0, R7 ;  /* 0x0000000700037221 */ /* 0x000fe40000010100 */
        /* <DEDUP_REMOVED lines=18> */
[----:B------:R-:W-:Y:S02]  /*7070*/  FFMA.FTZ R13, -R113, R113, 1 ;  /* 0x3f800000710d7423 */ /* 0x000fe40000010171 */
[----:B------:R-:W-:Y:S02]  /*7080*/  FFMA.FTZ R12, -R112, R112, 1 ;  /* 0x3f800000700c7423 */ /* 0x000fe40000010170 */
        /* <DEDUP_REMOVED lines=118> */
.L_x_979:
        /* <DEDUP_REMOVED lines=173> */
.L_x_980:
[----:B-1----:R-:W-:Y:S01]  /*82c0*/  IMAD.MOV.U32 R2, RZ, RZ, R128 ;  /* 0x000000ffff027224 */ /* 0x002fe200078e0080 */
[----:B------:R-:W-:Y:S01]  /*82d0*/  LDSM.16.MT88.4 R16, [R216+0x18000] ;  /* 0x01800000d810783b */ /* 0x000fe20000004200 */
[----:B------:R-:W-:Y:S01]  /*82e0*/  IMAD.MOV.U32 R3, RZ, RZ, R127 ;  /* 0x000000ffff037224 */ /* 0x000fe200078e007f */
[----:B------:R-:W-:Y:S01]  /*82f0*/  ULOP3.LUT UR8, UR7, 0x1, URZ, 0xc0, !UPT ;  /* 0x0000000107087892 */ /* 0x000fe2000f8ec03f */
[----:B------:R-:W-:Y:S01]  /*8300*/  IMAD.IADD R0, R229, 0x1, R116 ;  /* 0x00000001e5007824 */ /* 0x000fe200078e0274 */
[----:B------:R-:W1:Y:S01]  /*8310*/  LDSM.16.M88.4 R128, [R229] ;  /* 0x00000000e580783b */ /* 0x000e620000000200 */
[----:B------:R-:W-:Y:S02]  /*8320*/  UISETP.GT.AND UP3, UPT, UR7, UR15, UPT ;  /* 0x0000000f0700728c */ /* 0x000fe4000bf64270 */
[----:B------:R-:W-:Y:S01]  /*8330*/  UISETP.NE.U32.AND UP1, UPT, UR8, 0x1, UPT ;  /* 0x000000010800788c */ /* 0x000fe2000bf25070 */
[----:B------:R-:W2:Y:S01]  /*8340*/  LDSM.16.M88.4 R124, [R229+0x1000] ;  /* 0x00100000e57c783b */ /* 0x000ea20000000200 */
[----:B------:R-:W-:Y:S02]  /*8350*/  @UP0 UIADD3 UR9, UP2, UR12, -0x100, URZ ;  /* 0xffffff000c090890 */ /* 0x000fe4000ff5e03f */
[----:B------:R-:W-:Y:S01]  /*8360*/  UIADD3 UR7, UR7, -0x1, URZ ;  /* 0xffffffff07077890 */ /* 0x000fe2000fffe03f */
[----:B------:R-:W3:Y:S01]  /*8370*/  LDSM.16.MT88.4 R96, [R216+0x1a000] ;  /* 0x01a00000d860783b */ /* 0x000ee20000004200 */
[----:B------:R-:W-:Y:S03]  /*8380*/  @UP0 UIADD3.X UR8, UR11, -0x1, URZ, UP2, !UPT ;  /* 0xffffffff0b080890 */ /* 0x000fe600097fe43f */
        /* <DEDUP_REMOVED lines=710> */
.L_x_982:
        /* <DEDUP_REMOVED lines=18> */
.L_x_983:
        /* <DEDUP_REMOVED lines=65> */
.L_x_985:
[----:B--23--:R-:W-:Y:S05]  /*b520*/  BSYNC B0 ;  /* 0x0000000000007941 */ /* 0x00cfea0003800000 */
.L_x_984:
        /* <DEDUP_REMOVED lines=21> */
.L_x_987:
[----:B------:R-:W-:Y:S05]  /*b680*/  BSYNC B0 ;  /* 0x0000000000007941 */ /* 0x000fea0003800000 */
.L_x_986:
        /* <DEDUP_REMOVED lines=31> */
.L_x_989:
[----:B------:R-:W-:Y:S05]  /*b880*/  BSYNC B0 ;  /* 0x0000000000007941 */ /* 0x000fea0003800000 */
.L_x_988:
        /* <DEDUP_REMOVED lines=19> */
.L_x_960:
[----:B------:R-:W-:Y:S05]  /*b9c0*/  BSYNC B1 ;  /* 0x0000000000017941 */ /* 0x000fea0003800000 */
.L_x_946:
        /* <DEDUP_REMOVED lines=12> */
.L_x_990:
[----:B------:R-:W-:Y:S05]  /*ba90*/  EXIT ;  /* 0x000000000000794d */ /* 0x000fea0003800000 */
.L_x_992:
        /* <DEDUP_REMOVED lines=14> */
.L_x_1045:


//--------------------- .text._ZN5flash25flash_bwd_dot_do_o_kernelILb0E23Flash_bwd_kernel_traitsILi256ELi64ELi64ELi8ELi4ELi2ELi2ELb0ELb0EN7cutlass6half_tE19Flash_kernel_traitsILi256ELi64ELi64ELi8ES3_EEEEvNS_16Flash_bwd_paramsE --------------------------
	.section	.text._ZN5flash25flash_bwd_dot_do_o_kernelILb0E23Flash_bwd_kernel_traitsILi256ELi64ELi64ELi8ELi4ELi2ELi2ELb0ELb0EN7cutlass6half_tE19Flash_kernel_traitsILi256ELi64ELi64ELi8ES3_EEEEvNS_16Flash_bwd_paramsE,"ax",@progbits
	.sectioninfo	@"SHI_REGISTERS=78"
	.align	128
        .global         _ZN5flash25flash_bwd_dot_do_o_kernelILb0E23Flash_bwd_kernel_traitsILi256ELi64ELi64ELi8ELi4ELi2ELi2ELb0ELb0EN7cutlass6half_tE19Flash_kernel_traitsILi256ELi64ELi64ELi8ES3_EEEEvNS_16Flash_bwd_paramsE
        .type           _ZN5flash25flash_bwd_dot_do_o_kernelILb0E23Flash_bwd_kernel_traitsILi256ELi64ELi64ELi8ELi4ELi2ELi2ELb0ELb0EN7cutlass6half_tE19Flash_kernel_traitsILi256ELi64ELi64ELi8ES3_EEEEvNS_16Flash_bwd_paramsE,@function
        .size           _ZN5flash25flash_bwd_dot_do_o_kernelILb0E23Flash_bwd_kernel_traitsILi256ELi64ELi64ELi8ELi4ELi2ELi2ELb0ELb0EN7cutlass6half_tE19Flash_kernel_traitsILi256ELi64ELi64ELi8ES3_EEEEvNS_16Flash_bwd_paramsE,(.L_x_1046 - _ZN5flash25flash_bwd_dot_do_o_kernelILb0E23Flash_bwd_kernel_traitsILi256ELi64ELi64ELi8ELi4ELi2ELi2ELb0ELb0EN7cutlass6half_tE19Flash_kernel_traitsILi256ELi64ELi64ELi8ES3_EEEEvNS_16Flash_bwd_paramsE)
        .other          _ZN5flash25flash_bwd_dot_do_o_kernelILb0E23Flash_bwd_kernel_traitsILi256ELi64ELi64ELi8ELi4ELi2ELi2ELb0ELb0EN7cutlass6half_tE19Flash_kernel_traitsILi256ELi64ELi64ELi8ES3_EEEEvNS_16Flash_bwd_paramsE,@"STO_CUDA_ENTRY STV_DEFAULT"
_ZN5flash25flash_bwd_dot_do_o_kernelILb0E23Flash_bwd_kernel_traitsILi256ELi64ELi64ELi8ELi4ELi2ELi2ELb0ELb0EN7cutlass6half_tE19Flash_kernel_traitsILi256ELi64ELi64ELi8ES3_EEEEvNS_16Flash_bwd_paramsE:
.text._ZN5flash25flash_bwd_dot_do_o_kernelILb0E23Flash_bwd_kernel_traitsILi256ELi64ELi64ELi8ELi4ELi2ELi2ELb0ELb0EN7cutlass6half_tE19Flash_kernel_traitsILi256ELi64ELi64ELi8ES3_EEEEvNS_16Flash_bwd_paramsE:
        /* <DEDUP_REMOVED lines=47> */
.L_x_993:
[----:B01----:R-:W-:-:S04]  /*02f0*/  IMAD R2, R6, c[0x0][0x1c0], R11 ;  /* 0x0000700006027a24 */ /* 0x003fc800078e020b */
[----:B------:R-:W-:-:S03]  /*0300*/  IMAD R2, R2, c[0x0][0x224], RZ ;  /* 0x0000890002027a24 */ /* 0x000fc600078e02ff */
.L_x_994:
        /* <DEDUP_REMOVED lines=62> */
.L_x_996:
[----:B------:R-:W-:Y:S05]  /*06f0*/  BSYNC B0 ;  /* 0x0000000000007941 */ /* 0x000fea0003800000 */
.L_x_995:
        /* <DEDUP_REMOVED lines=41> */
.L_x_998:
[----:B------:R-:W-:Y:S05]  /*0990*/  BSYNC B0 ;  /* 0x0000000000007941 */ /* 0x000fea0003800000 */
.L_x_997:
        /* <DEDUP_REMOVED lines=42> */
.L_x_1000:
[----:B------:R-:W-:Y:S05]  /*0c40*/  BSYNC B0 ;  /* 0x0000000000007941 */ /* 0x000fea0003800000 */
.L_x_999:
        /* <DEDUP_REMOVED lines=36> */
.L_x_1002:
[----:B------:R-:W-:Y:S05]  /*0e90*/  BSYNC B0 ;  /* 0x0000000000007941 */ /* 0x000fea0003800000 */
.L_x_1001:
        /* <DEDUP_REMOVED lines=216> */
.L_x_1003:
        /* <DEDUP_REMOVED lines=14> */
.L_x_1046:


//--------------------- .text._ZN5flash25flash_bwd_dot_do_o_kernelILb1E23Flash_bwd_kernel_traitsILi256ELi64ELi64ELi8ELi4ELi2ELi2ELb0ELb0EN7cutlass6half_tE19Flash_kernel_traitsILi256ELi64ELi64ELi8ES3_EEEEvNS_16Flash_bwd_paramsE --------------------------
	.section	.text._ZN5flash25flash_bwd_dot_do_o_kernelILb1E23Flash_bwd_kernel_traitsILi256ELi64ELi64ELi8ELi4ELi2ELi2ELb0ELb0EN7cutlass6half_tE19Flash_kernel_traitsILi256ELi64ELi64ELi8ES3_EEEEvNS_16Flash_bwd_paramsE,"ax",@progbits
	.sectioninfo	@"SHI_REGISTERS=83"
	.align	128
        .global         _ZN5flash25flash_bwd_dot_do_o_kernelILb1E23Flash_bwd_kernel_traitsILi256ELi64ELi64ELi8ELi4ELi2ELi2ELb0ELb0EN7cutlass6half_tE19Flash_kernel_traitsILi256ELi64ELi64ELi8ES3_EEEEvNS_16Flash_bwd_paramsE
        .type           _ZN5flash25flash_bwd_dot_do_o_kernelILb1E23Flash_bwd_kernel_traitsILi256ELi64ELi64ELi8ELi4ELi2ELi2ELb0ELb0EN7cutlass6half_tE19Flash_kernel_traitsILi256ELi64ELi64ELi8ES3_EEEEvNS_16Flash_bwd_paramsE,@function
        .size           _ZN5flash25flash_bwd_dot_do_o_kernelILb1E23Flash_bwd_kernel_traitsILi256ELi64ELi64ELi8ELi4ELi2ELi2ELb0ELb0EN7cutlass6half_tE19Flash_kernel_traitsILi256ELi64ELi64ELi8ES3_EEEEvNS_16Flash_bwd_paramsE,(.L_x_1047 - _ZN5flash25flash_bwd_dot_do_o_kernelILb1E23Flash_bwd_kernel_traitsILi256ELi64ELi64ELi8ELi4ELi2ELi2ELb0ELb0EN7cutlass6half_tE19Flash_kernel_traitsILi256ELi64ELi64ELi8ES3_EEEEvNS_16Flash_bwd_paramsE)
        .other          _ZN5flash25flash_bwd_dot_do_o_kernelILb1E23Flash_bwd_kernel_traitsILi256ELi64ELi64ELi8ELi4ELi2ELi2ELb0ELb0EN7cutlass6half_tE19Flash_kernel_traitsILi256ELi64ELi64ELi8ES3_EEEEvNS_16Flash_bwd_paramsE,@"STO_CUDA_ENTRY STV_DEFAULT"
_ZN5flash25flash_bwd_dot_do_o_kernelILb1E23Flash_bwd_kernel_traitsILi256ELi64ELi64ELi8ELi4ELi2ELi2ELb0ELb0EN7cutlass6half_tE19Flash_kernel_traitsILi256ELi64ELi64ELi8ES3_EEEEvNS_16Flash_bwd_paramsE:
.text._ZN5flash25flash_bwd_dot_do_o_kernelILb1E23Flash_bwd_kernel_traitsILi256ELi64ELi64ELi8ELi4ELi2ELi2ELb0ELb0EN7cutlass6half_tE19Flash_kernel_traitsILi256ELi64ELi64ELi8ES3_EEEEvNS_16Flash_bwd_paramsE:
        /* <DEDUP_REMOVED lines=81> */
.L_x_1004:
[----:B-1----:R-:W-:-:S04]  /*0510*/  IMAD R8, R17, c[0x0][0x1c0], R4 ;  /* 0x0000700011087a24 */ /* 0x002fc800078e0204 */
[----:B------:R-:W-:-:S03]  /*0520*/  IMAD R8, R8, c[0x0][0x224], RZ ;  /* 0x0000890008087a24 */ /* 0x000fc600078e02ff */
.L_x_1005:
        /* <DEDUP_REMOVED lines=73> */
.L_x_1007:
[----:B------:R-:W-:Y:S05]  /*09c0*/  BSYNC B0 ;  /* 0x0000000000007941 */ /* 0x000fea0003800000 */
.L_x_1006:
        /* <DEDUP_REMOVED lines=32> */
.L_x_1009:
[----:B------:R-:W-:Y:S05]  /*0bd0*/  BSYNC B0 ;  /* 0x0000000000007941 */ /* 0x000fea0003800000 */
.L_x_1008:
        /* <DEDUP_REMOVED lines=42> */
.L_x_1011:
[----:B------:R-:W-:Y:S05]  /*0e80*/  BSYNC B0 ;  /* 0x0000000000007941 */ /* 0x000fea0003800000 */
.L_x_1010:
        /* <DEDUP_REMOVED lines=38> */
.L_x_1013:
[----:B------:R-:W-:Y:S05]  /*10f0*/  BSYNC B0 ;  /* 0x0000000000007941 */ /* 0x000fea0003800000 */
.L_x_1012:
        /* <DEDUP_REMOVED lines=239> */
.L_x_1014:
        /* <DEDUP_REMOVED lines=9> */
.L_x_1047:


//--------------------- .nv.shared._ZN5flash27flash_bwd_convert_dq_kernelI23Flash_bwd_kernel_traitsILi256ELi64ELi32ELi8ELi4ELi1ELi2ELb1ELb1EN7cutlass6half_tE19Flash_kernel_traitsILi256ELi64ELi32ELi8ES3_EEEEvNS_16Flash_bwd_paramsEi --------------------------
	.section	.nv.shared._ZN5flash27flash_bwd_convert_dq_kernelI23Flash_bwd_kernel_traitsILi256ELi64ELi32ELi8ELi4ELi1ELi2ELb1ELb1EN7cutlass6half_tE19Flash_kernel_traitsILi256ELi64ELi32ELi8ES3_EEEEvNS_16Flash_bwd_paramsEi,"aw",@nobits
	.sectionflags	@""
	.align	16


//--------------------- .nv.global                --------------------------
	.section	.nv.global,"aw",@nobits
.nv.global:
	.type		_ZN73_INTERNAL_b0345897_37_flash_bwd_hdim256_fp16_causal_sm80_cu_1d5d5cfe_28634cute1_E,@object
	.size		_ZN73_INTERNAL_b0345897_37_flash_bwd_hdim256_fp16_causal_sm80_cu_1d5d5cfe_28634cute1_E,(_ZN73_INTERNAL_b0345897_37_flash_bwd_hdim256_fp16_causal_sm80_cu_1d5d5cfe_28634cuda3std3__45__cpo6cbeginE - _ZN73_INTERNAL_b0345897_37_flash_bwd_hdim256_fp16_causal_sm80_cu_1d5d5cfe_28634cute1_E)
_ZN73_INTERNAL_b0345897_37_flash_bwd_hdim256_fp16_causal_sm80_cu_1d5d5cfe_28634cute1_E:
	.zero		1
	.type		_ZN73_INTERNAL_b0345897_37_flash_bwd_hdim256_fp16_causal_sm80_cu_1d5d5cfe_28634cuda3std3__45__cpo6cbeginE,@object
	.size		_ZN73_INTERNAL_b0345897_37_flash_bwd_hdim256_fp16_causal_sm80_cu_1d5d5cfe_28634cuda3std3__45__cpo6cbeginE,(_ZN73_INTERNAL_b0345897_37_flash_bwd_hdim256_fp16_causal_sm80_cu_1d5d5cfe_28634cuda3std3__48in_placeE - _ZN73_INTERNAL_b0345897_37_flash_bwd_hdim256_fp16_causal_sm80_cu_1d5d5cfe_28634cuda3std3__45__cpo6cbeginE)
_ZN73_INTERNAL_b0345897_37_flash_bwd_hdim256_fp16_causal_sm80_cu_1d5d5cfe_28634cuda3std3__45__cpo6cbeginE:
	.zero		1
	.type		_ZN73_INTERNAL_b0345897_37_flash_bwd_hdim256_fp16_causal_sm80_cu_1d5d5cfe_28634cuda3std3__48in_placeE,@object
	.size		_ZN73_INTERNAL_b0345897_37_flash_bwd_hdim256_fp16_causal_sm80_cu_1d5d5cfe_28634cuda3std3__48in_placeE,(_ZN73_INTERNAL_b0345897_37_flash_bwd_hdim256_fp16_causal_sm80_cu_1d5d5cfe_28634cuda3std6ranges3__45__cpo9iter_moveE - _ZN73_INTERNAL_b0345897_37_flash_bwd_hdim256_fp16_causal_sm80_cu_1d5d5cfe_28634cuda3std3__48in_placeE)
_ZN73_INTERNAL_b0345897_37_flash_bwd_hdim256_fp16_causal_sm80_cu_1d5d5cfe_28634cuda3std3__48in_placeE:
	.zero		1
	.type		_ZN73_INTERNAL_b0345897_37_flash_bwd_hdim256_fp16_causal_sm80_cu_1d5d5cfe_28634cuda3std6ranges3__45__cpo9iter_moveE,@object
	.size		_ZN73_INTERNAL_b0345897_37_flash_bwd_hdim256_fp16_causal_sm80_cu_1d5d5cfe_28634cuda3std6ranges3__45__cpo9iter_moveE,(_ZN73_INTERNAL_b0345897_37_flash_bwd_hdim256_fp16_causal_sm80_cu_1d5d5cfe_28634cuda3std3__45__cpo5beginE - _ZN73_INTERNAL_b0345897_37_flash_bwd_hdim256_fp16_causal_sm80_cu_1d5d5cfe_28634cuda3std6ranges3__45__cpo9iter_moveE)
_ZN73_INTERNAL_b0345897_37_flash_bwd_hdim256_fp16_causal_sm80_cu_1d5d5cfe_28634cuda3std6ranges3__45__cpo9iter_moveE:
	.zero		1
	.type		_ZN73_INTERNAL_b0345897_37_flash_bwd_hdim256_fp16_causal_sm80_cu_1d5d5cfe_28634cuda3std3__45__cpo5beginE,@object
	.size		_ZN73_INTERNAL_b0345897_37_flash_bwd_hdim256_fp16_causal_sm80_cu_1d5d5cfe_28634cuda3std3__45__cpo5beginE,(_ZN73_INTERNAL_b0345897_37_flash_bwd_hdim256_fp16_causal_sm80_cu_1d5d5cfe_28634cuda3std3__475_GLOBAL__N__b0345897_37_flash_bwd_hdim256_fp16_causal_sm80_cu_1d5d5cfe_28636ignoreE - _ZN73_INTERNAL_b0345897_37_flash_bwd_hdim256_fp16_causal_sm80_cu_1d5d5cfe_28634cuda3std3__45__cpo5beginE)
_ZN73_INTERNAL_b0345897_37_flash_bwd_hdim256_fp16_causal_sm80_cu_1d5d5cfe_28634cuda3std3__45__cpo5beginE:
	.zero		1
	.type		_ZN73_INTERNAL_b0345897_37_flash_bwd_hdim256_fp16_causal_sm80_cu_1d5d5cfe_28634cuda3std3__475_GLOBAL__N__b0345897_37_flash_bwd_hdim256_fp16_causal_sm80_cu_1d5d5cfe_28636ignoreE,@object
	.size		_ZN73_INTERNAL_b0345897_37_flash_bwd_hdim256_fp16_causal_sm80_cu_1d5d5cfe_28634cuda3std3__475_GLOBAL__N__b0345897_37_flash_bwd_hdim256_fp16_causal_sm80_cu_1d5d5cfe_28636ignoreE,(_ZN73_INTERNAL_b0345897_37_flash_bwd_hdim256_fp16_causal_sm80_cu_1d5d5cfe_28634cute7productE - _ZN73_INTERNAL_b0345897_37_flash_bwd_hdim256_fp16_causal_sm80_cu_1d5d5cfe_28634cuda3std3__475_GLOBAL__N__b0345897_37_flash_bwd_hdim256_fp16_causal_sm80_cu_1d5d5cfe_28636ignoreE)
_ZN73_INTERNAL_b0345897_37_flash_bwd_hdim256_fp16_causal_sm80_cu_1d5d5cfe_28634cuda3std3__475_GLOBAL__N__b0345897_37_flash_bwd_hdim256_fp16_causal_sm80_cu_1d5d5cfe_28636ignoreE:
	.zero		1
	.type		_ZN73_INTERNAL_b0345897_37_flash_bwd_hdim256_fp16_causal_sm80_cu_1d5d5cfe_28634cute7productE,@object
	.size		_ZN73_INTERNAL_b0345897_37_flash_bwd_hdim256_fp16_causal_sm80_cu_1d5d5cfe_28634cute7productE,(_ZN73_INTERNAL_b0345897_37_flash_bwd_hdim256_fp16_causal_sm80_cu_1d5d5cfe_28634cuda3std3__45__cpo3endE - _ZN73_INTERNAL_b0345897_37_flash_bwd_hdim256_fp16_causal_sm80_cu_1d5d5cfe_28634cute7productE)
_ZN73_INTERNAL_b0345897_37_flash_bwd_hdim256_fp16_causal_sm80_cu_1d5d5cfe_28634cute7productE:
	.zero		1
	.type		_ZN73_INTERNAL_b0345897_37_flash_bwd_hdim256_fp16_causal_sm80_cu_1d5d5cfe_28634cuda3std3__45__cpo3endE,@object
	.size		_ZN73_INTERNAL_b0345897_37_flash_bwd_hdim256_fp16_causal_sm80_cu_1d5d5cfe_28634cuda3std3__45__cpo3endE,(_ZN73_INTERNAL_b0345897_37_flash_bwd_hdim256_fp16_causal_sm80_cu_1d5d5cfe_28634cuda3std3__419piecewise_constructE - _ZN73_INTERNAL_b0345897_37_flash_bwd_hdim256_fp16_causal_sm80_cu_1d5d5cfe_28634cuda3std3__45__cpo3endE)
_ZN73_INTERNAL_b0345897_37_flash_bwd_hdim256_fp16_causal_sm80_cu_1d5d5cfe_28634cuda3std3__45__cpo3endE:
	.zero		1
	.type		_ZN73_INTERNAL_b0345897_37_flash_bwd_hdim256_fp16_causal_sm80_cu_1d5d5cfe_28634cuda3std3__419piecewise_constructE,@object
	.size		_ZN73_INTERNAL_b0345897_37_flash_bwd_hdim256_fp16_causal_sm80_cu_1d5d5cfe_28634cuda3std3__419piecewise_constructE,(_ZN73_INTERNAL_b0345897_37_flash_bwd_hdim256_fp16_causal_sm80_cu_1d5d5cfe_28634cuda3std3__45__cpo4cendE - _ZN73_INTERNAL_b0345897_37_flash_bwd_hdim256_fp16_causal_sm80_cu_1d5d5cfe_28634cuda3std3__419piecewise_constructE)
_ZN73_INTERNAL_b0345897_37_flash_bwd_hdim256_fp16_causal_sm80_cu_1d5d5cfe_28634cuda3std3__419piecewise_constructE:
	.zero		1
	.type		_ZN73_INTERNAL_b0345897_37_flash_bwd_hdim256_fp16_causal_sm80_cu_1d5d5cfe_28634cuda3std3__45__cpo4cendE,@object
	.size		_ZN73_INTERNAL_b0345897_37_flash_bwd_hdim256_fp16_causal_sm80_cu_1d5d5cfe_28634cuda3std3__45__cpo4cendE,(_ZN73_INTERNAL_b0345897_37_flash_bwd_hdim256_fp16_causal_sm80_cu_1d5d5cfe_28634cuda3std6ranges3__45__cpo4swapE - _ZN73_INTERNAL_b0345897_37_flash_bwd_hdim256_fp16_causal_sm80_cu_1d5d5cfe_28634cuda3std3__45__cpo4cendE)
_ZN73_INTERNAL_b0345897_37_flash_bwd_hdim256_fp16_causal_sm80_cu_1d5d5cfe_28634cuda3std3__45__cpo4cendE:
	.zero		1
	.type		_ZN73_INTERNAL_b0345897_37_flash_bwd_hdim256_fp16_causal_sm80_cu_1d5d5cfe_28634cuda3std6ranges3__45__cpo4swapE,@object
	.size		_ZN73_INTERNAL_b0345897_37_flash_bwd_hdim256_fp16_causal_sm80_cu_1d5d5cfe_28634cuda3std6ranges3__45__cpo4swapE,(.L_7 - _ZN73_INTERNAL_b0345897_37_flash_bwd_hdim256_fp16_causal_sm80_cu_1d5d5cfe_28634cuda3std6ranges3__45__cpo4swapE)
_ZN73_INTERNAL_b0345897_37_flash_bwd_hdim256_fp16_causal_sm80_cu_1d5d5cfe_28634cuda3std6ranges3__45__cpo4swapE:
	.zero		1
.L_7:


//--------------------- .nv.shared._ZN5flash44flash_bwd_dq_dk_dv_loop_seqk_parallel_kernelI23Flash_bwd_kernel_traitsILi256ELi64ELi32ELi8ELi4ELi1ELi2ELb1ELb1EN7cutlass6half_tE19Flash_kernel_traitsILi256ELi64ELi32ELi8ES3_EELb0ELb1ELb0ELb0ELb0ELb0ELb0EEEvNS_16Flash_bwd_paramsE --------------------------
	.section	.nv.shared._ZN5flash44flash_bwd_dq_dk_dv_loop_seqk_parallel_kernelI23Flash_bwd_kernel_traitsILi256ELi64ELi32ELi8ELi4ELi1ELi2ELb1ELb1EN7cutlass6half_tE19Flash_kernel_traitsILi256ELi64ELi32ELi8ES3_EELb0ELb1ELb0ELb0ELb0ELb0ELb0EEEvNS_16Flash_bwd_paramsE,"aw",@nobits
	.sectionflags	@""
	.align	16


//--------------------- .nv.shared._ZN5flash44flash_bwd_dq_dk_dv_loop_seqk_parallel_kernelI23Flash_bwd_kernel_traitsILi256ELi64ELi32ELi8ELi4ELi1ELi2ELb1ELb1EN7cutlass6half_tE19Flash_kernel_traitsILi256ELi64ELi32ELi8ES3_EELb0ELb1ELb0ELb0ELb0ELb0ELb1EEEvNS_16Flash_bwd_paramsE --------------------------
	.section	.nv.shared._ZN5flash44flash_bwd_dq_dk_dv_loop_seqk_parallel_kernelI23Flash_bwd_kernel_traitsILi256ELi64ELi32ELi8ELi4ELi1ELi2ELb1ELb1EN7cutlass6half_tE19Flash_kernel_traitsILi256ELi64ELi32ELi8ES3_EELb0ELb1ELb0ELb0ELb0ELb0ELb1EEEvNS_16Flash_bwd_paramsE,"aw",@nobits
	.sectionflags	@""
	.align	16


//--------------------- .nv.shared._ZN5flash44flash_bwd_dq_dk_dv_loop_seqk_parallel_kernelI23Flash_bwd_kernel_traitsILi256ELi64ELi32ELi8ELi4ELi1ELi2ELb1ELb1EN7cutlass6half_tE19Flash_kernel_traitsILi256ELi64ELi32ELi8ES3_EELb0ELb1ELb0ELb0ELb0ELb1ELb0EEEvNS_16Flash_bwd_paramsE --------------------------
	.section	.nv.shared._ZN5flash44flash_bwd_dq_dk_dv_loop_seqk_parallel_kernelI23Flash_bwd_kernel_traitsILi256ELi64ELi32ELi8ELi4ELi1ELi2ELb1ELb1EN7cutlass6half_tE19Flash_kernel_traitsILi256ELi64ELi32ELi8ES3_EELb0ELb1ELb0ELb0ELb0ELb1ELb0EEEvNS_16Flash_bwd_paramsE,"aw",@nobits
	.sectionflags	@""
	.align	16


//--------------------- .nv.shared._ZN5flash44flash_bwd_dq_dk_dv_loop_seqk_parallel_kernelI23Flash_bwd_kernel_traitsILi256ELi64ELi32ELi8ELi4ELi1ELi2ELb1ELb1EN7cutlass6half_tE19Flash_kernel_traitsILi256ELi64ELi32ELi8ES3_EELb0ELb1ELb0ELb0ELb0ELb1ELb1EEEvNS_16Flash_bwd_paramsE --------------------------
	.section	.nv.shared._ZN5flash44flash_bwd_dq_dk_dv_loop_seqk_parallel_kernelI23Flash_bwd_kernel_traitsILi256ELi64ELi32ELi8ELi4ELi1ELi2ELb1ELb1EN7cutlass6half_tE19Flash_kernel_traitsILi256ELi64ELi32ELi8ES3_EELb0ELb1ELb0ELb0ELb0ELb1ELb1EEEvNS_16Flash_bwd_paramsE,"aw",@nobits
	.sectionflags	@""
	.align	16


//--------------------- .nv.shared._ZN5flash44flash_bwd_dq_dk_dv_loop_seqk_parallel_kernelI23Flash_bwd_kernel_traitsILi256ELi64ELi32ELi8ELi4ELi1ELi2ELb1ELb1EN7cutlass6half_tE19Flash_kernel_traitsILi256ELi64ELi32ELi8ES3_EELb0ELb1ELb0ELb1ELb0ELb0ELb0EEEvNS_16Flash_bwd_paramsE --------------------------
	.section	.nv.shared._ZN5flash44flash_bwd_dq_dk_dv_loop_seqk_parallel_kernelI23Flash_bwd_kernel_traitsILi256ELi64ELi32ELi8ELi4ELi1ELi2ELb1ELb1EN7cutlass6half_tE19Flash_kernel_traitsILi256ELi64ELi32ELi8ES3_EELb0ELb1ELb0ELb1ELb0ELb0ELb0EEEvNS_16Flash_bwd_paramsE,"aw",@nobits
	.sectionflags	@""
	.align	16


//--------------------- .nv.shared._ZN5flash44flash_bwd_dq_dk_dv_loop_seqk_parallel_kernelI23Flash_bwd_kernel_traitsILi256ELi64ELi32ELi8ELi4ELi1ELi2ELb1ELb1EN7cutlass6half_tE19Flash_kernel_traitsILi256ELi64ELi32ELi8ES3_EELb0ELb1ELb0ELb1ELb0ELb0ELb1EEEvNS_16Flash_bwd_paramsE --------------------------
	.section	.nv.shared._ZN5flash44flash_bwd_dq_dk_dv_loop_seqk_parallel_kernelI23Flash_bwd_kernel_traitsILi256ELi64ELi32ELi8ELi4ELi1ELi2ELb1ELb1EN7cutlass6half_tE19Flash_kernel_traitsILi256ELi64ELi32ELi8ES3_EELb0ELb1ELb0ELb1ELb0ELb0ELb1EEEvNS_16Flash_bwd_paramsE,"aw",@nobits
	.sectionflags	@""
	.align	16


//--------------------- .nv.shared._ZN5flash25flash_bwd_dot_do_o_kernelILb0E23Flash_bwd_kernel_traitsILi256ELi64ELi32ELi8ELi4ELi1ELi2ELb1ELb1EN7cutlass6half_tE19Flash_kernel_traitsILi256ELi64ELi32ELi8ES3_EEEEvNS_16Flash_bwd_paramsE --------------------------
	.section	.nv.shared._ZN5flash25flash_bwd_dot_do_o_kernelILb0E23Flash_bwd_kernel_traitsILi256ELi64ELi32ELi8ELi4ELi1ELi2ELb1ELb1EN7cutlass6half_tE19Flash_kernel_traitsILi256ELi64ELi32ELi8ES3_EEEEvNS_16Flash_bwd_paramsE,"aw",@nobits
	.sectionflags	@""
	.align	16


//--------------------- .nv.shared._ZN5flash25flash_bwd_dot_do_o_kernelILb1E23Flash_bwd_kernel_traitsILi256ELi64ELi32ELi8ELi4ELi1ELi2ELb1ELb1EN7cutlass6half_tE19Flash_kernel_traitsILi256ELi64ELi32ELi8ES3_EEEEvNS_16Flash_bwd_paramsE --------------------------
	.section	.nv.shared._ZN5flash25flash_bwd_dot_do_o_kernelILb1E23Flash_bwd_kernel_traitsILi256ELi64ELi32ELi8ELi4ELi1ELi2ELb1ELb1EN7cutlass6half_tE19Flash_kernel_traitsILi256ELi64ELi32ELi8ES3_EEEEvNS_16Flash_bwd_paramsE,"aw",@nobits
	.sectionflags	@""
	.align	16


//--------------------- .nv.shared._ZN5flash44flash_bwd_dq_dk_dv_loop_seqk_parallel_kernelI23Flash_bwd_kernel_traitsILi256ELi64ELi64ELi8ELi4ELi2ELi2ELb0ELb1EN7cutlass6half_tE19Flash_kernel_traitsILi256ELi64ELi64ELi8ES3_EELb0ELb1ELb0ELb0ELb0ELb0ELb0EEEvNS_16Flash_bwd_paramsE --------------------------
	.section	.nv.shared._ZN5flash44flash_bwd_dq_dk_dv_loop_seqk_parallel_kernelI23Flash_bwd_kernel_traitsILi256ELi64ELi64ELi8ELi4ELi2ELi2ELb0ELb1EN7cutlass6half_tE19Flash_kernel_traitsILi256ELi64ELi64ELi8ES3_EELb0ELb1ELb0ELb0ELb0ELb0ELb0EEEvNS_16Flash_bwd_paramsE,"aw",@nobits
	.sectionflags	@""
	.align	16


//--------------------- .nv.shared._ZN5flash44flash_bwd_dq_dk_dv_loop_seqk_parallel_kernelI23Flash_bwd_kernel_traitsILi256ELi64ELi64ELi8ELi4ELi2ELi2ELb0ELb1EN7cutlass6half_tE19Flash_kernel_traitsILi256ELi64ELi64ELi8ES3_EELb0ELb1ELb0ELb0ELb0ELb1ELb0EEEvNS_16Flash_bwd_paramsE --------------------------
	.section	.nv.shared._ZN5flash44flash_bwd_dq_dk_dv_loop_seqk_parallel_kernelI23Flash_bwd_kernel_traitsILi256ELi64ELi64ELi8ELi4ELi2ELi2ELb0ELb1EN7cutlass6half_tE19Flash_kernel_traitsILi256ELi64ELi64ELi8ES3_EELb0ELb1ELb0ELb0ELb0ELb1ELb0EEEvNS_16Flash_bwd_paramsE,"aw",@nobits
	.sectionflags	@""
	.align	16


//--------------------- .nv.shared._ZN5flash44flash_bwd_dq_dk_dv_loop_seqk_parallel_kernelI23Flash_bwd_kernel_traitsILi256ELi64ELi64ELi8ELi4ELi2ELi2ELb0ELb1EN7cutlass6half_tE19Flash_kernel_traitsILi256ELi64ELi64ELi8ES3_EELb0ELb1ELb0ELb1ELb0ELb0ELb0EEEvNS_16Flash_bwd_paramsE --------------------------
	.section	.nv.shared._ZN5flash44flash_bwd_dq_dk_dv_loop_seqk_parallel_kernelI23Flash_bwd_kernel_traitsILi256ELi64ELi64ELi8ELi4ELi2ELi2ELb0ELb1EN7cutlass6half_tE19Flash_kernel_traitsILi256ELi64ELi64ELi8ES3_EELb0ELb1ELb0ELb1ELb0ELb0ELb0EEEvNS_16Flash_bwd_paramsE,"aw",@nobits
	.sectionflags	@""
	.align	16


//--------------------- .nv.shared._ZN5flash44flash_bwd_dq_dk_dv_loop_seqk_parallel_kernelI23Flash_bwd_kernel_traitsILi256ELi64ELi64ELi8ELi4ELi2ELi2ELb0ELb0EN7cutlass6half_tE19Flash_kernel_traitsILi256ELi64ELi64ELi8ES3_EELb0ELb1ELb0ELb0ELb0ELb0ELb0EEEvNS_16Flash_bwd_paramsE --------------------------
	.section	.nv.shared._ZN5flash44flash_bwd_dq_dk_dv_loop_seqk_parallel_kernelI23Flash_bwd_kernel_traitsILi256ELi64ELi64ELi8ELi4ELi2ELi2ELb0ELb0EN7cutlass6half_tE19Flash_kernel_traitsILi256ELi64ELi64ELi8ES3_EELb0ELb1ELb0ELb0ELb0ELb0ELb0EEEvNS_16Flash_bwd_paramsE,"aw",@nobits
	.sectionflags	@""
	.align	16


//--------------------- .nv.shared._ZN5flash44flash_bwd_dq_dk_dv_loop_seqk_parallel_kernelI23Flash_bwd_kernel_traitsILi256ELi64ELi64ELi8ELi4ELi2ELi2ELb0ELb0EN7cutlass6half_tE19Flash_kernel_traitsILi256ELi64ELi64ELi8ES3_EELb0ELb1ELb0ELb0ELb0ELb1ELb0EEEvNS_16Flash_bwd_paramsE --------------------------
	.section	.nv.shared._ZN5flash44flash_bwd_dq_dk_dv_loop_seqk_parallel_kernelI23Flash_bwd_kernel_traitsILi256ELi64ELi64ELi8ELi4ELi2ELi2ELb0ELb0EN7cutlass6half_tE19Flash_kernel_traitsILi256ELi64ELi64ELi8ES3_EELb0ELb1ELb0ELb0ELb0ELb1ELb0EEEvNS_16Flash_bwd_paramsE,"aw",@nobits
	.sectionflags	@""
	.align	16


//--------------------- .nv.shared._ZN5flash44flash_bwd_dq_dk_dv_loop_seqk_parallel_kernelI23Flash_bwd_kernel_traitsILi256ELi64ELi64ELi8ELi4ELi2ELi2ELb0ELb0EN7cutlass6half_tE19Flash_kernel_traitsILi256ELi64ELi64ELi8ES3_EELb0ELb1ELb0ELb1ELb0ELb0ELb0EEEvNS_16Flash_bwd_paramsE --------------------------
	.section	.nv.shared._ZN5flash44flash_bwd_dq_dk_dv_loop_seqk_parallel_kernelI23Flash_bwd_kernel_traitsILi256ELi64ELi64ELi8ELi4ELi2ELi2ELb0ELb0EN7cutlass6half_tE19Flash_kernel_traitsILi256ELi64ELi64ELi8ES3_EELb0ELb1ELb0ELb1ELb0ELb0ELb0EEEvNS_16Flash_bwd_paramsE,"aw",@nobits
	.sectionflags	@""
	.align	16


//--------------------- .nv.shared._ZN5flash27flash_bwd_convert_dq_kernelI23Flash_bwd_kernel_traitsILi256ELi64ELi64ELi8ELi4ELi2ELi2ELb0ELb1EN7cutlass6half_tE19Flash_kernel_traitsILi256ELi64ELi64ELi8ES3_EEEEvNS_16Flash_bwd_paramsEi --------------------------
	.section	.nv.shared._ZN5flash27flash_bwd_convert_dq_kernelI23Flash_bwd_kernel_traitsILi256ELi64ELi64ELi8ELi4ELi2ELi2ELb0ELb1EN7cutlass6half_tE19Flash_kernel_traitsILi256ELi64ELi64ELi8ES3_EEEEvNS_16Flash_bwd_paramsEi,"aw",@nobits
	.sectionflags	@""
	.align	16


//--------------------- .nv.shared._ZN5flash44flash_bwd_dq_dk_dv_loop_seqk_parallel_kernelI23Flash_bwd_kernel_traitsILi256ELi64ELi64ELi8ELi4ELi2ELi2ELb0ELb1EN7cutlass6half_tE19Flash_kernel_traitsILi256ELi64ELi64ELi8ES3_EELb1ELb1ELb0ELb0ELb0ELb0ELb0EEEvNS_16Flash_bwd_paramsE --------------------------
	.section	.nv.shared._ZN5flash44flash_bwd_dq_dk_dv_loop_seqk_parallel_kernelI23Flash_bwd_kernel_traitsILi256ELi64ELi64ELi8ELi4ELi2ELi2ELb0ELb1EN7cutlass6half_tE19Flash_kernel_traitsILi256ELi64ELi64ELi8ES3_EELb1ELb1ELb0ELb0ELb0ELb0ELb0EEEvNS_16Flash_bwd_paramsE,"aw",@nobits
	.sectionflags	@""
	.align	16


//--------------------- .nv.shared._ZN5flash44flash_bwd_dq_dk_dv_loop_seqk_parallel_kernelI23Flash_bwd_kernel_traitsILi256ELi64ELi64ELi8ELi4ELi2ELi2ELb0ELb1EN7cutlass6half_tE19Flash_kernel_traitsILi256ELi64ELi64ELi8ES3_EELb0ELb1ELb0ELb0ELb0ELb0ELb1EEEvNS_16Flash_bwd_paramsE --------------------------
	.section	.nv.shared._ZN5flash44flash_bwd_dq_dk_dv_loop_seqk_parallel_kernelI23Flash_bwd_kernel_traitsILi256ELi64ELi64ELi8ELi4ELi2ELi2ELb0ELb1EN7cutlass6half_tE19Flash_kernel_traitsILi256ELi64ELi64ELi8ES3_EELb0ELb1ELb0ELb0ELb0ELb0ELb1EEEvNS_16Flash_bwd_paramsE,"aw",@nobits
	.sectionflags	@""
	.align	16


//--------------------- .nv.shared._ZN5flash44flash_bwd_dq_dk_dv_loop_seqk_parallel_kernelI23Flash_bwd_kernel_traitsILi256ELi64ELi64ELi8ELi4ELi2ELi2ELb0ELb1EN7cutlass6half_tE19Flash_kernel_traitsILi256ELi64ELi64ELi8ES3_EELb1ELb1ELb0ELb0ELb0ELb1ELb0EEEvNS_16Flash_bwd_paramsE --------------------------
	.section	.nv.shared._ZN5flash44flash_bwd_dq_dk_dv_loop_seqk_parallel_kernelI23Flash_bwd_kernel_traitsILi256ELi64ELi64ELi8ELi4ELi2ELi2ELb0ELb1EN7cutlass6half_tE19Flash_kernel_traitsILi256ELi64ELi64ELi8ES3_EELb1ELb1ELb0ELb0ELb0ELb1ELb0EEEvNS_16Flash_bwd_paramsE,"aw",@nobits
	.sectionflags	@""
	.align	16


//--------------------- .nv.shared._ZN5flash44flash_bwd_dq_dk_dv_loop_seqk_parallel_kernelI23Flash_bwd_kernel_traitsILi256ELi64ELi64ELi8ELi4ELi2ELi2ELb0ELb1EN7cutlass6half_tE19Flash_kernel_traitsILi256ELi64ELi64ELi8ES3_EELb0ELb1ELb0ELb0ELb0ELb1ELb1EEEvNS_16Flash_bwd_paramsE --------------------------
	.section	.nv.shared._ZN5flash44flash_bwd_dq_dk_dv_loop_seqk_parallel_kernelI23Flash_bwd_kernel_traitsILi256ELi64ELi64ELi8ELi4ELi2ELi2ELb0ELb1EN7cutlass6half_tE19Flash_kernel_traitsILi256ELi64ELi64ELi8ES3_EELb0ELb1ELb0ELb0ELb0ELb1ELb1EEEvNS_16Flash_bwd_paramsE,"aw",@nobits
	.sectionflags	@""
	.align	16


//--------------------- .nv.shared._ZN5flash44flash_bwd_dq_dk_dv_loop_seqk_parallel_kernelI23Flash_bwd_kernel_traitsILi256ELi64ELi64ELi8ELi4ELi2ELi2ELb0ELb1EN7cutlass6half_tE19Flash_kernel_traitsILi256ELi64ELi64ELi8ES3_EELb1ELb1ELb0ELb1ELb0ELb0ELb0EEEvNS_16Flash_bwd_paramsE --------------------------
	.section	.nv.shared._ZN5flash44flash_bwd_dq_dk_dv_loop_seqk_parallel_kernelI23Flash_bwd_kernel_traitsILi256ELi64ELi64ELi8ELi4ELi2ELi2ELb0ELb1EN7cutlass6half_tE19Flash_kernel_traitsILi256ELi64ELi64ELi8ES3_EELb1ELb1ELb0ELb1ELb0ELb0ELb0EEEvNS_16Flash_bwd_paramsE,"aw",@nobits
	.sectionflags	@""
	.align	16


//--------------------- .nv.shared._ZN5flash44flash_bwd_dq_dk_dv_loop_seqk_parallel_kernelI23Flash_bwd_kernel_traitsILi256ELi64ELi64ELi8ELi4ELi2ELi2ELb0ELb1EN7cutlass6half_tE19Flash_kernel_traitsILi256ELi64ELi64ELi8ES3_EELb0ELb1ELb0ELb1ELb0ELb0ELb1EEEvNS_16Flash_bwd_paramsE --------------------------
	.section	.nv.shared._ZN5flash44flash_bwd_dq_dk_dv_loop_seqk_parallel_kernelI23Flash_bwd_kernel_traitsILi256ELi64ELi64ELi8ELi4ELi2ELi2ELb0ELb1EN7cutlass6half_tE19Flash_kernel_traitsILi256ELi64ELi64ELi8ES3_EELb0ELb1ELb0ELb1ELb0ELb0ELb1EEEvNS_16Flash_bwd_paramsE,"aw",@nobits
	.sectionflags	@""
	.align	16


//--------------------- .nv.shared._ZN5flash25flash_bwd_dot_do_o_kernelILb0E23Flash_bwd_kernel_traitsILi256ELi64ELi64ELi8ELi4ELi2ELi2ELb0ELb1EN7cutlass6half_tE19Flash_kernel_traitsILi256ELi64ELi64ELi8ES3_EEEEvNS_16Flash_bwd_paramsE --------------------------
	.section	.nv.shared._ZN5flash25flash_bwd_dot_do_o_kernelILb0E23Flash_bwd_kernel_traitsILi256ELi64ELi64ELi8ELi4ELi2ELi2ELb0ELb1EN7cutlass6half_tE19Flash_kernel_traitsILi256ELi64ELi64ELi8ES3_EEEEvNS_16Flash_bwd_paramsE,"aw",@nobits
	.sectionflags	@""
	.align	16


//--------------------- .nv.shared._ZN5flash25flash_bwd_dot_do_o_kernelILb1E23Flash_bwd_kernel_traitsILi256ELi64ELi64ELi8ELi4ELi2ELi2ELb0ELb1EN7cutlass6half_tE19Flash_kernel_traitsILi256ELi64ELi64ELi8ES3_EEEEvNS_16Flash_bwd_paramsE --------------------------
	.section	.nv.shared._ZN5flash25flash_bwd_dot_do_o_kernelILb1E23Flash_bwd_kernel_traitsILi256ELi64ELi64ELi8ELi4ELi2ELi2ELb0ELb1EN7cutlass6half_tE19Flash_kernel_traitsILi256ELi64ELi64ELi8ES3_EEEEvNS_16Flash_bwd_paramsE,"aw",@nobits
	.sectionflags	@""
	.align	16


//--------------------- .nv.shared._ZN5flash27flash_bwd_convert_dq_kernelI23Flash_bwd_kernel_traitsILi256ELi64ELi64ELi8ELi4ELi2ELi2ELb0ELb0EN7cutlass6half_tE19Flash_kernel_traitsILi256ELi64ELi64ELi8ES3_EEEEvNS_16Flash_bwd_paramsEi --------------------------
	.section	.nv.shared._ZN5flash27flash_bwd_convert_dq_kernelI23Flash_bwd_kernel_traitsILi256ELi64ELi64ELi8ELi4ELi2ELi2ELb0ELb0EN7cutlass6half_tE19Flash_kernel_traitsILi256ELi64ELi64ELi8ES3_EEEEvNS_16Flash_bwd_paramsEi,"aw",@nobits
	.sectionflags	@""
	.align	16


//--------------------- .nv.shared._ZN5flash44flash_bwd_dq_dk_dv_loop_seqk_parallel_kernelI23Flash_bwd_kernel_traitsILi256ELi64ELi64ELi8ELi4ELi2ELi2ELb0ELb0EN7cutlass6half_tE19Flash_kernel_traitsILi256ELi64ELi64ELi8ES3_EELb1ELb1ELb0ELb0ELb0ELb0ELb0EEEvNS_16Flash_bwd_paramsE --------------------------
	.section	.nv.shared._ZN5flash44flash_bwd_dq_dk_dv_loop_seqk_parallel_kernelI23Flash_bwd_kernel_traitsILi256ELi64ELi64ELi8ELi4ELi2ELi2ELb0ELb0EN7cutlass6half_tE19Flash_kernel_traitsILi256ELi64ELi64ELi8ES3_EELb1ELb1ELb0ELb0ELb0ELb0ELb0EEEvNS_16Flash_bwd_paramsE,"aw",@nobits
	.sectionflags	@""
	.align	16


//--------------------- .nv.shared._ZN5flash44flash_bwd_dq_dk_dv_loop_seqk_parallel_kernelI23Flash_bwd_kernel_traitsILi256ELi64ELi64ELi8ELi4ELi2ELi2ELb0ELb0EN7cutlass6half_tE19Flash_kernel_traitsILi256ELi64ELi64ELi8ES3_EELb0ELb1ELb0ELb0ELb0ELb0ELb1EEEvNS_16Flash_bwd_paramsE --------------------------
	.section	.nv.shared._ZN5flash44flash_bwd_dq_dk_dv_loop_seqk_parallel_kernelI23Flash_bwd_kernel_traitsILi256ELi64ELi64ELi8ELi4ELi2ELi2ELb0ELb0EN7cutlass6half_tE19Flash_kernel_traitsILi256ELi64ELi64ELi8ES3_EELb0ELb1ELb0ELb0ELb0ELb0ELb1EEEvNS_16Flash_bwd_paramsE,"aw",@nobits
	.sectionflags	@""
	.align	16


//--------------------- .nv.shared._ZN5flash44flash_bwd_dq_dk_dv_loop_seqk_parallel_kernelI23Flash_bwd_kernel_traitsILi256ELi64ELi64ELi8ELi4ELi2ELi2ELb0ELb0EN7cutlass6half_tE19Flash_kernel_traitsILi256ELi64ELi64ELi8ES3_EELb1ELb1ELb0ELb0ELb0ELb1ELb0EEEvNS_16Flash_bwd_paramsE --------------------------
	.section	.nv.shared._ZN5flash44flash_bwd_dq_dk_dv_loop_seqk_parallel_kernelI23Flash_bwd_kernel_traitsILi256ELi64ELi64ELi8ELi4ELi2ELi2ELb0ELb0EN7cutlass6half_tE19Flash_kernel_traitsILi256ELi64ELi64ELi8ES3_EELb1ELb1ELb0ELb0ELb0ELb1ELb0EEEvNS_16Flash_bwd_paramsE,"aw",@nobits
	.sectionflags	@""
	.align	16


//--------------------- .nv.shared._ZN5flash44flash_bwd_dq_dk_dv_loop_seqk_parallel_kernelI23Flash_bwd_kernel_traitsILi256ELi64ELi64ELi8ELi4ELi2ELi2ELb0ELb0EN7cutlass6half_tE19Flash_kernel_traitsILi256ELi64ELi64ELi8ES3_EELb0ELb1ELb0ELb0ELb0ELb1ELb1EEEvNS_16Flash_bwd_paramsE --------------------------
	.section	.nv.shared._ZN5flash44flash_bwd_dq_dk_dv_loop_seqk_parallel_kernelI23Flash_bwd_kernel_traitsILi256ELi64ELi64ELi8ELi4ELi2ELi2ELb0ELb0EN7cutlass6half_tE19Flash_kernel_traitsILi256ELi64ELi64ELi8ES3_EELb0ELb1ELb0ELb0ELb0ELb1ELb1EEEvNS_16Flash_bwd_paramsE,"aw",@nobits
	.sectionflags	@""
	.align	16


//--------------------- .nv.shared._ZN5flash44flash_bwd_dq_dk_dv_loop_seqk_parallel_kernelI23Flash_bwd_kernel_traitsILi256ELi64ELi64ELi8ELi4ELi2ELi2ELb0ELb0EN7cutlass6half_tE19Flash_kernel_traitsILi256ELi64ELi64ELi8ES3_EELb1ELb1ELb0ELb1ELb0ELb0ELb0EEEvNS_16Flash_bwd_paramsE --------------------------
	.section	.nv.shared._ZN5flash44flash_bwd_dq_dk_dv_loop_seqk_parallel_kernelI23Flash_bwd_kernel_traitsILi256ELi64ELi64ELi8ELi4ELi2ELi2ELb0ELb0EN7cutlass6half_tE19Flash_kernel_traitsILi256ELi64ELi64ELi8ES3_EELb1ELb1ELb0ELb1ELb0ELb0ELb0EEEvNS_16Flash_bwd_paramsE,"aw",@nobits
	.sectionflags	@""
	.align	16


//--------------------- .nv.shared._ZN5flash44flash_bwd_dq_dk_dv_loop_seqk_parallel_kernelI23Flash_bwd_kernel_traitsILi256ELi64ELi64ELi8ELi4ELi2ELi2ELb0ELb0EN7cutlass6half_tE19Flash_kernel_traitsILi256ELi64ELi64ELi8ES3_EELb0ELb1ELb0ELb1ELb0ELb0ELb1EEEvNS_16Flash_bwd_paramsE --------------------------
	.section	.nv.shared._ZN5flash44flash_bwd_dq_dk_dv_loop_seqk_parallel_kernelI23Flash_bwd_kernel_traitsILi256ELi64ELi64ELi8ELi4ELi2ELi2ELb0ELb0EN7cutlass6half_tE19Flash_kernel_traitsILi256ELi64ELi64ELi8ES3_EELb0ELb1ELb0ELb1ELb0ELb0ELb1EEEvNS_16Flash_bwd_paramsE,"aw",@nobits
	.sectionflags	@""
	.align	16


//--------------------- .nv.shared._ZN5flash25flash_bwd_dot_do_o_kernelILb0E23Flash_bwd_kernel_traitsILi256ELi64ELi64ELi8ELi4ELi2ELi2ELb0ELb0EN7cutlass6half_tE19Flash_kernel_traitsILi256ELi64ELi64ELi8ES3_EEEEvNS_16Flash_bwd_paramsE --------------------------
	.section	.nv.shared._ZN5flash25flash_bwd_dot_do_o_kernelILb0E23Flash_bwd_kernel_traitsILi256ELi64ELi64ELi8ELi4ELi2ELi2ELb0ELb0EN7cutlass6half_tE19Flash_kernel_traitsILi256ELi64ELi64ELi8ES3_EEEEvNS_16Flash_bwd_paramsE,"aw",@nobits
	.sectionflags	@""
	.align	16


//--------------------- .nv.shared._ZN5flash25flash_bwd_dot_do_o_kernelILb1E23Flash_bwd_kernel_traitsILi256ELi64ELi64ELi8ELi4ELi2ELi2ELb0ELb0EN7cutlass6half_tE19Flash_kernel_traitsILi256ELi64ELi64ELi8ES3_EEEEvNS_16Flash_bwd_paramsE --------------------------
	.section	.nv.shared._ZN5flash25flash_bwd_dot_do_o_kernelILb1E23Flash_bwd_kernel_traitsILi256ELi64ELi64ELi8ELi4ELi2ELi2ELb0ELb0EN7cutlass6half_tE19Flash_kernel_traitsILi256ELi64ELi64ELi8ES3_EEEEvNS_16Flash_bwd_paramsE,"aw",@nobits
	.sectionflags	@""
	.align	16
